	.target	sm_90a

	.elftype	@"ET_EXEC"


//--------------------- .note.nv.tkinfo           --------------------------
	.section	.note.nv.tkinfo,"",@"SHT_NOTE"
	.sectionflags	@"SHF_NOTE_NV_TKINFO"
	.tkinfo
        /*0018*/ 	.word	0x00000002
        /*0030*/ 	.string	""
        /*0030*/ 	.string	"ptxas"
        /*0030*/ 	.string	"Cuda compilation tools, release 13.0, V13.0.88"
        /*0030*/ 	.string	"Build cuda_13.0.r13.0/compiler.36424714_0"
        /*0030*/ 	.string	"-arch sm_90a -m 64 "



//--------------------- .note.nv.cuinfo           --------------------------
	.section	.note.nv.cuinfo,"",@"SHT_NOTE"
	.sectionflags	@"SHF_NOTE_NV_CUINFO"
        /*0018*/ 	.short	0x0002
        /*001a*/ 	.short	0x005a
        /*001c*/ 	.short	0x0082
	.zero		2


//--------------------- .nv.info                  --------------------------
	.section	.nv.info,"",@"SHT_CUDA_INFO"
	.align	4


	//----- nvinfo : EIATTR_REGCOUNT
	.align		4
        /*0000*/ 	.byte	0x04, 0x2f
        /*0002*/ 	.short	(.L_12 - .L_11)
	.align		4
.L_11:
        /*0004*/ 	.word	index@(_ZN5flash25flash_bwd_dot_do_o_kernelILb1E23Flash_bwd_kernel_traitsILi192ELi64ELi64ELi8ELi4ELi2ELi2ELb0ELb0EN7cutlass10bfloat16_tE19Flash_kernel_traitsILi192ELi64ELi64ELi8ES3_EEEEvNS_16Flash_bwd_paramsE)
        /*0008*/ 	.word	0x00000040


	//----- nvinfo : EIATTR_FRAME_SIZE
	.align		4
.L_12:
        /*000c*/ 	.byte	0x04, 0x11
        /*000e*/ 	.short	(.L_14 - .L_13)
	.align		4
.L_13:
        /*0010*/ 	.word	index@(_ZN5flash25flash_bwd_dot_do_o_kernelILb1E23Flash_bwd_kernel_traitsILi192ELi64ELi64ELi8ELi4ELi2ELi2ELb0ELb0EN7cutlass10bfloat16_tE19Flash_kernel_traitsILi192ELi64ELi64ELi8ES3_EEEEvNS_16Flash_bwd_paramsE)
        /*0014*/ 	.word	0x00000000


	//----- nvinfo : EIATTR_REGCOUNT
	.align		4
.L_14:
        /*0018*/ 	.byte	0x04, 0x2f
        /*001a*/ 	.short	(.L_16 - .L_15)
	.align		4
.L_15:
        /*001c*/ 	.word	index@(_ZN5flash25flash_bwd_dot_do_o_kernelILb0E23Flash_bwd_kernel_traitsILi192ELi64ELi64ELi8ELi4ELi2ELi2ELb0ELb0EN7cutlass10bfloat16_tE19Flash_kernel_traitsILi192ELi64ELi64ELi8ES3_EEEEvNS_16Flash_bwd_paramsE)
        /*0020*/ 	.word	0x00000040


	//----- nvinfo : EIATTR_FRAME_SIZE
	.align		4
.L_16:
        /*0024*/ 	.byte	0x04, 0x11
        /*0026*/ 	.short	(.L_18 - .L_17)
	.align		4
.L_17:
        /*0028*/ 	.word	index@(_ZN5flash25flash_bwd_dot_do_o_kernelILb0E23Flash_bwd_kernel_traitsILi192ELi64ELi64ELi8ELi4ELi2ELi2ELb0ELb0EN7cutlass10bfloat16_tE19Flash_kernel_traitsILi192ELi64ELi64ELi8ES3_EEEEvNS_16Flash_bwd_paramsE)
        /*002c*/ 	.word	0x00000000


	//----- nvinfo : EIATTR_REGCOUNT
	.align		4
.L_18:
        /*0030*/ 	.byte	0x04, 0x2f
        /*0032*/ 	.short	(.L_20 - .L_19)
	.align		4
.L_19:
        /*0034*/ 	.word	index@(_ZN5flash44flash_bwd_dq_dk_dv_loop_seqk_parallel_kernelI23Flash_bwd_kernel_traitsILi192ELi64ELi64ELi8ELi4ELi2ELi2ELb0ELb0EN7cutlass10bfloat16_tE19Flash_kernel_traitsILi192ELi64ELi64ELi8ES3_EELb0ELb1ELb0ELb1ELb0ELb0ELb1EEEvNS_16Flash_bwd_paramsE)
        /*0038*/ 	.word	0x000000ff


	//----- nvinfo : EIATTR_FRAME_SIZE
	.align		4
.L_20:
        /*003c*/ 	.byte	0x04, 0x11
        /*003e*/ 	.short	(.L_22 - .L_21)
	.align		4
.L_21:
        /*0040*/ 	.word	index@(_ZN5flash44flash_bwd_dq_dk_dv_loop_seqk_parallel_kernelI23Flash_bwd_kernel_traitsILi192ELi64ELi64ELi8ELi4ELi2ELi2ELb0ELb0EN7cutlass10bfloat16_tE19Flash_kernel_traitsILi192ELi64ELi64ELi8ES3_EELb0ELb1ELb0ELb1ELb0ELb0ELb1EEEvNS_16Flash_bwd_paramsE)
        /*0044*/ 	.word	0x00000008


	//----- nvinfo : EIATTR_REGCOUNT
	.align		4
.L_22:
        /*0048*/ 	.byte	0x04, 0x2f
        /*004a*/ 	.short	(.L_24 - .L_23)
	.align		4
.L_23:
        /*004c*/ 	.word	index@(_ZN5flash44flash_bwd_dq_dk_dv_loop_seqk_parallel_kernelI23Flash_bwd_kernel_traitsILi192ELi64ELi64ELi8ELi4ELi2ELi2ELb0ELb0EN7cutlass10bfloat16_tE19Flash_kernel_traitsILi192ELi64ELi64ELi8ES3_EELb1ELb1ELb0ELb1ELb0ELb0ELb0EEEvNS_16Flash_bwd_paramsE)
        /*0050*/ 	.word	0x000000fe


	//----- nvinfo : EIATTR_FRAME_SIZE
	.align		4
.L_24:
        /*0054*/ 	.byte	0x04, 0x11
        /*0056*/ 	.short	(.L_26 - .L_25)
	.align		4
.L_25:
        /*0058*/ 	.word	index@(_ZN5flash44flash_bwd_dq_dk_dv_loop_seqk_parallel_kernelI23Flash_bwd_kernel_traitsILi192ELi64ELi64ELi8ELi4ELi2ELi2ELb0ELb0EN7cutlass10bfloat16_tE19Flash_kernel_traitsILi192ELi64ELi64ELi8ES3_EELb1ELb1ELb0ELb1ELb0ELb0ELb0EEEvNS_16Flash_bwd_paramsE)
        /*005c*/ 	.word	0x00000000


	//----- nvinfo : EIATTR_REGCOUNT
	.align		4
.L_26:
        /*0060*/ 	.byte	0x04, 0x2f
        /*0062*/ 	.short	(.L_28 - .L_27)
	.align		4
.L_27:
        /*0064*/ 	.word	index@(_ZN5flash44flash_bwd_dq_dk_dv_loop_seqk_parallel_kernelI23Flash_bwd_kernel_traitsILi192ELi64ELi64ELi8ELi4ELi2ELi2ELb0ELb0EN7cutlass10bfloat16_tE19Flash_kernel_traitsILi192ELi64ELi64ELi8ES3_EELb0ELb1ELb0ELb0ELb0ELb1ELb1EEEvNS_16Flash_bwd_paramsE)
        /*0068*/ 	.word	0x000000fe


	//----- nvinfo : EIATTR_FRAME_SIZE
	.align		4
.L_28:
        /*006c*/ 	.byte	0x04, 0x11
        /*006e*/ 	.short	(.L_30 - .L_29)
	.align		4
.L_29:
        /*0070*/ 	.word	index@(_ZN5flash44flash_bwd_dq_dk_dv_loop_seqk_parallel_kernelI23Flash_bwd_kernel_traitsILi192ELi64ELi64ELi8ELi4ELi2ELi2ELb0ELb0EN7cutlass10bfloat16_tE19Flash_kernel_traitsILi192ELi64ELi64ELi8ES3_EELb0ELb1ELb0ELb0ELb0ELb1ELb1EEEvNS_16Flash_bwd_paramsE)
        /*0074*/ 	.word	0x00000000


	//----- nvinfo : EIATTR_REGCOUNT
	.align		4
.L_30:
        /*0078*/ 	.byte	0x04, 0x2f
        /*007a*/ 	.short	(.L_32 - .L_31)
	.align		4
.L_31:
        /*007c*/ 	.word	index@(_ZN5flash44flash_bwd_dq_dk_dv_loop_seqk_parallel_kernelI23Flash_bwd_kernel_traitsILi192ELi64ELi64ELi8ELi4ELi2ELi2ELb0ELb0EN7cutlass10bfloat16_tE19Flash_kernel_traitsILi192ELi64ELi64ELi8ES3_EELb1ELb1ELb0ELb0ELb0ELb1ELb0EEEvNS_16Flash_bwd_paramsE)
        /*0080*/ 	.word	0x000000ff


	//----- nvinfo : EIATTR_FRAME_SIZE
	.align		4
.L_32:
        /*0084*/ 	.byte	0x04, 0x11
        /*0086*/ 	.short	(.L_34 - .L_33)
	.align		4
.L_33:
        /*0088*/ 	.word	index@(_ZN5flash44flash_bwd_dq_dk_dv_loop_seqk_parallel_kernelI23Flash_bwd_kernel_traitsILi192ELi64ELi64ELi8ELi4ELi2ELi2ELb0ELb0EN7cutlass10bfloat16_tE19Flash_kernel_traitsILi192ELi64ELi64ELi8ES3_EELb1ELb1ELb0ELb0ELb0ELb1ELb0EEEvNS_16Flash_bwd_paramsE)
        /*008c*/ 	.word	0x00000000


	//----- nvinfo : EIATTR_REGCOUNT
	.align		4
.L_34:
        /*0090*/ 	.byte	0x04, 0x2f
        /*0092*/ 	.short	(.L_36 - .L_35)
	.align		4
.L_35:
        /*0094*/ 	.word	index@(_ZN5flash44flash_bwd_dq_dk_dv_loop_seqk_parallel_kernelI23Flash_bwd_kernel_traitsILi192ELi64ELi64ELi8ELi4ELi2ELi2ELb0ELb0EN7cutlass10bfloat16_tE19Flash_kernel_traitsILi192ELi64ELi64ELi8ES3_EELb0ELb1ELb0ELb0ELb0ELb0ELb1EEEvNS_16Flash_bwd_paramsE)
        /*0098*/ 	.word	0x000000ff


	//----- nvinfo : EIATTR_FRAME_SIZE
	.align		4
.L_36:
        /*009c*/ 	.byte	0x04, 0x11
        /*009e*/ 	.short	(.L_38 - .L_37)
	.align		4
.L_37:
        /*00a0*/ 	.word	index@(_ZN5flash44flash_bwd_dq_dk_dv_loop_seqk_parallel_kernelI23Flash_bwd_kernel_traitsILi192ELi64ELi64ELi8ELi4ELi2ELi2ELb0ELb0EN7cutlass10bfloat16_tE19Flash_kernel_traitsILi192ELi64ELi64ELi8ES3_EELb0ELb1ELb0ELb0ELb0ELb0ELb1EEEvNS_16Flash_bwd_paramsE)
        /*00a4*/ 	.word	0x00000000


	//----- nvinfo : EIATTR_REGCOUNT
	.align		4
.L_38:
        /*00a8*/ 	.byte	0x04, 0x2f
        /*00aa*/ 	.short	(.L_40 - .L_39)
	.align		4
.L_39:
        /*00ac*/ 	.word	index@(_ZN5flash44flash_bwd_dq_dk_dv_loop_seqk_parallel_kernelI23Flash_bwd_kernel_traitsILi192ELi64ELi64ELi8ELi4ELi2ELi2ELb0ELb0EN7cutlass10bfloat16_tE19Flash_kernel_traitsILi192ELi64ELi64ELi8ES3_EELb1ELb1ELb0ELb0ELb0ELb0ELb0EEEvNS_16Flash_bwd_paramsE)
        /*00b0*/ 	.word	0x000000ff


	//----- nvinfo : EIATTR_FRAME_SIZE
	.align		4
.L_40:
        /*00b4*/ 	.byte	0x04, 0x11
        /*00b6*/ 	.short	(.L_42 - .L_41)
	.align		4
.L_41:
        /*00b8*/ 	.word	index@(_ZN5flash44flash_bwd_dq_dk_dv_loop_seqk_parallel_kernelI23Flash_bwd_kernel_traitsILi192ELi64ELi64ELi8ELi4ELi2ELi2ELb0ELb0EN7cutlass10bfloat16_tE19Flash_kernel_traitsILi192ELi64ELi64ELi8ES3_EELb1ELb1ELb0ELb0ELb0ELb0ELb0EEEvNS_16Flash_bwd_paramsE)
        /*00bc*/ 	.word	0x00000008


	//----- nvinfo : EIATTR_REGCOUNT
	.align		4
.L_42:
        /*00c0*/ 	.byte	0x04, 0x2f
        /*00c2*/ 	.short	(.L_44 - .L_43)
	.align		4
.L_43:
        /*00c4*/ 	.word	index@(_ZN5flash27flash_bwd_convert_dq_kernelI23Flash_bwd_kernel_traitsILi192ELi64ELi64ELi8ELi4ELi2ELi2ELb0ELb0EN7cutlass10bfloat16_tE19Flash_kernel_traitsILi192ELi64ELi64ELi8ES3_EEEEvNS_16Flash_bwd_paramsEi)
        /*00c8*/ 	.word	0x00000060


	//----- nvinfo : EIATTR_FRAME_SIZE
	.align		4
.L_44:
        /*00cc*/ 	.byte	0x04, 0x11
        /*00ce*/ 	.short	(.L_46 - .L_45)
	.align		4
.L_45:
        /*00d0*/ 	.word	index@(_ZN5flash27flash_bwd_convert_dq_kernelI23Flash_bwd_kernel_traitsILi192ELi64ELi64ELi8ELi4ELi2ELi2ELb0ELb0EN7cutlass10bfloat16_tE19Flash_kernel_traitsILi192ELi64ELi64ELi8ES3_EEEEvNS_16Flash_bwd_paramsEi)
        /*00d4*/ 	.word	0x00000000


	//----- nvinfo : EIATTR_REGCOUNT
	.align		4
.L_46:
        /*00d8*/ 	.byte	0x04, 0x2f
        /*00da*/ 	.short	(.L_48 - .L_47)
	.align		4
.L_47:
        /*00dc*/ 	.word	index@(_ZN5flash25flash_bwd_dot_do_o_kernelILb1E23Flash_bwd_kernel_traitsILi192ELi64ELi64ELi8ELi4ELi2ELi2ELb1ELb1EN7cutlass10bfloat16_tE19Flash_kernel_traitsILi192ELi64ELi64ELi8ES3_EEEEvNS_16Flash_bwd_paramsE)
        /*00e0*/ 	.word	0x00000040


	//----- nvinfo : EIATTR_FRAME_SIZE
	.align		4
.L_48:
        /*00e4*/ 	.byte	0x04, 0x11
        /*00e6*/ 	.short	(.L_50 - .L_49)
	.align		4
.L_49:
        /*00e8*/ 	.word	index@(_ZN5flash25flash_bwd_dot_do_o_kernelILb1E23Flash_bwd_kernel_traitsILi192ELi64ELi64ELi8ELi4ELi2ELi2ELb1ELb1EN7cutlass10bfloat16_tE19Flash_kernel_traitsILi192ELi64ELi64ELi8ES3_EEEEvNS_16Flash_bwd_paramsE)
        /*00ec*/ 	.word	0x00000000


	//----- nvinfo : EIATTR_REGCOUNT
	.align		4
.L_50:
        /*00f0*/ 	.byte	0x04, 0x2f
        /*00f2*/ 	.short	(.L_52 - .L_51)
	.align		4
.L_51:
        /*00f4*/ 	.word	index@(_ZN5flash25flash_bwd_dot_do_o_kernelILb0E23Flash_bwd_kernel_traitsILi192ELi64ELi64ELi8ELi4ELi2ELi2ELb1ELb1EN7cutlass10bfloat16_tE19Flash_kernel_traitsILi192ELi64ELi64ELi8ES3_EEEEvNS_16Flash_bwd_paramsE)
        /*00f8*/ 	.word	0x00000040


	//----- nvinfo : EIATTR_FRAME_SIZE
	.align		4
.L_52:
        /*00fc*/ 	.byte	0x04, 0x11
        /*00fe*/ 	.short	(.L_54 - .L_53)
	.align		4
.L_53:
        /*0100*/ 	.word	index@(_ZN5flash25flash_bwd_dot_do_o_kernelILb0E23Flash_bwd_kernel_traitsILi192ELi64ELi64ELi8ELi4ELi2ELi2ELb1ELb1EN7cutlass10bfloat16_tE19Flash_kernel_traitsILi192ELi64ELi64ELi8ES3_EEEEvNS_16Flash_bwd_paramsE)
        /*0104*/ 	.word	0x00000000


	//----- nvinfo : EIATTR_REGCOUNT
	.align		4
.L_54:
        /*0108*/ 	.byte	0x04, 0x2f
        /*010a*/ 	.short	(.L_56 - .L_55)
	.align		4
.L_55:
        /*010c*/ 	.word	index@(_ZN5flash44flash_bwd_dq_dk_dv_loop_seqk_parallel_kernelI23Flash_bwd_kernel_traitsILi192ELi64ELi64ELi8ELi4ELi2ELi2ELb1ELb1EN7cutlass10bfloat16_tE19Flash_kernel_traitsILi192ELi64ELi64ELi8ES3_EELb0ELb1ELb0ELb1ELb0ELb0ELb1EEEvNS_16Flash_bwd_paramsE)
        /*0110*/ 	.word	0x000000ff


	//----- nvinfo : EIATTR_FRAME_SIZE
	.align		4
.L_56:
        /*0114*/ 	.byte	0x04, 0x11
        /*0116*/ 	.short	(.L_58 - .L_57)
	.align		4
.L_57:
        /*0118*/ 	.word	index@(_ZN5flash44flash_bwd_dq_dk_dv_loop_seqk_parallel_kernelI23Flash_bwd_kernel_traitsILi192ELi64ELi64ELi8ELi4ELi2ELi2ELb1ELb1EN7cutlass10bfloat16_tE19Flash_kernel_traitsILi192ELi64ELi64ELi8ES3_EELb0ELb1ELb0ELb1ELb0ELb0ELb1EEEvNS_16Flash_bwd_paramsE)
        /*011c*/ 	.word	0x00000110


	//----- nvinfo : EIATTR_REGCOUNT
	.align		4
.L_58:
        /*0120*/ 	.byte	0x04, 0x2f
        /*0122*/ 	.short	(.L_60 - .L_59)
	.align		4
.L_59:
        /*0124*/ 	.word	index@(_ZN5flash44flash_bwd_dq_dk_dv_loop_seqk_parallel_kernelI23Flash_bwd_kernel_traitsILi192ELi64ELi64ELi8ELi4ELi2ELi2ELb1ELb1EN7cutlass10bfloat16_tE19Flash_kernel_traitsILi192ELi64ELi64ELi8ES3_EELb1ELb1ELb0ELb1ELb0ELb0ELb0EEEvNS_16Flash_bwd_paramsE)
        /*0128*/ 	.word	0x000000ff


	//----- nvinfo : EIATTR_FRAME_SIZE
	.align		4
.L_60:
        /*012c*/ 	.byte	0x04, 0x11
        /*012e*/ 	.short	(.L_62 - .L_61)
	.align		4
.L_61:
        /*0130*/ 	.word	index@(_ZN5flash44flash_bwd_dq_dk_dv_loop_seqk_parallel_kernelI23Flash_bwd_kernel_traitsILi192ELi64ELi64ELi8ELi4ELi2ELi2ELb1ELb1EN7cutlass10bfloat16_tE19Flash_kernel_traitsILi192ELi64ELi64ELi8ES3_EELb1ELb1ELb0ELb1ELb0ELb0ELb0EEEvNS_16Flash_bwd_paramsE)
        /*0134*/ 	.word	0x00000128


	//----- nvinfo : EIATTR_REGCOUNT
	.align		4
.L_62:
        /*0138*/ 	.byte	0x04, 0x2f
        /*013a*/ 	.short	(.L_64 - .L_63)
	.align		4
.L_63:
        /*013c*/ 	.word	index@(_ZN5flash44flash_bwd_dq_dk_dv_loop_seqk_parallel_kernelI23Flash_bwd_kernel_traitsILi192ELi64ELi64ELi8ELi4ELi2ELi2ELb1ELb1EN7cutlass10bfloat16_tE19Flash_kernel_traitsILi192ELi64ELi64ELi8ES3_EELb0ELb1ELb0ELb0ELb0ELb1ELb1EEEvNS_16Flash_bwd_paramsE)
        /*0140*/ 	.word	0x000000ff


	//----- nvinfo : EIATTR_FRAME_SIZE
	.align		4
.L_64:
        /*0144*/ 	.byte	0x04, 0x11
        /*0146*/ 	.short	(.L_66 - .L_65)
	.align		4
.L_65:
        /*0148*/ 	.word	index@(_ZN5flash44flash_bwd_dq_dk_dv_loop_seqk_parallel_kernelI23Flash_bwd_kernel_traitsILi192ELi64ELi64ELi8ELi4ELi2ELi2ELb1ELb1EN7cutlass10bfloat16_tE19Flash_kernel_traitsILi192ELi64ELi64ELi8ES3_EELb0ELb1ELb0ELb0ELb0ELb1ELb1EEEvNS_16Flash_bwd_paramsE)
        /*014c*/ 	.word	0x000000e8


	//----- nvinfo : EIATTR_REGCOUNT
	.align		4
.L_66:
        /*0150*/ 	.byte	0x04, 0x2f
        /*0152*/ 	.short	(.L_68 - .L_67)
	.align		4
.L_67:
        /*0154*/ 	.word	index@(_ZN5flash44flash_bwd_dq_dk_dv_loop_seqk_parallel_kernelI23Flash_bwd_kernel_traitsILi192ELi64ELi64ELi8ELi4ELi2ELi2ELb1ELb1EN7cutlass10bfloat16_tE19Flash_kernel_traitsILi192ELi64ELi64ELi8ES3_EELb1ELb1ELb0ELb0ELb0ELb1ELb0EEEvNS_16Flash_bwd_paramsE)
        /*0158*/ 	.word	0x000000ff


	//----- nvinfo : EIATTR_FRAME_SIZE
	.align		4
.L_68:
        /*015c*/ 	.byte	0x04, 0x11
        /*015e*/ 	.short	(.L_70 - .L_69)
	.align		4
.L_69:
        /*0160*/ 	.word	index@(_ZN5flash44flash_bwd_dq_dk_dv_loop_seqk_parallel_kernelI23Flash_bwd_kernel_traitsILi192ELi64ELi64ELi8ELi4ELi2ELi2ELb1ELb1EN7cutlass10bfloat16_tE19Flash_kernel_traitsILi192ELi64ELi64ELi8ES3_EELb1ELb1ELb0ELb0ELb0ELb1ELb0EEEvNS_16Flash_bwd_paramsE)
        /*0164*/ 	.word	0x000000f0


	//----- nvinfo : EIATTR_REGCOUNT
	.align		4
.L_70:
        /*0168*/ 	.byte	0x04, 0x2f
        /*016a*/ 	.short	(.L_72 - .L_71)
	.align		4
.L_71:
        /*016c*/ 	.word	index@(_ZN5flash44flash_bwd_dq_dk_dv_loop_seqk_parallel_kernelI23Flash_bwd_kernel_traitsILi192ELi64ELi64ELi8ELi4ELi2ELi2ELb1ELb1EN7cutlass10bfloat16_tE19Flash_kernel_traitsILi192ELi64ELi64ELi8ES3_EELb0ELb1ELb0ELb0ELb0ELb0ELb1EEEvNS_16Flash_bwd_paramsE)
        /*0170*/ 	.word	0x000000ff


	//----- nvinfo : EIATTR_FRAME_SIZE
	.align		4
.L_72:
        /*0174*/ 	.byte	0x04, 0x11
        /*0176*/ 	.short	(.L_74 - .L_73)
	.align		4
.L_73:
        /*0178*/ 	.word	index@(_ZN5flash44flash_bwd_dq_dk_dv_loop_seqk_parallel_kernelI23Flash_bwd_kernel_traitsILi192ELi64ELi64ELi8ELi4ELi2ELi2ELb1ELb1EN7cutlass10bfloat16_tE19Flash_kernel_traitsILi192ELi64ELi64ELi8ES3_EELb0ELb1ELb0ELb0ELb0ELb0ELb1EEEvNS_16Flash_bwd_paramsE)
        /*017c*/ 	.word	0x000000f0


	//----- nvinfo : EIATTR_REGCOUNT
	.align		4
.L_74:
        /*0180*/ 	.byte	0x04, 0x2f
        /*0182*/ 	.short	(.L_76 - .L_75)
	.align		4
.L_75:
        /*0184*/ 	.word	index@(_ZN5flash44flash_bwd_dq_dk_dv_loop_seqk_parallel_kernelI23Flash_bwd_kernel_traitsILi192ELi64ELi64ELi8ELi4ELi2ELi2ELb1ELb1EN7cutlass10bfloat16_tE19Flash_kernel_traitsILi192ELi64ELi64ELi8ES3_EELb1ELb1ELb0ELb0ELb0ELb0ELb0EEEvNS_16Flash_bwd_paramsE)
        /*0188*/ 	.word	0x000000ff


	//----- nvinfo : EIATTR_FRAME_SIZE
	.align		4
.L_76:
        /*018c*/ 	.byte	0x04, 0x11
        /*018e*/ 	.short	(.L_78 - .L_77)
	.align		4
.L_77:
        /*0190*/ 	.word	index@(_ZN5flash44flash_bwd_dq_dk_dv_loop_seqk_parallel_kernelI23Flash_bwd_kernel_traitsILi192ELi64ELi64ELi8ELi4ELi2ELi2ELb1ELb1EN7cutlass10bfloat16_tE19Flash_kernel_traitsILi192ELi64ELi64ELi8ES3_EELb1ELb1ELb0ELb0ELb0ELb0ELb0EEEvNS_16Flash_bwd_paramsE)
        /*0194*/ 	.word	0x00000100


	//----- nvinfo : EIATTR_REGCOUNT
	.align		4
.L_78:
        /*0198*/ 	.byte	0x04, 0x2f
        /*019a*/ 	.short	(.L_80 - .L_79)
	.align		4
.L_79:
        /*019c*/ 	.word	index@(_ZN5flash27flash_bwd_convert_dq_kernelI23Flash_bwd_kernel_traitsILi192ELi64ELi64ELi8ELi4ELi2ELi2ELb1ELb1EN7cutlass10bfloat16_tE19Flash_kernel_traitsILi192ELi64ELi64ELi8ES3_EEEEvNS_16Flash_bwd_paramsEi)
        /*01a0*/ 	.word	0x00000060


	//----- nvinfo : EIATTR_FRAME_SIZE
	.align		4
.L_80:
        /*01a4*/ 	.byte	0x04, 0x11
        /*01a6*/ 	.short	(.L_82 - .L_81)
	.align		4
.L_81:
        /*01a8*/ 	.word	index@(_ZN5flash27flash_bwd_convert_dq_kernelI23Flash_bwd_kernel_traitsILi192ELi64ELi64ELi8ELi4ELi2ELi2ELb1ELb1EN7cutlass10bfloat16_tE19Flash_kernel_traitsILi192ELi64ELi64ELi8ES3_EEEEvNS_16Flash_bwd_paramsEi)
        /*01ac*/ 	.word	0x00000000


	//----- nvinfo : EIATTR_REGCOUNT
	.align		4
.L_82:
        /*01b0*/ 	.byte	0x04, 0x2f
        /*01b2*/ 	.short	(.L_84 - .L_83)
	.align		4
.L_83:
        /*01b4*/ 	.word	index@(_ZN5flash44flash_bwd_dq_dk_dv_loop_seqk_parallel_kernelI23Flash_bwd_kernel_traitsILi192ELi64ELi64ELi8ELi4ELi2ELi2ELb0ELb0EN7cutlass10bfloat16_tE19Flash_kernel_traitsILi192ELi64ELi64ELi8ES3_EELb0ELb1ELb0ELb1ELb0ELb0ELb0EEEvNS_16Flash_bwd_paramsE)
        /*01b8*/ 	.word	0x000000ff


	//----- nvinfo : EIATTR_FRAME_SIZE
	.align		4
.L_84:
        /*01bc*/ 	.byte	0x04, 0x11
        /*01be*/ 	.short	(.L_86 - .L_85)
	.align		4
.L_85:
        /*01c0*/ 	.word	index@(_ZN5flash44flash_bwd_dq_dk_dv_loop_seqk_parallel_kernelI23Flash_bwd_kernel_traitsILi192ELi64ELi64ELi8ELi4ELi2ELi2ELb0ELb0EN7cutlass10bfloat16_tE19Flash_kernel_traitsILi192ELi64ELi64ELi8ES3_EELb0ELb1ELb0ELb1ELb0ELb0ELb0EEEvNS_16Flash_bwd_paramsE)
        /*01c4*/ 	.word	0x00000000


	//----- nvinfo : EIATTR_REGCOUNT
	.align		4
.L_86:
        /*01c8*/ 	.byte	0x04, 0x2f
        /*01ca*/ 	.short	(.L_88 - .L_87)
	.align		4
.L_87:
        /*01cc*/ 	.word	index@(_ZN5flash44flash_bwd_dq_dk_dv_loop_seqk_parallel_kernelI23Flash_bwd_kernel_traitsILi192ELi64ELi64ELi8ELi4ELi2ELi2ELb0ELb0EN7cutlass10bfloat16_tE19Flash_kernel_traitsILi192ELi64ELi64ELi8ES3_EELb0ELb1ELb0ELb0ELb0ELb1ELb0EEEvNS_16Flash_bwd_paramsE)
        /*01d0*/ 	.word	0x000000fc


	//----- nvinfo : EIATTR_FRAME_SIZE
	.align		4
.L_88:
        /*01d4*/ 	.byte	0x04, 0x11
        /*01d6*/ 	.short	(.L_90 - .L_89)
	.align		4
.L_89:
        /*01d8*/ 	.word	index@(_ZN5flash44flash_bwd_dq_dk_dv_loop_seqk_parallel_kernelI23Flash_bwd_kernel_traitsILi192ELi64ELi64ELi8ELi4ELi2ELi2ELb0ELb0EN7cutlass10bfloat16_tE19Flash_kernel_traitsILi192ELi64ELi64ELi8ES3_EELb0ELb1ELb0ELb0ELb0ELb1ELb0EEEvNS_16Flash_bwd_paramsE)
        /*01dc*/ 	.word	0x00000000


	//----- nvinfo : EIATTR_REGCOUNT
	.align		4
.L_90:
        /*01e0*/ 	.byte	0x04, 0x2f
        /*01e2*/ 	.short	(.L_92 - .L_91)
	.align		4
.L_91:
        /*01e4*/ 	.word	index@(_ZN5flash44flash_bwd_dq_dk_dv_loop_seqk_parallel_kernelI23Flash_bwd_kernel_traitsILi192ELi64ELi64ELi8ELi4ELi2ELi2ELb0ELb0EN7cutlass10bfloat16_tE19Flash_kernel_traitsILi192ELi64ELi64ELi8ES3_EELb0ELb1ELb0ELb0ELb0ELb0ELb0EEEvNS_16Flash_bwd_paramsE)
        /*01e8*/ 	.word	0x000000fc


	//----- nvinfo : EIATTR_FRAME_SIZE
	.align		4
.L_92:
        /*01ec*/ 	.byte	0x04, 0x11
        /*01ee*/ 	.short	(.L_94 - .L_93)
	.align		4
.L_93:
        /*01f0*/ 	.word	index@(_ZN5flash44flash_bwd_dq_dk_dv_loop_seqk_parallel_kernelI23Flash_bwd_kernel_traitsILi192ELi64ELi64ELi8ELi4ELi2ELi2ELb0ELb0EN7cutlass10bfloat16_tE19Flash_kernel_traitsILi192ELi64ELi64ELi8ES3_EELb0ELb1ELb0ELb0ELb0ELb0ELb0EEEvNS_16Flash_bwd_paramsE)
        /*01f4*/ 	.word	0x00000000


	//----- nvinfo : EIATTR_REGCOUNT
	.align		4
.L_94:
        /*01f8*/ 	.byte	0x04, 0x2f
        /*01fa*/ 	.short	(.L_96 - .L_95)
	.align		4
.L_95:
        /*01fc*/ 	.word	index@(_ZN5flash44flash_bwd_dq_dk_dv_loop_seqk_parallel_kernelI23Flash_bwd_kernel_traitsILi192ELi64ELi64ELi8ELi4ELi2ELi2ELb1ELb1EN7cutlass10bfloat16_tE19Flash_kernel_traitsILi192ELi64ELi64ELi8ES3_EELb0ELb1ELb0ELb1ELb0ELb0ELb0EEEvNS_16Flash_bwd_paramsE)
        /*0200*/ 	.word	0x000000ff


	//----- nvinfo : EIATTR_FRAME_SIZE
	.align		4
.L_96:
        /*0204*/ 	.byte	0x04, 0x11
        /*0206*/ 	.short	(.L_98 - .L_97)
	.align		4
.L_97:
        /*0208*/ 	.word	index@(_ZN5flash44flash_bwd_dq_dk_dv_loop_seqk_parallel_kernelI23Flash_bwd_kernel_traitsILi192ELi64ELi64ELi8ELi4ELi2ELi2ELb1ELb1EN7cutlass10bfloat16_tE19Flash_kernel_traitsILi192ELi64ELi64ELi8ES3_EELb0ELb1ELb0ELb1ELb0ELb0ELb0EEEvNS_16Flash_bwd_paramsE)
        /*020c*/ 	.word	0x00000110


	//----- nvinfo : EIATTR_REGCOUNT
	.align		4
.L_98:
        /*0210*/ 	.byte	0x04, 0x2f
        /*0212*/ 	.short	(.L_100 - .L_99)
	.align		4
.L_99:
        /*0214*/ 	.word	index@(_ZN5flash44flash_bwd_dq_dk_dv_loop_seqk_parallel_kernelI23Flash_bwd_kernel_traitsILi192ELi64ELi64ELi8ELi4ELi2ELi2ELb1ELb1EN7cutlass10bfloat16_tE19Flash_kernel_traitsILi192ELi64ELi64ELi8ES3_EELb0ELb1ELb0ELb0ELb0ELb1ELb0EEEvNS_16Flash_bwd_paramsE)
        /*0218*/ 	.word	0x000000ff


	//----- nvinfo : EIATTR_FRAME_SIZE
	.align		4
.L_100:
        /*021c*/ 	.byte	0x04, 0x11
        /*021e*/ 	.short	(.L_102 - .L_101)
	.align		4
.L_101:
        /*0220*/ 	.word	index@(_ZN5flash44flash_bwd_dq_dk_dv_loop_seqk_parallel_kernelI23Flash_bwd_kernel_traitsILi192ELi64ELi64ELi8ELi4ELi2ELi2ELb1ELb1EN7cutlass10bfloat16_tE19Flash_kernel_traitsILi192ELi64ELi64ELi8ES3_EELb0ELb1ELb0ELb0ELb0ELb1ELb0EEEvNS_16Flash_bwd_paramsE)
        /*0224*/ 	.word	0x000000e8


	//----- nvinfo : EIATTR_REGCOUNT
	.align		4
.L_102:
        /*0228*/ 	.byte	0x04, 0x2f
        /*022a*/ 	.short	(.L_104 - .L_103)
	.align		4
.L_103:
        /*022c*/ 	.word	index@(_ZN5flash44flash_bwd_dq_dk_dv_loop_seqk_parallel_kernelI23Flash_bwd_kernel_traitsILi192ELi64ELi64ELi8ELi4ELi2ELi2ELb1ELb1EN7cutlass10bfloat16_tE19Flash_kernel_traitsILi192ELi64ELi64ELi8ES3_EELb0ELb1ELb0ELb0ELb0ELb0ELb0EEEvNS_16Flash_bwd_paramsE)
        /*0230*/ 	.word	0x000000ff


	//----- nvinfo : EIATTR_FRAME_SIZE
	.align		4
.L_104:
        /*0234*/ 	.byte	0x04, 0x11
        /*0236*/ 	.short	(.L_106 - .L_105)
	.align		4
.L_105:
        /*0238*/ 	.word	index@(_ZN5flash44flash_bwd_dq_dk_dv_loop_seqk_parallel_kernelI23Flash_bwd_kernel_traitsILi192ELi64ELi64ELi8ELi4ELi2ELi2ELb1ELb1EN7cutlass10bfloat16_tE19Flash_kernel_traitsILi192ELi64ELi64ELi8ES3_EELb0ELb1ELb0ELb0ELb0ELb0ELb0EEEvNS_16Flash_bwd_paramsE)
        /*023c*/ 	.word	0x000000f0


	//----- nvinfo : EIATTR_MIN_STACK_SIZE
	.align		4
.L_106:
        /*0240*/ 	.byte	0x04, 0x12
        /*0242*/ 	.short	(.L_108 - .L_107)
	.align		4
.L_107:
        /*0244*/ 	.word	index@(_ZN5flash44flash_bwd_dq_dk_dv_loop_seqk_parallel_kernelI23Flash_bwd_kernel_traitsILi192ELi64ELi64ELi8ELi4ELi2ELi2ELb1ELb1EN7cutlass10bfloat16_tE19Flash_kernel_traitsILi192ELi64ELi64ELi8ES3_EELb0ELb1ELb0ELb0ELb0ELb0ELb0EEEvNS_16Flash_bwd_paramsE)
        /*0248*/ 	.word	0x000000f0


	//----- nvinfo : EIATTR_MIN_STACK_SIZE
	.align		4
.L_108:
        /*024c*/ 	.byte	0x04, 0x12
        /*024e*/ 	.short	(.L_110 - .L_109)
	.align		4
.L_109:
        /*0250*/ 	.word	index@(_ZN5flash44flash_bwd_dq_dk_dv_loop_seqk_parallel_kernelI23Flash_bwd_kernel_traitsILi192ELi64ELi64ELi8ELi4ELi2ELi2ELb1ELb1EN7cutlass10bfloat16_tE19Flash_kernel_traitsILi192ELi64ELi64ELi8ES3_EELb0ELb1ELb0ELb0ELb0ELb1ELb0EEEvNS_16Flash_bwd_paramsE)
        /*0254*/ 	.word	0x000000e8


	//----- nvinfo : EIATTR_MIN_STACK_SIZE
	.align		4
.L_110:
        /*0258*/ 	.byte	0x04, 0x12
        /*025a*/ 	.short	(.L_112 - .L_111)
	.align		4
.L_111:
        /*025c*/ 	.word	index@(_ZN5flash44flash_bwd_dq_dk_dv_loop_seqk_parallel_kernelI23Flash_bwd_kernel_traitsILi192ELi64ELi64ELi8ELi4ELi2ELi2ELb1ELb1EN7cutlass10bfloat16_tE19Flash_kernel_traitsILi192ELi64ELi64ELi8ES3_EELb0ELb1ELb0ELb1ELb0ELb0ELb0EEEvNS_16Flash_bwd_paramsE)
        /*0260*/ 	.word	0x00000110


	//----- nvinfo : EIATTR_MIN_STACK_SIZE
	.align		4
.L_112:
        /*0264*/ 	.byte	0x04, 0x12
        /*0266*/ 	.short	(.L_114 - .L_113)
	.align		4
.L_113:
        /*0268*/ 	.word	index@(_ZN5flash44flash_bwd_dq_dk_dv_loop_seqk_parallel_kernelI23Flash_bwd_kernel_traitsILi192ELi64ELi64ELi8ELi4ELi2ELi2ELb0ELb0EN7cutlass10bfloat16_tE19Flash_kernel_traitsILi192ELi64ELi64ELi8ES3_EELb0ELb1ELb0ELb0ELb0ELb0ELb0EEEvNS_16Flash_bwd_paramsE)
        /*026c*/ 	.word	0x00000000


	//----- nvinfo : EIATTR_MIN_STACK_SIZE
	.align		4
.L_114:
        /*0270*/ 	.byte	0x04, 0x12
        /*0272*/ 	.short	(.L_116 - .L_115)
	.align		4
.L_115:
        /*0274*/ 	.word	index@(_ZN5flash44flash_bwd_dq_dk_dv_loop_seqk_parallel_kernelI23Flash_bwd_kernel_traitsILi192ELi64ELi64ELi8ELi4ELi2ELi2ELb0ELb0EN7cutlass10bfloat16_tE19Flash_kernel_traitsILi192ELi64ELi64ELi8ES3_EELb0ELb1ELb0ELb0ELb0ELb1ELb0EEEvNS_16Flash_bwd_paramsE)
        /*0278*/ 	.word	0x00000000


	//----- nvinfo : EIATTR_MIN_STACK_SIZE
	.align		4
.L_116:
        /*027c*/ 	.byte	0x04, 0x12
        /*027e*/ 	.short	(.L_118 - .L_117)
	.align		4
.L_117:
        /*0280*/ 	.word	index@(_ZN5flash44flash_bwd_dq_dk_dv_loop_seqk_parallel_kernelI23Flash_bwd_kernel_traitsILi192ELi64ELi64ELi8ELi4ELi2ELi2ELb0ELb0EN7cutlass10bfloat16_tE19Flash_kernel_traitsILi192ELi64ELi64ELi8ES3_EELb0ELb1ELb0ELb1ELb0ELb0ELb0EEEvNS_16Flash_bwd_paramsE)
        /*0284*/ 	.word	0x00000000


	//----- nvinfo : EIATTR_MIN_STACK_SIZE
	.align		4
.L_118:
        /*0288*/ 	.byte	0x04, 0x12
        /*028a*/ 	.short	(.L_120 - .L_119)
	.align		4
.L_119:
        /*028c*/ 	.word	index@(_ZN5flash27flash_bwd_convert_dq_kernelI23Flash_bwd_kernel_traitsILi192ELi64ELi64ELi8ELi4ELi2ELi2ELb1ELb1EN7cutlass10bfloat16_tE19Flash_kernel_traitsILi192ELi64ELi64ELi8ES3_EEEEvNS_16Flash_bwd_paramsEi)
        /*0290*/ 	.word	0x00000000


	//----- nvinfo : EIATTR_MIN_STACK_SIZE
	.align		4
.L_120:
        /*0294*/ 	.byte	0x04, 0x12
        /*0296*/ 	.short	(.L_122 - .L_121)
	.align		4
.L_121:
        /*0298*/ 	.word	index@(_ZN5flash44flash_bwd_dq_dk_dv_loop_seqk_parallel_kernelI23Flash_bwd_kernel_traitsILi192ELi64ELi64ELi8ELi4ELi2ELi2ELb1ELb1EN7cutlass10bfloat16_tE19Flash_kernel_traitsILi192ELi64ELi64ELi8ES3_EELb1ELb1ELb0ELb0ELb0ELb0ELb0EEEvNS_16Flash_bwd_paramsE)
        /*029c*/ 	.word	0x00000100


	//----- nvinfo : EIATTR_MIN_STACK_SIZE
	.align		4
.L_122:
        /*02a0*/ 	.byte	0x04, 0x12
        /*02a2*/ 	.short	(.L_124 - .L_123)
	.align		4
.L_123:
        /*02a4*/ 	.word	index@(_ZN5flash44flash_bwd_dq_dk_dv_loop_seqk_parallel_kernelI23Flash_bwd_kernel_traitsILi192ELi64ELi64ELi8ELi4ELi2ELi2ELb1ELb1EN7cutlass10bfloat16_tE19Flash_kernel_traitsILi192ELi64ELi64ELi8ES3_EELb0ELb1ELb0ELb0ELb0ELb0ELb1EEEvNS_16Flash_bwd_paramsE)
        /*02a8*/ 	.word	0x000000f0


	//----- nvinfo : EIATTR_MIN_STACK_SIZE
	.align		4
.L_124:
        /*02ac*/ 	.byte	0x04, 0x12
        /*02ae*/ 	.short	(.L_126 - .L_125)
	.align		4
.L_125:
        /*02b0*/ 	.word	index@(_ZN5flash44flash_bwd_dq_dk_dv_loop_seqk_parallel_kernelI23Flash_bwd_kernel_traitsILi192ELi64ELi64ELi8ELi4ELi2ELi2ELb1ELb1EN7cutlass10bfloat16_tE19Flash_kernel_traitsILi192ELi64ELi64ELi8ES3_EELb1ELb1ELb0ELb0ELb0ELb1ELb0EEEvNS_16Flash_bwd_paramsE)
        /*02b4*/ 	.word	0x000000f0


	//----- nvinfo : EIATTR_MIN_STACK_SIZE
	.align		4
.L_126:
        /*02b8*/ 	.byte	0x04, 0x12
        /*02ba*/ 	.short	(.L_128 - .L_127)
	.align		4
.L_127:
        /*02bc*/ 	.word	index@(_ZN5flash44flash_bwd_dq_dk_dv_loop_seqk_parallel_kernelI23Flash_bwd_kernel_traitsILi192ELi64ELi64ELi8ELi4ELi2ELi2ELb1ELb1EN7cutlass10bfloat16_tE19Flash_kernel_traitsILi192ELi64ELi64ELi8ES3_EELb0ELb1ELb0ELb0ELb0ELb1ELb1EEEvNS_16Flash_bwd_paramsE)
        /*02c0*/ 	.word	0x000000e8


	//----- nvinfo : EIATTR_MIN_STACK_SIZE
	.align		4
.L_128:
        /*02c4*/ 	.byte	0x04, 0x12
        /*02c6*/ 	.short	(.L_130 - .L_129)
	.align		4
.L_129:
        /*02c8*/ 	.word	index@(_ZN5flash44flash_bwd_dq_dk_dv_loop_seqk_parallel_kernelI23Flash_bwd_kernel_traitsILi192ELi64ELi64ELi8ELi4ELi2ELi2ELb1ELb1EN7cutlass10bfloat16_tE19Flash_kernel_traitsILi192ELi64ELi64ELi8ES3_EELb1ELb1ELb0ELb1ELb0ELb0ELb0EEEvNS_16Flash_bwd_paramsE)
        /*02cc*/ 	.word	0x00000128


	//----- nvinfo : EIATTR_MIN_STACK_SIZE
	.align		4
.L_130:
        /*02d0*/ 	.byte	0x04, 0x12
        /*02d2*/ 	.short	(.L_132 - .L_131)
	.align		4
.L_131:
        /*02d4*/ 	.word	index@(_ZN5flash44flash_bwd_dq_dk_dv_loop_seqk_parallel_kernelI23Flash_bwd_kernel_traitsILi192ELi64ELi64ELi8ELi4ELi2ELi2ELb1ELb1EN7cutlass10bfloat16_tE19Flash_kernel_traitsILi192ELi64ELi64ELi8ES3_EELb0ELb1ELb0ELb1ELb0ELb0ELb1EEEvNS_16Flash_bwd_paramsE)
        /*02d8*/ 	.word	0x00000110


	//----- nvinfo : EIATTR_MIN_STACK_SIZE
	.align		4
.L_132:
        /*02dc*/ 	.byte	0x04, 0x12
        /*02de*/ 	.short	(.L_134 - .L_133)
	.align		4
.L_133:
        /*02e0*/ 	.word	index@(_ZN5flash25flash_bwd_dot_do_o_kernelILb0E23Flash_bwd_kernel_traitsILi192ELi64ELi64ELi8ELi4ELi2ELi2ELb1ELb1EN7cutlass10bfloat16_tE19Flash_kernel_traitsILi192ELi64ELi64ELi8ES3_EEEEvNS_16Flash_bwd_paramsE)
        /*02e4*/ 	.word	0x00000000


	//----- nvinfo : EIATTR_MIN_STACK_SIZE
	.align		4
.L_134:
        /*02e8*/ 	.byte	0x04, 0x12
        /*02ea*/ 	.short	(.L_136 - .L_135)
	.align		4
.L_135:
        /*02ec*/ 	.word	index@(_ZN5flash25flash_bwd_dot_do_o_kernelILb1E23Flash_bwd_kernel_traitsILi192ELi64ELi64ELi8ELi4ELi2ELi2ELb1ELb1EN7cutlass10bfloat16_tE19Flash_kernel_traitsILi192ELi64ELi64ELi8ES3_EEEEvNS_16Flash_bwd_paramsE)
        /*02f0*/ 	.word	0x00000000


	//----- nvinfo : EIATTR_MIN_STACK_SIZE
	.align		4
.L_136:
        /*02f4*/ 	.byte	0x04, 0x12
        /*02f6*/ 	.short	(.L_138 - .L_137)
	.align		4
.L_137:
        /*02f8*/ 	.word	index@(_ZN5flash27flash_bwd_convert_dq_kernelI23Flash_bwd_kernel_traitsILi192ELi64ELi64ELi8ELi4ELi2ELi2ELb0ELb0EN7cutlass10bfloat16_tE19Flash_kernel_traitsILi192ELi64ELi64ELi8ES3_EEEEvNS_16Flash_bwd_paramsEi)
        /*02fc*/ 	.word	0x00000000


	//----- nvinfo : EIATTR_MIN_STACK_SIZE
	.align		4
.L_138:
        /*0300*/ 	.byte	0x04, 0x12
        /*0302*/ 	.short	(.L_140 - .L_139)
	.align		4
.L_139:
        /*0304*/ 	.word	index@(_ZN5flash44flash_bwd_dq_dk_dv_loop_seqk_parallel_kernelI23Flash_bwd_kernel_traitsILi192ELi64ELi64ELi8ELi4ELi2ELi2ELb0ELb0EN7cutlass10bfloat16_tE19Flash_kernel_traitsILi192ELi64ELi64ELi8ES3_EELb1ELb1ELb0ELb0ELb0ELb0ELb0EEEvNS_16Flash_bwd_paramsE)
        /*0308*/ 	.word	0x00000008


	//----- nvinfo : EIATTR_MIN_STACK_SIZE
	.align		4
.L_140:
        /*030c*/ 	.byte	0x04, 0x12
        /*030e*/ 	.short	(.L_142 - .L_141)
	.align		4
.L_141:
        /*0310*/ 	.word	index@(_ZN5flash44flash_bwd_dq_dk_dv_loop_seqk_parallel_kernelI23Flash_bwd_kernel_traitsILi192ELi64ELi64ELi8ELi4ELi2ELi2ELb0ELb0EN7cutlass10bfloat16_tE19Flash_kernel_traitsILi192ELi64ELi64ELi8ES3_EELb0ELb1ELb0ELb0ELb0ELb0ELb1EEEvNS_16Flash_bwd_paramsE)
        /*0314*/ 	.word	0x00000000


	//----- nvinfo : EIATTR_MIN_STACK_SIZE
	.align		4
.L_142:
        /*0318*/ 	.byte	0x04, 0x12
        /*031a*/ 	.short	(.L_144 - .L_143)
	.align		4
.L_143:
        /*031c*/ 	.word	index@(_ZN5flash44flash_bwd_dq_dk_dv_loop_seqk_parallel_kernelI23Flash_bwd_kernel_traitsILi192ELi64ELi64ELi8ELi4ELi2ELi2ELb0ELb0EN7cutlass10bfloat16_tE19Flash_kernel_traitsILi192ELi64ELi64ELi8ES3_EELb1ELb1ELb0ELb0ELb0ELb1ELb0EEEvNS_16Flash_bwd_paramsE)
        /*0320*/ 	.word	0x00000000


	//----- nvinfo : EIATTR_MIN_STACK_SIZE
	.align		4
.L_144:
        /*0324*/ 	.byte	0x04, 0x12
        /*0326*/ 	.short	(.L_146 - .L_145)
	.align		4
.L_145:
        /*0328*/ 	.word	index@(_ZN5flash44flash_bwd_dq_dk_dv_loop_seqk_parallel_kernelI23Flash_bwd_kernel_traitsILi192ELi64ELi64ELi8ELi4ELi2ELi2ELb0ELb0EN7cutlass10bfloat16_tE19Flash_kernel_traitsILi192ELi64ELi64ELi8ES3_EELb0ELb1ELb0ELb0ELb0ELb1ELb1EEEvNS_16Flash_bwd_paramsE)
        /*032c*/ 	.word	0x00000000


	//----- nvinfo : EIATTR_MIN_STACK_SIZE
	.align		4
.L_146:
        /*0330*/ 	.byte	0x04, 0x12
        /*0332*/ 	.short	(.L_148 - .L_147)
	.align		4
.L_147:
        /*0334*/ 	.word	index@(_ZN5flash44flash_bwd_dq_dk_dv_loop_seqk_parallel_kernelI23Flash_bwd_kernel_traitsILi192ELi64ELi64ELi8ELi4ELi2ELi2ELb0ELb0EN7cutlass10bfloat16_tE19Flash_kernel_traitsILi192ELi64ELi64ELi8ES3_EELb1ELb1ELb0ELb1ELb0ELb0ELb0EEEvNS_16Flash_bwd_paramsE)
        /*0338*/ 	.word	0x00000000


	//----- nvinfo : EIATTR_MIN_STACK_SIZE
	.align		4
.L_148:
        /*033c*/ 	.byte	0x04, 0x12
        /*033e*/ 	.short	(.L_150 - .L_149)
	.align		4
.L_149:
        /*0340*/ 	.word	index@(_ZN5flash44flash_bwd_dq_dk_dv_loop_seqk_parallel_kernelI23Flash_bwd_kernel_traitsILi192ELi64ELi64ELi8ELi4ELi2ELi2ELb0ELb0EN7cutlass10bfloat16_tE19Flash_kernel_traitsILi192ELi64ELi64ELi8ES3_EELb0ELb1ELb0ELb1ELb0ELb0ELb1EEEvNS_16Flash_bwd_paramsE)
        /*0344*/ 	.word	0x00000008


	//----- nvinfo : EIATTR_MIN_STACK_SIZE
	.align		4
.L_150:
        /*0348*/ 	.byte	0x04, 0x12
        /*034a*/ 	.short	(.L_152 - .L_151)
	.align		4
.L_151:
        /*034c*/ 	.word	index@(_ZN5flash25flash_bwd_dot_do_o_kernelILb0E23Flash_bwd_kernel_traitsILi192ELi64ELi64ELi8ELi4ELi2ELi2ELb0ELb0EN7cutlass10bfloat16_tE19Flash_kernel_traitsILi192ELi64ELi64ELi8ES3_EEEEvNS_16Flash_bwd_paramsE)
        /*0350*/ 	.word	0x00000000


	//----- nvinfo : EIATTR_MIN_STACK_SIZE
	.align		4
.L_152:
        /*0354*/ 	.byte	0x04, 0x12
        /*0356*/ 	.short	(.L_154 - .L_153)
	.align		4
.L_153:
        /*0358*/ 	.word	index@(_ZN5flash25flash_bwd_dot_do_o_kernelILb1E23Flash_bwd_kernel_traitsILi192ELi64ELi64ELi8ELi4ELi2ELi2ELb0ELb0EN7cutlass10bfloat16_tE19Flash_kernel_traitsILi192ELi64ELi64ELi8ES3_EEEEvNS_16Flash_bwd_paramsE)
        /*035c*/ 	.word	0x00000000
.L_154:


//--------------------- .nv.compat                --------------------------
	.section	.nv.compat,"",@"SHT_CUDA_COMPAT_INFO"
	.align	4
        /*0000*/ 	.byte	0x02, 0x09, 0x01, 0x00, 0x02, 0x02, 0x01, 0x00, 0x02, 0x05, 0x05, 0x00, 0x03, 0x07, 0x01, 0x01
        /*0010*/ 	.byte	0x02, 0x03, 0x00, 0x00, 0x02, 0x06, 0x01, 0x00, 0x04, 0x0b, 0x08, 0x00, 0x00, 0x00, 0x00, 0x00
        /*0020*/ 	.byte	0x00, 0x00, 0x00, 0x00


//--------------------- .nv.info._ZN5flash44flash_bwd_dq_dk_dv_loop_seqk_parallel_kernelI23Flash_bwd_kernel_traitsILi192ELi64ELi64ELi8ELi4ELi2ELi2ELb1ELb1EN7cutlass10bfloat16_tE19Flash_kernel_traitsILi192ELi64ELi64ELi8ES3_EELb0ELb1ELb0ELb0ELb0ELb0ELb0EEEvNS_16Flash_bwd_paramsE --------------------------
	.section	.nv.info._ZN5flash44flash_bwd_dq_dk_dv_loop_seqk_parallel_kernelI23Flash_bwd_kernel_traitsILi192ELi64ELi64ELi8ELi4ELi2ELi2ELb1ELb1EN7cutlass10bfloat16_tE19Flash_kernel_traitsILi192ELi64ELi64ELi8ES3_EELb0ELb1ELb0ELb0ELb0ELb0ELb0EEEvNS_16Flash_bwd_paramsE,"",@"SHT_CUDA_INFO"
	.sectionflags	@""
	.align	4


	//----- nvinfo : EIATTR_CUDA_API_VERSION
	.align		4
        /*0000*/ 	.byte	0x04, 0x37
        /*0002*/ 	.short	(.L_156 - .L_155)
.L_155:
        /*0004*/ 	.word	0x00000082


	//----- nvinfo : EIATTR_KPARAM_INFO
	.align		4
.L_156:
        /*0008*/ 	.byte	0x04, 0x17
        /*000a*/ 	.short	(.L_158 - .L_157)
.L_157:
        /*000c*/ 	.word	0x00000000
        /*0010*/ 	.short	0x0000
        /*0012*/ 	.short	0x0000
        /*0014*/ 	.byte	0x00, 0xf0, 0x01, 0x0a


	//----- nvinfo : EIATTR_SPARSE_MMA_MASK
	.align		4
.L_158:
        /*0018*/ 	.byte	0x03, 0x50
        /*001a*/ 	.short	0x0000


	//----- nvinfo : EIATTR_MAXREG_COUNT
	.align		4
        /*001c*/ 	.byte	0x03, 0x1b
        /*001e*/ 	.short	0x00ff


	//----- nvinfo : EIATTR_NUM_BARRIERS
	.align		4
        /*0020*/ 	.byte	0x02, 0x4c
        /*0022*/ 	.byte	0x01
	.zero		1


	//----- nvinfo : EIATTR_ANNOTATIONS
	.align		4
        /*0024*/ 	.byte	0x04, 0x55
        /*0026*/ 	.short	(.L_160 - .L_159)


	//   ....[0]....
.L_159:
        /*0028*/ 	.word	0x00000001
        /*002c*/ 	.byte	0xa0, 0x00, 0x00, 0x00, 0x01, 0x00, 0x00, 0x00, 0x70, 0x03, 0x00, 0x00, 0x01, 0x00, 0x00, 0x00
        /* <DEDUP_REMOVED lines=60> */
        /*03fc*/ 	.byte	0x40, 0x92, 0x00, 0x00


	//----- nvinfo : EIATTR_MERCURY_ISA_VERSION
	.align		4
.L_160:
        /*0400*/ 	.byte	0x03, 0x5f
        /*0402*/ 	.short	0x0101


	//----- nvinfo : EIATTR_EXIT_INSTR_OFFSETS
	.align		4
        /*0404*/ 	.byte	0x04, 0x1c
        /*0406*/ 	.short	(.L_162 - .L_161)


	//   ....[0]....
.L_161:
        /*0408*/ 	.word	0x000000c0


	//   ....[1]....
        /*040c*/ 	.word	0x000092c0


	//----- nvinfo : EIATTR_CRS_STACK_SIZE
	.align		4
.L_162:
        /*0410*/ 	.byte	0x04, 0x1e
        /*0412*/ 	.short	(.L_164 - .L_163)
.L_163:
        /*0414*/ 	.word	0x00000000


	//----- nvinfo : EIATTR_CBANK_PARAM_SIZE
	.align		4
.L_164:
        /*0418*/ 	.byte	0x03, 0x19
        /*041a*/ 	.short	0x0280


	//----- nvinfo : EIATTR_PARAM_CBANK
	.align		4
        /*041c*/ 	.byte	0x04, 0x0a
        /*041e*/ 	.short	(.L_166 - .L_165)
	.align		4
.L_165:
        /*0420*/ 	.word	index@(.nv.constant0._ZN5flash44flash_bwd_dq_dk_dv_loop_seqk_parallel_kernelI23Flash_bwd_kernel_traitsILi192ELi64ELi64ELi8ELi4ELi2ELi2ELb1ELb1EN7cutlass10bfloat16_tE19Flash_kernel_traitsILi192ELi64ELi64ELi8ES3_EELb0ELb1ELb0ELb0ELb0ELb0ELb0EEEvNS_16Flash_bwd_paramsE)
        /*0424*/ 	.short	0x0210
        /*0426*/ 	.short	0x0280


	//----- nvinfo : EIATTR_SW_WAR
	.align		4
.L_166:
        /*0428*/ 	.byte	0x04, 0x36
        /*042a*/ 	.short	(.L_168 - .L_167)
.L_167:
        /*042c*/ 	.word	0x00000008
.L_168:


//--------------------- .nv.info._ZN5flash44flash_bwd_dq_dk_dv_loop_seqk_parallel_kernelI23Flash_bwd_kernel_traitsILi192ELi64ELi64ELi8ELi4ELi2ELi2ELb1ELb1EN7cutlass10bfloat16_tE19Flash_kernel_traitsILi192ELi64ELi64ELi8ES3_EELb0ELb1ELb0ELb0ELb0ELb1ELb0EEEvNS_16Flash_bwd_paramsE --------------------------
	.section	.nv.info._ZN5flash44flash_bwd_dq_dk_dv_loop_seqk_parallel_kernelI23Flash_bwd_kernel_traitsILi192ELi64ELi64ELi8ELi4ELi2ELi2ELb1ELb1EN7cutlass10bfloat16_tE19Flash_kernel_traitsILi192ELi64ELi64ELi8ES3_EELb0ELb1ELb0ELb0ELb0ELb1ELb0EEEvNS_16Flash_bwd_paramsE,"",@"SHT_CUDA_INFO"
	.sectionflags	@""
	.align	4


	//----- nvinfo : EIATTR_CUDA_API_VERSION
	.align		4
        /*0000*/ 	.byte	0x04, 0x37
        /*0002*/ 	.short	(.L_170 - .L_169)
.L_169:
        /*0004*/ 	.word	0x00000082


	//----- nvinfo : EIATTR_KPARAM_INFO
	.align		4
.L_170:
        /*0008*/ 	.byte	0x04, 0x17
        /*000a*/ 	.short	(.L_172 - .L_171)
.L_171:
        /*000c*/ 	.word	0x00000000
        /*0010*/ 	.short	0x0000
        /*0012*/ 	.short	0x0000
        /*0014*/ 	.byte	0x00, 0xf0, 0x01, 0x0a


	//----- nvinfo : EIATTR_SPARSE_MMA_MASK
	.align		4
.L_172:
        /*0018*/ 	.byte	0x03, 0x50
        /*001a*/ 	.short	0x0000


	//----- nvinfo : EIATTR_MAXREG_COUNT
	.align		4
        /*001c*/ 	.byte	0x03, 0x1b
        /*001e*/ 	.short	0x00ff


	//----- nvinfo : EIATTR_NUM_BARRIERS
	.align		4
        /*0020*/ 	.byte	0x02, 0x4c
        /*0022*/ 	.byte	0x01
	.zero		1


	//----- nvinfo : EIATTR_ANNOTATIONS
	.align		4
        /*0024*/ 	.byte	0x04, 0x55
        /*0026*/ 	.short	(.L_174 - .L_173)


	//   ....[0]....
.L_173:
        /* <DEDUP_REMOVED lines=48> */


	//----- nvinfo : EIATTR_MERCURY_ISA_VERSION
	.align		4
.L_174:
        /*0310*/ 	.byte	0x03, 0x5f
        /*0312*/ 	.short	0x0101


	//----- nvinfo : EIATTR_EXIT_INSTR_OFFSETS
	.align		4
        /*0314*/ 	.byte	0x04, 0x1c
        /*0316*/ 	.short	(.L_176 - .L_175)


	//   ....[0]....
.L_175:
        /*0318*/ 	.word	0x000000c0


	//   ....[1]....
        /*031c*/ 	.word	0x00007f30


	//----- nvinfo : EIATTR_CRS_STACK_SIZE
	.align		4
.L_176:
        /*0320*/ 	.byte	0x04, 0x1e
        /*0322*/ 	.short	(.L_178 - .L_177)
.L_177:
        /*0324*/ 	.word	0x00000000


	//----- nvinfo : EIATTR_CBANK_PARAM_SIZE
	.align		4
.L_178:
        /*0328*/ 	.byte	0x03, 0x19
        /*032a*/ 	.short	0x0280


	//----- nvinfo : EIATTR_PARAM_CBANK
	.align		4
        /*032c*/ 	.byte	0x04, 0x0a
        /*032e*/ 	.short	(.L_180 - .L_179)
	.align		4
.L_179:
        /*0330*/ 	.word	index@(.nv.constant0._ZN5flash44flash_bwd_dq_dk_dv_loop_seqk_parallel_kernelI23Flash_bwd_kernel_traitsILi192ELi64ELi64ELi8ELi4ELi2ELi2ELb1ELb1EN7cutlass10bfloat16_tE19Flash_kernel_traitsILi192ELi64ELi64ELi8ES3_EELb0ELb1ELb0ELb0ELb0ELb1ELb0EEEvNS_16Flash_bwd_paramsE)
        /*0334*/ 	.short	0x0210
        /*0336*/ 	.short	0x0280


	//----- nvinfo : EIATTR_SW_WAR
	.align		4
.L_180:
        /*0338*/ 	.byte	0x04, 0x36
        /*033a*/ 	.short	(.L_182 - .L_181)
.L_181:
        /*033c*/ 	.word	0x00000008
.L_182:


//--------------------- .nv.info._ZN5flash44flash_bwd_dq_dk_dv_loop_seqk_parallel_kernelI23Flash_bwd_kernel_traitsILi192ELi64ELi64ELi8ELi4ELi2ELi2ELb1ELb1EN7cutlass10bfloat16_tE19Flash_kernel_traitsILi192ELi64ELi64ELi8ES3_EELb0ELb1ELb0ELb1ELb0ELb0ELb0EEEvNS_16Flash_bwd_paramsE --------------------------
	.section	.nv.info._ZN5flash44flash_bwd_dq_dk_dv_loop_seqk_parallel_kernelI23Flash_bwd_kernel_traitsILi192ELi64ELi64ELi8ELi4ELi2ELi2ELb1ELb1EN7cutlass10bfloat16_tE19Flash_kernel_traitsILi192ELi64ELi64ELi8ES3_EELb0ELb1ELb0ELb1ELb0ELb0ELb0EEEvNS_16Flash_bwd_paramsE,"",@"SHT_CUDA_INFO"
	.sectionflags	@""
	.align	4


	//----- nvinfo : EIATTR_CUDA_API_VERSION
	.align		4
        /*0000*/ 	.byte	0x04, 0x37
        /*0002*/ 	.short	(.L_184 - .L_183)
.L_183:
        /*0004*/ 	.word	0x00000082


	//----- nvinfo : EIATTR_KPARAM_INFO
	.align		4
.L_184:
        /*0008*/ 	.byte	0x04, 0x17
        /*000a*/ 	.short	(.L_186 - .L_185)
.L_185:
        /*000c*/ 	.word	0x00000000
        /*0010*/ 	.short	0x0000
        /*0012*/ 	.short	0x0000
        /*0014*/ 	.byte	0x00, 0xf0, 0x01, 0x0a


	//----- nvinfo : EIATTR_SPARSE_MMA_MASK
	.align		4
.L_186:
        /*0018*/ 	.byte	0x03, 0x50
        /*001a*/ 	.short	0x0000


	//----- nvinfo : EIATTR_MAXREG_COUNT
	.align		4
        /*001c*/ 	.byte	0x03, 0x1b
        /*001e*/ 	.short	0x00ff


	//----- nvinfo : EIATTR_NUM_BARRIERS
	.align		4
        /*0020*/ 	.byte	0x02, 0x4c
        /*0022*/ 	.byte	0x01
	.zero		1


	//----- nvinfo : EIATTR_ANNOTATIONS
	.align		4
        /*0024*/ 	.byte	0x04, 0x55
        /*0026*/ 	.short	(.L_188 - .L_187)


	//   ....[0]....
.L_187:
        /* <DEDUP_REMOVED lines=70> */


	//----- nvinfo : EIATTR_MERCURY_ISA_VERSION
	.align		4
.L_188:
        /*0470*/ 	.byte	0x03, 0x5f
        /*0472*/ 	.short	0x0101


	//----- nvinfo : EIATTR_EXIT_INSTR_OFFSETS
	.align		4
        /*0474*/ 	.byte	0x04, 0x1c
        /*0476*/ 	.short	(.L_190 - .L_189)


	//   ....[0]....
.L_189:
        /*0478*/ 	.word	0x000000c0


	//   ....[1]....
        /*047c*/ 	.word	0x000097b0


	//----- nvinfo : EIATTR_CRS_STACK_SIZE
	.align		4
.L_190:
        /*0480*/ 	.byte	0x04, 0x1e
        /*0482*/ 	.short	(.L_192 - .L_191)
.L_191:
        /*0484*/ 	.word	0x00000000


	//----- nvinfo : EIATTR_CBANK_PARAM_SIZE
	.align		4
.L_192:
        /*0488*/ 	.byte	0x03, 0x19
        /*048a*/ 	.short	0x0280


	//----- nvinfo : EIATTR_PARAM_CBANK
	.align		4
        /*048c*/ 	.byte	0x04, 0x0a
        /*048e*/ 	.short	(.L_194 - .L_193)
	.align		4
.L_193:
        /*0490*/ 	.word	index@(.nv.constant0._ZN5flash44flash_bwd_dq_dk_dv_loop_seqk_parallel_kernelI23Flash_bwd_kernel_traitsILi192ELi64ELi64ELi8ELi4ELi2ELi2ELb1ELb1EN7cutlass10bfloat16_tE19Flash_kernel_traitsILi192ELi64ELi64ELi8ES3_EELb0ELb1ELb0ELb1ELb0ELb0ELb0EEEvNS_16Flash_bwd_paramsE)
        /*0494*/ 	.short	0x0210
        /*0496*/ 	.short	0x0280


	//----- nvinfo : EIATTR_SW_WAR
	.align		4
.L_194:
        /*0498*/ 	.byte	0x04, 0x36
        /*049a*/ 	.short	(.L_196 - .L_195)
.L_195:
        /*049c*/ 	.word	0x00000008
.L_196:


//--------------------- .nv.info._ZN5flash44flash_bwd_dq_dk_dv_loop_seqk_parallel_kernelI23Flash_bwd_kernel_traitsILi192ELi64ELi64ELi8ELi4ELi2ELi2ELb0ELb0EN7cutlass10bfloat16_tE19Flash_kernel_traitsILi192ELi64ELi64ELi8ES3_EELb0ELb1ELb0ELb0ELb0ELb0ELb0EEEvNS_16Flash_bwd_paramsE --------------------------
	.section	.nv.info._ZN5flash44flash_bwd_dq_dk_dv_loop_seqk_parallel_kernelI23Flash_bwd_kernel_traitsILi192ELi64ELi64ELi8ELi4ELi2ELi2ELb0ELb0EN7cutlass10bfloat16_tE19Flash_kernel_traitsILi192ELi64ELi64ELi8ES3_EELb0ELb1ELb0ELb0ELb0ELb0ELb0EEEvNS_16Flash_bwd_paramsE,"",@"SHT_CUDA_INFO"
	.sectionflags	@""
	.align	4


	//----- nvinfo : EIATTR_CUDA_API_VERSION
	.align		4
        /*0000*/ 	.byte	0x04, 0x37
        /*0002*/ 	.short	(.L_198 - .L_197)
.L_197:
        /*0004*/ 	.word	0x00000082


	//----- nvinfo : EIATTR_KPARAM_INFO
	.align		4
.L_198:
        /*0008*/ 	.byte	0x04, 0x17
        /*000a*/ 	.short	(.L_200 - .L_199)
.L_199:
        /*000c*/ 	.word	0x00000000
        /*0010*/ 	.short	0x0000
        /*0012*/ 	.short	0x0000
        /*0014*/ 	.byte	0x00, 0xf0, 0x01, 0x0a


	//----- nvinfo : EIATTR_SPARSE_MMA_MASK
	.align		4
.L_200:
        /*0018*/ 	.byte	0x03, 0x50
        /*001a*/ 	.short	0x0000


	//----- nvinfo : EIATTR_MAXREG_COUNT
	.align		4
        /*001c*/ 	.byte	0x03, 0x1b
        /*001e*/ 	.short	0x00ff


	//----- nvinfo : EIATTR_NUM_BARRIERS
	.align		4
        /*0020*/ 	.byte	0x02, 0x4c
        /*0022*/ 	.byte	0x01
	.zero		1


	//----- nvinfo : EIATTR_MERCURY_ISA_VERSION
	.align		4
        /*0024*/ 	.byte	0x03, 0x5f
        /*0026*/ 	.short	0x0101


	//----- nvinfo : EIATTR_EXIT_INSTR_OFFSETS
	.align		4
        /*0028*/ 	.byte	0x04, 0x1c
        /*002a*/ 	.short	(.L_202 - .L_201)


	//   ....[0]....
.L_201:
        /*002c*/ 	.word	0x00000080


	//   ....[1]....
        /*0030*/ 	.word	0x000086e0


	//----- nvinfo : EIATTR_CRS_STACK_SIZE
	.align		4
.L_202:
        /*0034*/ 	.byte	0x04, 0x1e
        /*0036*/ 	.short	(.L_204 - .L_203)
.L_203:
        /*0038*/ 	.word	0x00000000


	//----- nvinfo : EIATTR_CBANK_PARAM_SIZE
	.align		4
.L_204:
        /*003c*/ 	.byte	0x03, 0x19
        /*003e*/ 	.short	0x0280


	//----- nvinfo : EIATTR_PARAM_CBANK
	.align		4
        /*0040*/ 	.byte	0x04, 0x0a
        /*0042*/ 	.short	(.L_206 - .L_205)
	.align		4
.L_205:
        /*0044*/ 	.word	index@(.nv.constant0._ZN5flash44flash_bwd_dq_dk_dv_loop_seqk_parallel_kernelI23Flash_bwd_kernel_traitsILi192ELi64ELi64ELi8ELi4ELi2ELi2ELb0ELb0EN7cutlass10bfloat16_tE19Flash_kernel_traitsILi192ELi64ELi64ELi8ES3_EELb0ELb1ELb0ELb0ELb0ELb0ELb0EEEvNS_16Flash_bwd_paramsE)
        /*0048*/ 	.short	0x0210
        /*004a*/ 	.short	0x0280


	//----- nvinfo : EIATTR_SW_WAR
	.align		4
.L_206:
        /*004c*/ 	.byte	0x04, 0x36
        /*004e*/ 	.short	(.L_208 - .L_207)
.L_207:
        /*0050*/ 	.word	0x00000008
.L_208:


//--------------------- .nv.info._ZN5flash44flash_bwd_dq_dk_dv_loop_seqk_parallel_kernelI23Flash_bwd_kernel_traitsILi192ELi64ELi64ELi8ELi4ELi2ELi2ELb0ELb0EN7cutlass10bfloat16_tE19Flash_kernel_traitsILi192ELi64ELi64ELi8ES3_EELb0ELb1ELb0ELb0ELb0ELb1ELb0EEEvNS_16Flash_bwd_paramsE --------------------------
	.section	.nv.info._ZN5flash44flash_bwd_dq_dk_dv_loop_seqk_parallel_kernelI23Flash_bwd_kernel_traitsILi192ELi64ELi64ELi8ELi4ELi2ELi2ELb0ELb0EN7cutlass10bfloat16_tE19Flash_kernel_traitsILi192ELi64ELi64ELi8ES3_EELb0ELb1ELb0ELb0ELb0ELb1ELb0EEEvNS_16Flash_bwd_paramsE,"",@"SHT_CUDA_INFO"
	.sectionflags	@""
	.align	4


	//----- nvinfo : EIATTR_CUDA_API_VERSION
	.align		4
        /*0000*/ 	.byte	0x04, 0x37
        /*0002*/ 	.short	(.L_210 - .L_209)
.L_209:
        /*0004*/ 	.word	0x00000082


	//----- nvinfo : EIATTR_KPARAM_INFO
	.align		4
.L_210:
        /*0008*/ 	.byte	0x04, 0x17
        /*000a*/ 	.short	(.L_212 - .L_211)
.L_211:
        /*000c*/ 	.word	0x00000000
        /*0010*/ 	.short	0x0000
        /*0012*/ 	.short	0x0000
        /*0014*/ 	.byte	0x00, 0xf0, 0x01, 0x0a


	//----- nvinfo : EIATTR_SPARSE_MMA_MASK
	.align		4
.L_212:
        /*0018*/ 	.byte	0x03, 0x50
        /*001a*/ 	.short	0x0000


	//----- nvinfo : EIATTR_MAXREG_COUNT
	.align		4
        /*001c*/ 	.byte	0x03, 0x1b
        /*001e*/ 	.short	0x00ff


	//----- nvinfo : EIATTR_NUM_BARRIERS
	.align		4
        /*0020*/ 	.byte	0x02, 0x4c
        /*0022*/ 	.byte	0x01
	.zero		1


	//----- nvinfo : EIATTR_MERCURY_ISA_VERSION
	.align		4
        /*0024*/ 	.byte	0x03, 0x5f
        /*0026*/ 	.short	0x0101


	//----- nvinfo : EIATTR_EXIT_INSTR_OFFSETS
	.align		4
        /*0028*/ 	.byte	0x04, 0x1c
        /*002a*/ 	.short	(.L_214 - .L_213)


	//   ....[0]....
.L_213:
        /*002c*/ 	.word	0x00000080


	//   ....[1]....
        /*0030*/ 	.word	0x000072e0


	//----- nvinfo : EIATTR_CRS_STACK_SIZE
	.align		4
.L_214:
        /*0034*/ 	.byte	0x04, 0x1e
        /*0036*/ 	.short	(.L_216 - .L_215)
.L_215:
        /*0038*/ 	.word	0x00000000


	//----- nvinfo : EIATTR_CBANK_PARAM_SIZE
	.align		4
.L_216:
        /*003c*/ 	.byte	0x03, 0x19
        /*003e*/ 	.short	0x0280


	//----- nvinfo : EIATTR_PARAM_CBANK
	.align		4
        /*0040*/ 	.byte	0x04, 0x0a
        /*0042*/ 	.short	(.L_218 - .L_217)
	.align		4
.L_217:
        /*0044*/ 	.word	index@(.nv.constant0._ZN5flash44flash_bwd_dq_dk_dv_loop_seqk_parallel_kernelI23Flash_bwd_kernel_traitsILi192ELi64ELi64ELi8ELi4ELi2ELi2ELb0ELb0EN7cutlass10bfloat16_tE19Flash_kernel_traitsILi192ELi64ELi64ELi8ES3_EELb0ELb1ELb0ELb0ELb0ELb1ELb0EEEvNS_16Flash_bwd_paramsE)
        /*0048*/ 	.short	0x0210
        /*004a*/ 	.short	0x0280


	//----- nvinfo : EIATTR_SW_WAR
	.align		4
.L_218:
        /*004c*/ 	.byte	0x04, 0x36
        /*004e*/ 	.short	(.L_220 - .L_219)
.L_219:
        /*0050*/ 	.word	0x00000008
.L_220:


//--------------------- .nv.info._ZN5flash44flash_bwd_dq_dk_dv_loop_seqk_parallel_kernelI23Flash_bwd_kernel_traitsILi192ELi64ELi64ELi8ELi4ELi2ELi2ELb0ELb0EN7cutlass10bfloat16_tE19Flash_kernel_traitsILi192ELi64ELi64ELi8ES3_EELb0ELb1ELb0ELb1ELb0ELb0ELb0EEEvNS_16Flash_bwd_paramsE --------------------------
	.section	.nv.info._ZN5flash44flash_bwd_dq_dk_dv_loop_seqk_parallel_kernelI23Flash_bwd_kernel_traitsILi192ELi64ELi64ELi8ELi4ELi2ELi2ELb0ELb0EN7cutlass10bfloat16_tE19Flash_kernel_traitsILi192ELi64ELi64ELi8ES3_EELb0ELb1ELb0ELb1ELb0ELb0ELb0EEEvNS_16Flash_bwd_paramsE,"",@"SHT_CUDA_INFO"
	.sectionflags	@""
	.align	4


	//----- nvinfo : EIATTR_CUDA_API_VERSION
	.align		4
        /*0000*/ 	.byte	0x04, 0x37
        /*0002*/ 	.short	(.L_222 - .L_221)
.L_221:
        /*0004*/ 	.word	0x00000082


	//----- nvinfo : EIATTR_KPARAM_INFO
	.align		4
.L_222:
        /*0008*/ 	.byte	0x04, 0x17
        /*000a*/ 	.short	(.L_224 - .L_223)
.L_223:
        /*000c*/ 	.word	0x00000000
        /*0010*/ 	.short	0x0000
        /*0012*/ 	.short	0x0000
        /*0014*/ 	.byte	0x00, 0xf0, 0x01, 0x0a


	//----- nvinfo : EIATTR_SPARSE_MMA_MASK
	.align		4
.L_224:
        /*0018*/ 	.byte	0x03, 0x50
        /*001a*/ 	.short	0x0000


	//----- nvinfo : EIATTR_MAXREG_COUNT
	.align		4
        /*001c*/ 	.byte	0x03, 0x1b
        /*001e*/ 	.short	0x00ff


	//----- nvinfo : EIATTR_NUM_BARRIERS
	.align		4
        /*0020*/ 	.byte	0x02, 0x4c
        /*0022*/ 	.byte	0x01
	.zero		1


	//----- nvinfo : EIATTR_MERCURY_ISA_VERSION
	.align		4
        /*0024*/ 	.byte	0x03, 0x5f
        /*0026*/ 	.short	0x0101


	//----- nvinfo : EIATTR_EXIT_INSTR_OFFSETS
	.align		4
        /*0028*/ 	.byte	0x04, 0x1c
        /*002a*/ 	.short	(.L_226 - .L_225)


	//   ....[0]....
.L_225:
        /*002c*/ 	.word	0x00000080


	//   ....[1]....
        /*0030*/ 	.word	0x00008b80


	//----- nvinfo : EIATTR_CRS_STACK_SIZE
	.align		4
.L_226:
        /*0034*/ 	.byte	0x04, 0x1e
        /*0036*/ 	.short	(.L_228 - .L_227)
.L_227:
        /*0038*/ 	.word	0x00000000


	//----- nvinfo : EIATTR_CBANK_PARAM_SIZE
	.align		4
.L_228:
        /*003c*/ 	.byte	0x03, 0x19
        /*003e*/ 	.short	0x0280


	//----- nvinfo : EIATTR_PARAM_CBANK
	.align		4
        /*0040*/ 	.byte	0x04, 0x0a
        /*0042*/ 	.short	(.L_230 - .L_229)
	.align		4
.L_229:
        /*0044*/ 	.word	index@(.nv.constant0._ZN5flash44flash_bwd_dq_dk_dv_loop_seqk_parallel_kernelI23Flash_bwd_kernel_traitsILi192ELi64ELi64ELi8ELi4ELi2ELi2ELb0ELb0EN7cutlass10bfloat16_tE19Flash_kernel_traitsILi192ELi64ELi64ELi8ES3_EELb0ELb1ELb0ELb1ELb0ELb0ELb0EEEvNS_16Flash_bwd_paramsE)
        /*0048*/ 	.short	0x0210
        /*004a*/ 	.short	0x0280


	//----- nvinfo : EIATTR_SW_WAR
	.align		4
.L_230:
        /*004c*/ 	.byte	0x04, 0x36
        /*004e*/ 	.short	(.L_232 - .L_231)
.L_231:
        /*0050*/ 	.word	0x00000008
.L_232:


//--------------------- .nv.info._ZN5flash27flash_bwd_convert_dq_kernelI23Flash_bwd_kernel_traitsILi192ELi64ELi64ELi8ELi4ELi2ELi2ELb1ELb1EN7cutlass10bfloat16_tE19Flash_kernel_traitsILi192ELi64ELi64ELi8ES3_EEEEvNS_16Flash_bwd_paramsEi --------------------------
	.section	.nv.info._ZN5flash27flash_bwd_convert_dq_kernelI23Flash_bwd_kernel_traitsILi192ELi64ELi64ELi8ELi4ELi2ELi2ELb1ELb1EN7cutlass10bfloat16_tE19Flash_kernel_traitsILi192ELi64ELi64ELi8ES3_EEEEvNS_16Flash_bwd_paramsEi,"",@"SHT_CUDA_INFO"
	.sectionflags	@""
	.align	4


	//----- nvinfo : EIATTR_CUDA_API_VERSION
	.align		4
        /*0000*/ 	.byte	0x04, 0x37
        /*0002*/ 	.short	(.L_234 - .L_233)
.L_233:
        /*0004*/ 	.word	0x00000082


	//----- nvinfo : EIATTR_KPARAM_INFO
	.align		4
.L_234:
        /*0008*/ 	.byte	0x04, 0x17
        /*000a*/ 	.short	(.L_236 - .L_235)
.L_235:
        /*000c*/ 	.word	0x00000000
        /*0010*/ 	.short	0x0001
        /*0012*/ 	.short	0x0280
        /*0014*/ 	.byte	0x00, 0xf0, 0x11, 0x00


	//----- nvinfo : EIATTR_KPARAM_INFO
	.align		4
.L_236:
        /*0018*/ 	.byte	0x04, 0x17
        /*001a*/ 	.short	(.L_238 - .L_237)
.L_237:
        /*001c*/ 	.word	0x00000000
        /*0020*/ 	.short	0x0000
        /*0022*/ 	.short	0x0000
        /*0024*/ 	.byte	0x00, 0xf0, 0x01, 0x0a


	//----- nvinfo : EIATTR_SPARSE_MMA_MASK
	.align		4
.L_238:
        /*0028*/ 	.byte	0x03, 0x50
        /*002a*/ 	.short	0x0000


	//----- nvinfo : EIATTR_MAXREG_COUNT
	.align		4
        /*002c*/ 	.byte	0x03, 0x1b
        /*002e*/ 	.short	0x00ff


	//----- nvinfo : EIATTR_NUM_BARRIERS
	.align		4
        /*0030*/ 	.byte	0x02, 0x4c
        /*0032*/ 	.byte	0x01
	.zero		1


	//----- nvinfo : EIATTR_MERCURY_ISA_VERSION
	.align		4
        /*0034*/ 	.byte	0x03, 0x5f
        /*0036*/ 	.short	0x0101


	//----- nvinfo : EIATTR_EXIT_INSTR_OFFSETS
	.align		4
        /*0038*/ 	.byte	0x04, 0x1c
        /*003a*/ 	.short	(.L_240 - .L_239)


	//   ....[0]....
.L_239:
        /*003c*/ 	.word	0x00000100


	//   ....[1]....
        /*0040*/ 	.word	0x00001c70


	//   ....[2]....
        /*0044*/ 	.word	0x00001d90


	//   ....[3]....
        /*0048*/ 	.word	0x00001db0


	//----- nvinfo : EIATTR_CRS_STACK_SIZE
	.align		4
.L_240:
        /*004c*/ 	.byte	0x04, 0x1e
        /*004e*/ 	.short	(.L_242 - .L_241)
.L_241:
        /*0050*/ 	.word	0x00000000


	//----- nvinfo : EIATTR_CBANK_PARAM_SIZE
	.align		4
.L_242:
        /*0054*/ 	.byte	0x03, 0x19
        /*0056*/ 	.short	0x0284


	//----- nvinfo : EIATTR_PARAM_CBANK
	.align		4
        /*0058*/ 	.byte	0x04, 0x0a
        /*005a*/ 	.short	(.L_244 - .L_243)
	.align		4
.L_243:
        /*005c*/ 	.word	index@(.nv.constant0._ZN5flash27flash_bwd_convert_dq_kernelI23Flash_bwd_kernel_traitsILi192ELi64ELi64ELi8ELi4ELi2ELi2ELb1ELb1EN7cutlass10bfloat16_tE19Flash_kernel_traitsILi192ELi64ELi64ELi8ES3_EEEEvNS_16Flash_bwd_paramsEi)
        /*0060*/ 	.short	0x0210
        /*0062*/ 	.short	0x0284


	//----- nvinfo : EIATTR_SW_WAR
	.align		4
.L_244:
        /*0064*/ 	.byte	0x04, 0x36
        /*0066*/ 	.short	(.L_246 - .L_245)
.L_245:
        /*0068*/ 	.word	0x00000008
.L_246:


//--------------------- .nv.info._ZN5flash44flash_bwd_dq_dk_dv_loop_seqk_parallel_kernelI23Flash_bwd_kernel_traitsILi192ELi64ELi64ELi8ELi4ELi2ELi2ELb1ELb1EN7cutlass10bfloat16_tE19Flash_kernel_traitsILi192ELi64ELi64ELi8ES3_EELb1ELb1ELb0ELb0ELb0ELb0ELb0EEEvNS_16Flash_bwd_paramsE --------------------------
	.section	.nv.info._ZN5flash44flash_bwd_dq_dk_dv_loop_seqk_parallel_kernelI23Flash_bwd_kernel_traitsILi192ELi64ELi64ELi8ELi4ELi2ELi2ELb1ELb1EN7cutlass10bfloat16_tE19Flash_kernel_traitsILi192ELi64ELi64ELi8ES3_EELb1ELb1ELb0ELb0ELb0ELb0ELb0EEEvNS_16Flash_bwd_paramsE,"",@"SHT_CUDA_INFO"
	.sectionflags	@""
	.align	4


	//----- nvinfo : EIATTR_CUDA_API_VERSION
	.align		4
        /*0000*/ 	.byte	0x04, 0x37
        /*0002*/ 	.short	(.L_248 - .L_247)
.L_247:
        /*0004*/ 	.word	0x00000082


	//----- nvinfo : EIATTR_KPARAM_INFO
	.align		4
.L_248:
        /*0008*/ 	.byte	0x04, 0x17
        /*000a*/ 	.short	(.L_250 - .L_249)
.L_249:
        /*000c*/ 	.word	0x00000000
        /*0010*/ 	.short	0x0000
        /*0012*/ 	.short	0x0000
        /*0014*/ 	.byte	0x00, 0xf0, 0x01, 0x0a


	//----- nvinfo : EIATTR_SPARSE_MMA_MASK
	.align		4
.L_250:
        /*0018*/ 	.byte	0x03, 0x50
        /*001a*/ 	.short	0x0000


	//----- nvinfo : EIATTR_MAXREG_COUNT
	.align		4
        /*001c*/ 	.byte	0x03, 0x1b
        /*001e*/ 	.short	0x00ff


	//----- nvinfo : EIATTR_NUM_BARRIERS
	.align		4
        /*0020*/ 	.byte	0x02, 0x4c
        /*0022*/ 	.byte	0x01
	.zero		1


	//----- nvinfo : EIATTR_ANNOTATIONS
	.align		4
        /*0024*/ 	.byte	0x04, 0x55
        /*0026*/ 	.short	(.L_252 - .L_251)


	//   ....[0]....
.L_251:
        /* <DEDUP_REMOVED lines=64> */
        /*041c*/ 	.byte	0x90, 0x86, 0x00, 0x00, 0x01, 0x00, 0x00, 0x00, 0x80, 0x9d, 0x00, 0x00


	//----- nvinfo : EIATTR_MERCURY_ISA_VERSION
	.align		4
.L_252:
        /*0428*/ 	.byte	0x03, 0x5f
        /*042a*/ 	.short	0x0101


	//----- nvinfo : EIATTR_EXIT_INSTR_OFFSETS
	.align		4
        /*042c*/ 	.byte	0x04, 0x1c
        /*042e*/ 	.short	(.L_254 - .L_253)


	//   ....[0]....
.L_253:
        /*0430*/ 	.word	0x000000c0


	//   ....[1]....
        /*0434*/ 	.word	0x00009e00


	//----- nvinfo : EIATTR_CRS_STACK_SIZE
	.align		4
.L_254:
        /*0438*/ 	.byte	0x04, 0x1e
        /*043a*/ 	.short	(.L_256 - .L_255)
.L_255:
        /*043c*/ 	.word	0x00000000


	//----- nvinfo : EIATTR_CBANK_PARAM_SIZE
	.align		4
.L_256:
        /*0440*/ 	.byte	0x03, 0x19
        /*0442*/ 	.short	0x0280


	//----- nvinfo : EIATTR_PARAM_CBANK
	.align		4
        /*0444*/ 	.byte	0x04, 0x0a
        /*0446*/ 	.short	(.L_258 - .L_257)
	.align		4
.L_257:
        /*0448*/ 	.word	index@(.nv.constant0._ZN5flash44flash_bwd_dq_dk_dv_loop_seqk_parallel_kernelI23Flash_bwd_kernel_traitsILi192ELi64ELi64ELi8ELi4ELi2ELi2ELb1ELb1EN7cutlass10bfloat16_tE19Flash_kernel_traitsILi192ELi64ELi64ELi8ES3_EELb1ELb1ELb0ELb0ELb0ELb0ELb0EEEvNS_16Flash_bwd_paramsE)
        /*044c*/ 	.short	0x0210
        /*044e*/ 	.short	0x0280


	//----- nvinfo : EIATTR_SW_WAR
	.align		4
.L_258:
        /*0450*/ 	.byte	0x04, 0x36
        /*0452*/ 	.short	(.L_260 - .L_259)
.L_259:
        /*0454*/ 	.word	0x00000008
.L_260:


//--------------------- .nv.info._ZN5flash44flash_bwd_dq_dk_dv_loop_seqk_parallel_kernelI23Flash_bwd_kernel_traitsILi192ELi64ELi64ELi8ELi4ELi2ELi2ELb1ELb1EN7cutlass10bfloat16_tE19Flash_kernel_traitsILi192ELi64ELi64ELi8ES3_EELb0ELb1ELb0ELb0ELb0ELb0ELb1EEEvNS_16Flash_bwd_paramsE --------------------------
	.section	.nv.info._ZN5flash44flash_bwd_dq_dk_dv_loop_seqk_parallel_kernelI23Flash_bwd_kernel_traitsILi192ELi64ELi64ELi8ELi4ELi2ELi2ELb1ELb1EN7cutlass10bfloat16_tE19Flash_kernel_traitsILi192ELi64ELi64ELi8ES3_EELb0ELb1ELb0ELb0ELb0ELb0ELb1EEEvNS_16Flash_bwd_paramsE,"",@"SHT_CUDA_INFO"
	.sectionflags	@""
	.align	4


	//----- nvinfo : EIATTR_CUDA_API_VERSION
	.align		4
        /*0000*/ 	.byte	0x04, 0x37
        /*0002*/ 	.short	(.L_262 - .L_261)
.L_261:
        /*0004*/ 	.word	0x00000082


	//----- nvinfo : EIATTR_KPARAM_INFO
	.align		4
.L_262:
        /*0008*/ 	.byte	0x04, 0x17
        /*000a*/ 	.short	(.L_264 - .L_263)
.L_263:
        /*000c*/ 	.word	0x00000000
        /*0010*/ 	.short	0x0000
        /*0012*/ 	.short	0x0000
        /*0014*/ 	.byte	0x00, 0xf0, 0x01, 0x0a


	//----- nvinfo : EIATTR_SPARSE_MMA_MASK
	.align		4
.L_264:
        /*0018*/ 	.byte	0x03, 0x50
        /*001a*/ 	.short	0x0000


	//----- nvinfo : EIATTR_MAXREG_COUNT
	.align		4
        /*001c*/ 	.byte	0x03, 0x1b
        /*001e*/ 	.short	0x00ff


	//----- nvinfo : EIATTR_NUM_BARRIERS
	.align		4
        /*0020*/ 	.byte	0x02, 0x4c
        /*0022*/ 	.byte	0x01
	.zero		1


	//----- nvinfo : EIATTR_ANNOTATIONS
	.align		4
        /*0024*/ 	.byte	0x04, 0x55
        /*0026*/ 	.short	(.L_266 - .L_265)


	//   ....[0]....
.L_265:
        /* <DEDUP_REMOVED lines=79> */


	//----- nvinfo : EIATTR_MERCURY_ISA_VERSION
	.align		4
.L_266:
        /*0500*/ 	.byte	0x03, 0x5f
        /*0502*/ 	.short	0x0101


	//----- nvinfo : EIATTR_EXIT_INSTR_OFFSETS
	.align		4
        /*0504*/ 	.byte	0x04, 0x1c
        /*0506*/ 	.short	(.L_268 - .L_267)


	//   ....[0]....
.L_267:
        /*0508*/ 	.word	0x000000c0


	//   ....[1]....
        /*050c*/ 	.word	0x00009af0


	//----- nvinfo : EIATTR_CRS_STACK_SIZE
	.align		4
.L_268:
        /*0510*/ 	.byte	0x04, 0x1e
        /*0512*/ 	.short	(.L_270 - .L_269)
.L_269:
        /*0514*/ 	.word	0x00000000


	//----- nvinfo : EIATTR_CBANK_PARAM_SIZE
	.align		4
.L_270:
        /*0518*/ 	.byte	0x03, 0x19
        /*051a*/ 	.short	0x0280


	//----- nvinfo : EIATTR_PARAM_CBANK
	.align		4
        /*051c*/ 	.byte	0x04, 0x0a
        /*051e*/ 	.short	(.L_272 - .L_271)
	.align		4
.L_271:
        /*0520*/ 	.word	index@(.nv.constant0._ZN5flash44flash_bwd_dq_dk_dv_loop_seqk_parallel_kernelI23Flash_bwd_kernel_traitsILi192ELi64ELi64ELi8ELi4ELi2ELi2ELb1ELb1EN7cutlass10bfloat16_tE19Flash_kernel_traitsILi192ELi64ELi64ELi8ES3_EELb0ELb1ELb0ELb0ELb0ELb0ELb1EEEvNS_16Flash_bwd_paramsE)
        /*0524*/ 	.short	0x0210
        /*0526*/ 	.short	0x0280


	//----- nvinfo : EIATTR_SW_WAR
	.align		4
.L_272:
        /*0528*/ 	.byte	0x04, 0x36
        /*052a*/ 	.short	(.L_274 - .L_273)
.L_273:
        /*052c*/ 	.word	0x00000008
.L_274:


//--------------------- .nv.info._ZN5flash44flash_bwd_dq_dk_dv_loop_seqk_parallel_kernelI23Flash_bwd_kernel_traitsILi192ELi64ELi64ELi8ELi4ELi2ELi2ELb1ELb1EN7cutlass10bfloat16_tE19Flash_kernel_traitsILi192ELi64ELi64ELi8ES3_EELb1ELb1ELb0ELb0ELb0ELb1ELb0EEEvNS_16Flash_bwd_paramsE --------------------------
	.section	.nv.info._ZN5flash44flash_bwd_dq_dk_dv_loop_seqk_parallel_kernelI23Flash_bwd_kernel_traitsILi192ELi64ELi64ELi8ELi4ELi2ELi2ELb1ELb1EN7cutlass10bfloat16_tE19Flash_kernel_traitsILi192ELi64ELi64ELi8ES3_EELb1ELb1ELb0ELb0ELb0ELb1ELb0EEEvNS_16Flash_bwd_paramsE,"",@"SHT_CUDA_INFO"
	.sectionflags	@""
	.align	4


	//----- nvinfo : EIATTR_CUDA_API_VERSION
	.align		4
        /*0000*/ 	.byte	0x04, 0x37
        /*0002*/ 	.short	(.L_276 - .L_275)
.L_275:
        /*0004*/ 	.word	0x00000082


	//----- nvinfo : EIATTR_KPARAM_INFO
	.align		4
.L_276:
        /*0008*/ 	.byte	0x04, 0x17
        /*000a*/ 	.short	(.L_278 - .L_277)
.L_277:
        /*000c*/ 	.word	0x00000000
        /*0010*/ 	.short	0x0000
        /*0012*/ 	.short	0x0000
        /*0014*/ 	.byte	0x00, 0xf0, 0x01, 0x0a


	//----- nvinfo : EIATTR_SPARSE_MMA_MASK
	.align		4
.L_278:
        /*0018*/ 	.byte	0x03, 0x50
        /*001a*/ 	.short	0x0000


	//----- nvinfo : EIATTR_MAXREG_COUNT
	.align		4
        /*001c*/ 	.byte	0x03, 0x1b
        /*001e*/ 	.short	0x00ff


	//----- nvinfo : EIATTR_NUM_BARRIERS
	.align		4
        /*0020*/ 	.byte	0x02, 0x4c
        /*0022*/ 	.byte	0x01
	.zero		1


	//----- nvinfo : EIATTR_ANNOTATIONS
	.align		4
        /*0024*/ 	.byte	0x04, 0x55
        /*0026*/ 	.short	(.L_280 - .L_279)


	//   ....[0]....
.L_279:
        /* <DEDUP_REMOVED lines=50> */


	//----- nvinfo : EIATTR_MERCURY_ISA_VERSION
	.align		4
.L_280:
        /*0338*/ 	.byte	0x03, 0x5f
        /*033a*/ 	.short	0x0101


	//----- nvinfo : EIATTR_EXIT_INSTR_OFFSETS
	.align		4
        /*033c*/ 	.byte	0x04, 0x1c
        /*033e*/ 	.short	(.L_282 - .L_281)


	//   ....[0]....
.L_281:
        /*0340*/ 	.word	0x000000c0


	//   ....[1]....
        /*0344*/ 	.word	0x00008a70


	//----- nvinfo : EIATTR_CRS_STACK_SIZE
	.align		4
.L_282:
        /*0348*/ 	.byte	0x04, 0x1e
        /*034a*/ 	.short	(.L_284 - .L_283)
.L_283:
        /*034c*/ 	.word	0x00000000


	//----- nvinfo : EIATTR_CBANK_PARAM_SIZE
	.align		4
.L_284:
        /*0350*/ 	.byte	0x03, 0x19
        /*0352*/ 	.short	0x0280


	//----- nvinfo : EIATTR_PARAM_CBANK
	.align		4
        /*0354*/ 	.byte	0x04, 0x0a
        /*0356*/ 	.short	(.L_286 - .L_285)
	.align		4
.L_285:
        /*0358*/ 	.word	index@(.nv.constant0._ZN5flash44flash_bwd_dq_dk_dv_loop_seqk_parallel_kernelI23Flash_bwd_kernel_traitsILi192ELi64ELi64ELi8ELi4ELi2ELi2ELb1ELb1EN7cutlass10bfloat16_tE19Flash_kernel_traitsILi192ELi64ELi64ELi8ES3_EELb1ELb1ELb0ELb0ELb0ELb1ELb0EEEvNS_16Flash_bwd_paramsE)
        /*035c*/ 	.short	0x0210
        /*035e*/ 	.short	0x0280


	//----- nvinfo : EIATTR_SW_WAR
	.align		4
.L_286:
        /*0360*/ 	.byte	0x04, 0x36
        /*0362*/ 	.short	(.L_288 - .L_287)
.L_287:
        /*0364*/ 	.word	0x00000008
.L_288:


//--------------------- .nv.info._ZN5flash44flash_bwd_dq_dk_dv_loop_seqk_parallel_kernelI23Flash_bwd_kernel_traitsILi192ELi64ELi64ELi8ELi4ELi2ELi2ELb1ELb1EN7cutlass10bfloat16_tE19Flash_kernel_traitsILi192ELi64ELi64ELi8ES3_EELb0ELb1ELb0ELb0ELb0ELb1ELb1EEEvNS_16Flash_bwd_paramsE --------------------------
	.section	.nv.info._ZN5flash44flash_bwd_dq_dk_dv_loop_seqk_parallel_kernelI23Flash_bwd_kernel_traitsILi192ELi64ELi64ELi8ELi4ELi2ELi2ELb1ELb1EN7cutlass10bfloat16_tE19Flash_kernel_traitsILi192ELi64ELi64ELi8ES3_EELb0ELb1ELb0ELb0ELb0ELb1ELb1EEEvNS_16Flash_bwd_paramsE,"",@"SHT_CUDA_INFO"
	.sectionflags	@""
	.align	4


	//----- nvinfo : EIATTR_CUDA_API_VERSION
	.align		4
        /*0000*/ 	.byte	0x04, 0x37
        /*0002*/ 	.short	(.L_290 - .L_289)
.L_289:
        /*0004*/ 	.word	0x00000082


	//----- nvinfo : EIATTR_KPARAM_INFO
	.align		4
.L_290:
        /*0008*/ 	.byte	0x04, 0x17
        /*000a*/ 	.short	(.L_292 - .L_291)
.L_291:
        /*000c*/ 	.word	0x00000000
        /*0010*/ 	.short	0x0000
        /*0012*/ 	.short	0x0000
        /*0014*/ 	.byte	0x00, 0xf0, 0x01, 0x0a


	//----- nvinfo : EIATTR_SPARSE_MMA_MASK
	.align		4
.L_292:
        /*0018*/ 	.byte	0x03, 0x50
        /*001a*/ 	.short	0x0000


	//----- nvinfo : EIATTR_MAXREG_COUNT
	.align		4
        /*001c*/ 	.byte	0x03, 0x1b
        /*001e*/ 	.short	0x00ff


	//----- nvinfo : EIATTR_NUM_BARRIERS
	.align		4
        /*0020*/ 	.byte	0x02, 0x4c
        /*0022*/ 	.byte	0x01
	.zero		1


	//----- nvinfo : EIATTR_ANNOTATIONS
	.align		4
        /*0024*/ 	.byte	0x04, 0x55
        /*0026*/ 	.short	(.L_294 - .L_293)


	//   ....[0]....
.L_293:
        /* <DEDUP_REMOVED lines=64> */


	//----- nvinfo : EIATTR_MERCURY_ISA_VERSION
	.align		4
.L_294:
        /*0410*/ 	.byte	0x03, 0x5f
        /*0412*/ 	.short	0x0101


	//----- nvinfo : EIATTR_EXIT_INSTR_OFFSETS
	.align		4
        /*0414*/ 	.byte	0x04, 0x1c
        /*0416*/ 	.short	(.L_296 - .L_295)


	//   ....[0]....
.L_295:
        /*0418*/ 	.word	0x000000c0


	//   ....[1]....
        /*041c*/ 	.word	0x00008770


	//----- nvinfo : EIATTR_CRS_STACK_SIZE
	.align		4
.L_296:
        /*0420*/ 	.byte	0x04, 0x1e
        /*0422*/ 	.short	(.L_298 - .L_297)
.L_297:
        /*0424*/ 	.word	0x00000000


	//----- nvinfo : EIATTR_CBANK_PARAM_SIZE
	.align		4
.L_298:
        /*0428*/ 	.byte	0x03, 0x19
        /*042a*/ 	.short	0x0280


	//----- nvinfo : EIATTR_PARAM_CBANK
	.align		4
        /*042c*/ 	.byte	0x04, 0x0a
        /*042e*/ 	.short	(.L_300 - .L_299)
	.align		4
.L_299:
        /*0430*/ 	.word	index@(.nv.constant0._ZN5flash44flash_bwd_dq_dk_dv_loop_seqk_parallel_kernelI23Flash_bwd_kernel_traitsILi192ELi64ELi64ELi8ELi4ELi2ELi2ELb1ELb1EN7cutlass10bfloat16_tE19Flash_kernel_traitsILi192ELi64ELi64ELi8ES3_EELb0ELb1ELb0ELb0ELb0ELb1ELb1EEEvNS_16Flash_bwd_paramsE)
        /*0434*/ 	.short	0x0210
        /*0436*/ 	.short	0x0280


	//----- nvinfo : EIATTR_SW_WAR
	.align		4
.L_300:
        /*0438*/ 	.byte	0x04, 0x36
        /*043a*/ 	.short	(.L_302 - .L_301)
.L_301:
        /*043c*/ 	.word	0x00000008
.L_302:


//--------------------- .nv.info._ZN5flash44flash_bwd_dq_dk_dv_loop_seqk_parallel_kernelI23Flash_bwd_kernel_traitsILi192ELi64ELi64ELi8ELi4ELi2ELi2ELb1ELb1EN7cutlass10bfloat16_tE19Flash_kernel_traitsILi192ELi64ELi64ELi8ES3_EELb1ELb1ELb0ELb1ELb0ELb0ELb0EEEvNS_16Flash_bwd_paramsE --------------------------
	.section	.nv.info._ZN5flash44flash_bwd_dq_dk_dv_loop_seqk_parallel_kernelI23Flash_bwd_kernel_traitsILi192ELi64ELi64ELi8ELi4ELi2ELi2ELb1ELb1EN7cutlass10bfloat16_tE19Flash_kernel_traitsILi192ELi64ELi64ELi8ES3_EELb1ELb1ELb0ELb1ELb0ELb0ELb0EEEvNS_16Flash_bwd_paramsE,"",@"SHT_CUDA_INFO"
	.sectionflags	@""
	.align	4


	//----- nvinfo : EIATTR_CUDA_API_VERSION
	.align		4
        /*0000*/ 	.byte	0x04, 0x37
        /*0002*/ 	.short	(.L_304 - .L_303)
.L_303:
        /*0004*/ 	.word	0x00000082


	//----- nvinfo : EIATTR_KPARAM_INFO
	.align		4
.L_304:
        /*0008*/ 	.byte	0x04, 0x17
        /*000a*/ 	.short	(.L_306 - .L_305)
.L_305:
        /*000c*/ 	.word	0x00000000
        /*0010*/ 	.short	0x0000
        /*0012*/ 	.short	0x0000
        /*0014*/ 	.byte	0x00, 0xf0, 0x01, 0x0a


	//----- nvinfo : EIATTR_SPARSE_MMA_MASK
	.align		4
.L_306:
        /*0018*/ 	.byte	0x03, 0x50
        /*001a*/ 	.short	0x0000


	//----- nvinfo : EIATTR_MAXREG_COUNT
	.align		4
        /*001c*/ 	.byte	0x03, 0x1b
        /*001e*/ 	.short	0x00ff


	//----- nvinfo : EIATTR_NUM_BARRIERS
	.align		4
        /*0020*/ 	.byte	0x02, 0x4c
        /*0022*/ 	.byte	0x01
	.zero		1


	//----- nvinfo : EIATTR_ANNOTATIONS
	.align		4
        /*0024*/ 	.byte	0x04, 0x55
        /*0026*/ 	.short	(.L_308 - .L_307)


	//   ....[0]....
.L_307:
        /* <DEDUP_REMOVED lines=73> */


	//----- nvinfo : EIATTR_MERCURY_ISA_VERSION
	.align		4
.L_308:
        /*04a8*/ 	.byte	0x03, 0x5f
        /*04aa*/ 	.short	0x0101


	//----- nvinfo : EIATTR_EXIT_INSTR_OFFSETS
	.align		4
        /*04ac*/ 	.byte	0x04, 0x1c
        /*04ae*/ 	.short	(.L_310 - .L_309)


	//   ....[0]....
.L_309:
        /*04b0*/ 	.word	0x000000c0


	//   ....[1]....
        /*04b4*/ 	.word	0x0000a2b0


	//----- nvinfo : EIATTR_CRS_STACK_SIZE
	.align		4
.L_310:
        /*04b8*/ 	.byte	0x04, 0x1e
        /*04ba*/ 	.short	(.L_312 - .L_311)
.L_311:
        /*04bc*/ 	.word	0x00000000


	//----- nvinfo : EIATTR_CBANK_PARAM_SIZE
	.align		4
.L_312:
        /*04c0*/ 	.byte	0x03, 0x19
        /*04c2*/ 	.short	0x0280


	//----- nvinfo : EIATTR_PARAM_CBANK
	.align		4
        /*04c4*/ 	.byte	0x04, 0x0a
        /*04c6*/ 	.short	(.L_314 - .L_313)
	.align		4
.L_313:
        /*04c8*/ 	.word	index@(.nv.constant0._ZN5flash44flash_bwd_dq_dk_dv_loop_seqk_parallel_kernelI23Flash_bwd_kernel_traitsILi192ELi64ELi64ELi8ELi4ELi2ELi2ELb1ELb1EN7cutlass10bfloat16_tE19Flash_kernel_traitsILi192ELi64ELi64ELi8ES3_EELb1ELb1ELb0ELb1ELb0ELb0ELb0EEEvNS_16Flash_bwd_paramsE)
        /*04cc*/ 	.short	0x0210
        /*04ce*/ 	.short	0x0280


	//----- nvinfo : EIATTR_SW_WAR
	.align		4
.L_314:
        /*04d0*/ 	.byte	0x04, 0x36
        /*04d2*/ 	.short	(.L_316 - .L_315)
.L_315:
        /*04d4*/ 	.word	0x00000008
.L_316:


//--------------------- .nv.info._ZN5flash44flash_bwd_dq_dk_dv_loop_seqk_parallel_kernelI23Flash_bwd_kernel_traitsILi192ELi64ELi64ELi8ELi4ELi2ELi2ELb1ELb1EN7cutlass10bfloat16_tE19Flash_kernel_traitsILi192ELi64ELi64ELi8ES3_EELb0ELb1ELb0ELb1ELb0ELb0ELb1EEEvNS_16Flash_bwd_paramsE --------------------------
	.section	.nv.info._ZN5flash44flash_bwd_dq_dk_dv_loop_seqk_parallel_kernelI23Flash_bwd_kernel_traitsILi192ELi64ELi64ELi8ELi4ELi2ELi2ELb1ELb1EN7cutlass10bfloat16_tE19Flash_kernel_traitsILi192ELi64ELi64ELi8ES3_EELb0ELb1ELb0ELb1ELb0ELb0ELb1EEEvNS_16Flash_bwd_paramsE,"",@"SHT_CUDA_INFO"
	.sectionflags	@""
	.align	4


	//----- nvinfo : EIATTR_CUDA_API_VERSION
	.align		4
        /*0000*/ 	.byte	0x04, 0x37
        /*0002*/ 	.short	(.L_318 - .L_317)
.L_317:
        /*0004*/ 	.word	0x00000082


	//----- nvinfo : EIATTR_KPARAM_INFO
	.align		4
.L_318:
        /*0008*/ 	.byte	0x04, 0x17
        /*000a*/ 	.short	(.L_320 - .L_319)
.L_319:
        /*000c*/ 	.word	0x00000000
        /*0010*/ 	.short	0x0000
        /*0012*/ 	.short	0x0000
        /*0014*/ 	.byte	0x00, 0xf0, 0x01, 0x0a


	//----- nvinfo : EIATTR_SPARSE_MMA_MASK
	.align		4
.L_320:
        /*0018*/ 	.byte	0x03, 0x50
        /*001a*/ 	.short	0x0000


	//----- nvinfo : EIATTR_MAXREG_COUNT
	.align		4
        /*001c*/ 	.byte	0x03, 0x1b
        /*001e*/ 	.short	0x00ff


	//----- nvinfo : EIATTR_NUM_BARRIERS
	.align		4
        /*0020*/ 	.byte	0x02, 0x4c
        /*0022*/ 	.byte	0x01
	.zero		1


	//----- nvinfo : EIATTR_ANNOTATIONS
	.align		4
        /*0024*/ 	.byte	0x04, 0x55
        /*0026*/ 	.short	(.L_322 - .L_321)


	//   ....[0]....
.L_321:
        /* <DEDUP_REMOVED lines=86> */


	//----- nvinfo : EIATTR_MERCURY_ISA_VERSION
	.align		4
.L_322:
        /*0570*/ 	.byte	0x03, 0x5f
        /*0572*/ 	.short	0x0101


	//----- nvinfo : EIATTR_EXIT_INSTR_OFFSETS
	.align		4
        /*0574*/ 	.byte	0x04, 0x1c
        /*0576*/ 	.short	(.L_324 - .L_323)


	//   ....[0]....
.L_323:
        /*0578*/ 	.word	0x000000c0


	//   ....[1]....
        /*057c*/ 	.word	0x00009e30


	//----- nvinfo : EIATTR_CRS_STACK_SIZE
	.align		4
.L_324:
        /*0580*/ 	.byte	0x04, 0x1e
        /*0582*/ 	.short	(.L_326 - .L_325)
.L_325:
        /*0584*/ 	.word	0x00000000


	//----- nvinfo : EIATTR_CBANK_PARAM_SIZE
	.align		4
.L_326:
        /*0588*/ 	.byte	0x03, 0x19
        /*058a*/ 	.short	0x0280


	//----- nvinfo : EIATTR_PARAM_CBANK
	.align		4
        /*058c*/ 	.byte	0x04, 0x0a
        /*058e*/ 	.short	(.L_328 - .L_327)
	.align		4
.L_327:
        /*0590*/ 	.word	index@(.nv.constant0._ZN5flash44flash_bwd_dq_dk_dv_loop_seqk_parallel_kernelI23Flash_bwd_kernel_traitsILi192ELi64ELi64ELi8ELi4ELi2ELi2ELb1ELb1EN7cutlass10bfloat16_tE19Flash_kernel_traitsILi192ELi64ELi64ELi8ES3_EELb0ELb1ELb0ELb1ELb0ELb0ELb1EEEvNS_16Flash_bwd_paramsE)
        /*0594*/ 	.short	0x0210
        /*0596*/ 	.short	0x0280


	//----- nvinfo : EIATTR_SW_WAR
	.align		4
.L_328:
        /*0598*/ 	.byte	0x04, 0x36
        /*059a*/ 	.short	(.L_330 - .L_329)
.L_329:
        /*059c*/ 	.word	0x00000008
.L_330:


//--------------------- .nv.info._ZN5flash25flash_bwd_dot_do_o_kernelILb0E23Flash_bwd_kernel_traitsILi192ELi64ELi64ELi8ELi4ELi2ELi2ELb1ELb1EN7cutlass10bfloat16_tE19Flash_kernel_traitsILi192ELi64ELi64ELi8ES3_EEEEvNS_16Flash_bwd_paramsE --------------------------
	.section	.nv.info._ZN5flash25flash_bwd_dot_do_o_kernelILb0E23Flash_bwd_kernel_traitsILi192ELi64ELi64ELi8ELi4ELi2ELi2ELb1ELb1EN7cutlass10bfloat16_tE19Flash_kernel_traitsILi192ELi64ELi64ELi8ES3_EEEEvNS_16Flash_bwd_paramsE,"",@"SHT_CUDA_INFO"
	.sectionflags	@""
	.align	4


	//----- nvinfo : EIATTR_CUDA_API_VERSION
	.align		4
        /*0000*/ 	.byte	0x04, 0x37
        /*0002*/ 	.short	(.L_332 - .L_331)
.L_331:
        /*0004*/ 	.word	0x00000082


	//----- nvinfo : EIATTR_KPARAM_INFO
	.align		4
.L_332:
        /*0008*/ 	.byte	0x04, 0x17
        /*000a*/ 	.short	(.L_334 - .L_333)
.L_333:
        /*000c*/ 	.word	0x00000000
        /*0010*/ 	.short	0x0000
        /*0012*/ 	.short	0x0000
        /*0014*/ 	.byte	0x00, 0xf0, 0x01, 0x0a


	//----- nvinfo : EIATTR_SPARSE_MMA_MASK
	.align		4
.L_334:
        /*0018*/ 	.byte	0x03, 0x50
        /*001a*/ 	.short	0x0000


	//----- nvinfo : EIATTR_MAXREG_COUNT
	.align		4
        /*001c*/ 	.byte	0x03, 0x1b
        /*001e*/ 	.short	0x00ff


	//----- nvinfo : EIATTR_MERCURY_ISA_VERSION
	.align		4
        /*0020*/ 	.byte	0x03, 0x5f
        /*0022*/ 	.short	0x0101


	//----- nvinfo : EIATTR_COOP_GROUP_MASK_REGIDS
	.align		4
        /*0024*/ 	.byte	0x04, 0x29
        /*0026*/ 	.short	(.L_336 - .L_335)


	//   ....[0]....
.L_335:
        /*0028*/ 	.word	0xffffffff


	//   ....[1]....
        /*002c*/ 	.word	0xffffffff


	//   ....[2]....
        /*0030*/ 	.word	0xffffffff


	//   ....[3]....
        /*0034*/ 	.word	0xffffffff


	//   ....[4]....
        /*0038*/ 	.word	0xffffffff


	//   ....[5]....
        /*003c*/ 	.word	0xffffffff


	//----- nvinfo : EIATTR_COOP_GROUP_INSTR_OFFSETS
	.align		4
.L_336:
        /*0040*/ 	.byte	0x04, 0x28
        /*0042*/ 	.short	(.L_338 - .L_337)


	//   ....[0]....
.L_337:
        /*0044*/ 	.word	0x000015d0


	//   ....[1]....
        /*0048*/ 	.word	0x000015e0


	//   ....[2]....
        /*004c*/ 	.word	0x00001640


	//   ....[3]....
        /*0050*/ 	.word	0x00001650


	//   ....[4]....
        /*0054*/ 	.word	0x000016a0


	//   ....[5]....
        /*0058*/ 	.word	0x000016d0


	//----- nvinfo : EIATTR_EXIT_INSTR_OFFSETS
	.align		4
.L_338:
        /*005c*/ 	.byte	0x04, 0x1c
        /*005e*/ 	.short	(.L_340 - .L_339)


	//   ....[0]....
.L_339:
        /*0060*/ 	.word	0x00000130


	//   ....[1]....
        /*0064*/ 	.word	0x00001730


	//   ....[2]....
        /*0068*/ 	.word	0x00001750


	//----- nvinfo : EIATTR_CRS_STACK_SIZE
	.align		4
.L_340:
        /*006c*/ 	.byte	0x04, 0x1e
        /*006e*/ 	.short	(.L_342 - .L_341)
.L_341:
        /*0070*/ 	.word	0x00000000


	//----- nvinfo : EIATTR_CBANK_PARAM_SIZE
	.align		4
.L_342:
        /*0074*/ 	.byte	0x03, 0x19
        /*0076*/ 	.short	0x0280


	//----- nvinfo : EIATTR_PARAM_CBANK
	.align		4
        /*0078*/ 	.byte	0x04, 0x0a
        /*007a*/ 	.short	(.L_344 - .L_343)
	.align		4
.L_343:
        /*007c*/ 	.word	index@(.nv.constant0._ZN5flash25flash_bwd_dot_do_o_kernelILb0E23Flash_bwd_kernel_traitsILi192ELi64ELi64ELi8ELi4ELi2ELi2ELb1ELb1EN7cutlass10bfloat16_tE19Flash_kernel_traitsILi192ELi64ELi64ELi8ES3_EEEEvNS_16Flash_bwd_paramsE)
        /*0080*/ 	.short	0x0210
        /*0082*/ 	.short	0x0280


	//----- nvinfo : EIATTR_SW_WAR
	.align		4
.L_344:
        /*0084*/ 	.byte	0x04, 0x36
        /*0086*/ 	.short	(.L_346 - .L_345)
.L_345:
        /*0088*/ 	.word	0x00000008
.L_346:


//--------------------- .nv.info._ZN5flash25flash_bwd_dot_do_o_kernelILb1E23Flash_bwd_kernel_traitsILi192ELi64ELi64ELi8ELi4ELi2ELi2ELb1ELb1EN7cutlass10bfloat16_tE19Flash_kernel_traitsILi192ELi64ELi64ELi8ES3_EEEEvNS_16Flash_bwd_paramsE --------------------------
	.section	.nv.info._ZN5flash25flash_bwd_dot_do_o_kernelILb1E23Flash_bwd_kernel_traitsILi192ELi64ELi64ELi8ELi4ELi2ELi2ELb1ELb1EN7cutlass10bfloat16_tE19Flash_kernel_traitsILi192ELi64ELi64ELi8ES3_EEEEvNS_16Flash_bwd_paramsE,"",@"SHT_CUDA_INFO"
	.sectionflags	@""
	.align	4


	//----- nvinfo : EIATTR_CUDA_API_VERSION
	.align		4
        /*0000*/ 	.byte	0x04, 0x37
        /*0002*/ 	.short	(.L_348 - .L_347)
.L_347:
        /*0004*/ 	.word	0x00000082


	//----- nvinfo : EIATTR_KPARAM_INFO
	.align		4
.L_348:
        /*0008*/ 	.byte	0x04, 0x17
        /*000a*/ 	.short	(.L_350 - .L_349)
.L_349:
        /*000c*/ 	.word	0x00000000
        /*0010*/ 	.short	0x0000
        /*0012*/ 	.short	0x0000
        /*0014*/ 	.byte	0x00, 0xf0, 0x01, 0x0a


	//----- nvinfo : EIATTR_SPARSE_MMA_MASK
	.align		4
.L_350:
        /*0018*/ 	.byte	0x03, 0x50
        /*001a*/ 	.short	0x0000


	//----- nvinfo : EIATTR_MAXREG_COUNT
	.align		4
        /*001c*/ 	.byte	0x03, 0x1b
        /*001e*/ 	.short	0x00ff


	//----- nvinfo : EIATTR_MERCURY_ISA_VERSION
	.align		4
        /*0020*/ 	.byte	0x03, 0x5f
        /*0022*/ 	.short	0x0101


	//----- nvinfo : EIATTR_COOP_GROUP_MASK_REGIDS
	.align		4
        /*0024*/ 	.byte	0x04, 0x29
        /*0026*/ 	.short	(.L_352 - .L_351)


	//   ....[0]....
.L_351:
        /*0028*/ 	.word	0xffffffff


	//   ....[1]....
        /*002c*/ 	.word	0xffffffff


	//   ....[2]....
        /*0030*/ 	.word	0xffffffff


	//   ....[3]....
        /*0034*/ 	.word	0xffffffff


	//   ....[4]....
        /*0038*/ 	.word	0xffffffff


	//   ....[5]....
        /*003c*/ 	.word	0xffffffff


	//----- nvinfo : EIATTR_COOP_GROUP_INSTR_OFFSETS
	.align		4
.L_352:
        /*0040*/ 	.byte	0x04, 0x28
        /*0042*/ 	.short	(.L_354 - .L_353)


	//   ....[0]....
.L_353:
        /*0044*/ 	.word	0x00001890


	//   ....[1]....
        /*0048*/ 	.word	0x000018b0


	//   ....[2]....
        /*004c*/ 	.word	0x000018d0


	//   ....[3]....
        /*0050*/ 	.word	0x00001910


	//   ....[4]....
        /*0054*/ 	.word	0x00001930


	//   ....[5]....
        /*0058*/ 	.word	0x00001960


	//----- nvinfo : EIATTR_EXIT_INSTR_OFFSETS
	.align		4
.L_354:
        /*005c*/ 	.byte	0x04, 0x1c
        /*005e*/ 	.short	(.L_356 - .L_355)


	//   ....[0]....
.L_355:
        /*0060*/ 	.word	0x00000130


	//   ....[1]....
        /*0064*/ 	.word	0x00001b30


	//----- nvinfo : EIATTR_CRS_STACK_SIZE
	.align		4
.L_356:
        /*0068*/ 	.byte	0x04, 0x1e
        /*006a*/ 	.short	(.L_358 - .L_357)
.L_357:
        /*006c*/ 	.word	0x00000000


	//----- nvinfo : EIATTR_CBANK_PARAM_SIZE
	.align		4
.L_358:
        /*0070*/ 	.byte	0x03, 0x19
        /*0072*/ 	.short	0x0280


	//----- nvinfo : EIATTR_PARAM_CBANK
	.align		4
        /*0074*/ 	.byte	0x04, 0x0a
        /*0076*/ 	.short	(.L_360 - .L_359)
	.align		4
.L_359:
        /*0078*/ 	.word	index@(.nv.constant0._ZN5flash25flash_bwd_dot_do_o_kernelILb1E23Flash_bwd_kernel_traitsILi192ELi64ELi64ELi8ELi4ELi2ELi2ELb1ELb1EN7cutlass10bfloat16_tE19Flash_kernel_traitsILi192ELi64ELi64ELi8ES3_EEEEvNS_16Flash_bwd_paramsE)
        /*007c*/ 	.short	0x0210
        /*007e*/ 	.short	0x0280


	//----- nvinfo : EIATTR_SW_WAR
	.align		4
.L_360:
        /*0080*/ 	.byte	0x04, 0x36
        /*0082*/ 	.short	(.L_362 - .L_361)
.L_361:
        /*0084*/ 	.word	0x00000008
.L_362:


//--------------------- .nv.info._ZN5flash27flash_bwd_convert_dq_kernelI23Flash_bwd_kernel_traitsILi192ELi64ELi64ELi8ELi4ELi2ELi2ELb0ELb0EN7cutlass10bfloat16_tE19Flash_kernel_traitsILi192ELi64ELi64ELi8ES3_EEEEvNS_16Flash_bwd_paramsEi --------------------------
	.section	.nv.info._ZN5flash27flash_bwd_convert_dq_kernelI23Flash_bwd_kernel_traitsILi192ELi64ELi64ELi8ELi4ELi2ELi2ELb0ELb0EN7cutlass10bfloat16_tE19Flash_kernel_traitsILi192ELi64ELi64ELi8ES3_EEEEvNS_16Flash_bwd_paramsEi,"",@"SHT_CUDA_INFO"
	.sectionflags	@""
	.align	4


	//----- nvinfo : EIATTR_CUDA_API_VERSION
	.align		4
        /*0000*/ 	.byte	0x04, 0x37
        /*0002*/ 	.short	(.L_364 - .L_363)
.L_363:
        /*0004*/ 	.word	0x00000082


	//----- nvinfo : EIATTR_KPARAM_INFO
	.align		4
.L_364:
        /*0008*/ 	.byte	0x04, 0x17
        /*000a*/ 	.short	(.L_366 - .L_365)
.L_365:
        /*000c*/ 	.word	0x00000000
        /*0010*/ 	.short	0x0001
        /*0012*/ 	.short	0x0280
        /*0014*/ 	.byte	0x00, 0xf0, 0x11, 0x00


	//----- nvinfo : EIATTR_KPARAM_INFO
	.align		4
.L_366:
        /*0018*/ 	.byte	0x04, 0x17
        /*001a*/ 	.short	(.L_368 - .L_367)
.L_367:
        /*001c*/ 	.word	0x00000000
        /*0020*/ 	.short	0x0000
        /*0022*/ 	.short	0x0000
        /*0024*/ 	.byte	0x00, 0xf0, 0x01, 0x0a


	//----- nvinfo : EIATTR_SPARSE_MMA_MASK
	.align		4
.L_368:
        /*0028*/ 	.byte	0x03, 0x50
        /*002a*/ 	.short	0x0000


	//----- nvinfo : EIATTR_MAXREG_COUNT
	.align		4
        /*002c*/ 	.byte	0x03, 0x1b
        /*002e*/ 	.short	0x00ff


	//----- nvinfo : EIATTR_NUM_BARRIERS
	.align		4
        /*0030*/ 	.byte	0x02, 0x4c
        /*0032*/ 	.byte	0x01
	.zero		1


	//----- nvinfo : EIATTR_MERCURY_ISA_VERSION
	.align		4
        /*0034*/ 	.byte	0x03, 0x5f
        /*0036*/ 	.short	0x0101


	//----- nvinfo : EIATTR_EXIT_INSTR_OFFSETS
	.align		4
        /*0038*/ 	.byte	0x04, 0x1c
        /*003a*/ 	.short	(.L_370 - .L_369)


	//   ....[0]....
.L_369:
        /*003c*/ 	.word	0x00000100


	//   ....[1]....
        /*0040*/ 	.word	0x00001c70


	//   ....[2]....
        /*0044*/ 	.word	0x00001d90


	//   ....[3]....
        /*0048*/ 	.word	0x00001db0


	//----- nvinfo : EIATTR_CRS_STACK_SIZE
	.align		4
.L_370:
        /*004c*/ 	.byte	0x04, 0x1e
        /*004e*/ 	.short	(.L_372 - .L_371)
.L_371:
        /*0050*/ 	.word	0x00000000


	//----- nvinfo : EIATTR_CBANK_PARAM_SIZE
	.align		4
.L_372:
        /*0054*/ 	.byte	0x03, 0x19
        /*0056*/ 	.short	0x0284


	//----- nvinfo : EIATTR_PARAM_CBANK
	.align		4
        /*0058*/ 	.byte	0x04, 0x0a
        /*005a*/ 	.short	(.L_374 - .L_373)
	.align		4
.L_373:
        /*005c*/ 	.word	index@(.nv.constant0._ZN5flash27flash_bwd_convert_dq_kernelI23Flash_bwd_kernel_traitsILi192ELi64ELi64ELi8ELi4ELi2ELi2ELb0ELb0EN7cutlass10bfloat16_tE19Flash_kernel_traitsILi192ELi64ELi64ELi8ES3_EEEEvNS_16Flash_bwd_paramsEi)
        /*0060*/ 	.short	0x0210
        /*0062*/ 	.short	0x0284


	//----- nvinfo : EIATTR_SW_WAR
	.align		4
.L_374:
        /*0064*/ 	.byte	0x04, 0x36
        /*0066*/ 	.short	(.L_376 - .L_375)
.L_375:
        /*0068*/ 	.word	0x00000008
.L_376:


//--------------------- .nv.info._ZN5flash44flash_bwd_dq_dk_dv_loop_seqk_parallel_kernelI23Flash_bwd_kernel_traitsILi192ELi64ELi64ELi8ELi4ELi2ELi2ELb0ELb0EN7cutlass10bfloat16_tE19Flash_kernel_traitsILi192ELi64ELi64ELi8ES3_EELb1ELb1ELb0ELb0ELb0ELb0ELb0EEEvNS_16Flash_bwd_paramsE --------------------------
	.section	.nv.info._ZN5flash44flash_bwd_dq_dk_dv_loop_seqk_parallel_kernelI23Flash_bwd_kernel_traitsILi192ELi64ELi64ELi8ELi4ELi2ELi2ELb0ELb0EN7cutlass10bfloat16_tE19Flash_kernel_traitsILi192ELi64ELi64ELi8ES3_EELb1ELb1ELb0ELb0ELb0ELb0ELb0EEEvNS_16Flash_bwd_paramsE,"",@"SHT_CUDA_INFO"
	.sectionflags	@""
	.align	4


	//----- nvinfo : EIATTR_CUDA_API_VERSION
	.align		4
        /*0000*/ 	.byte	0x04, 0x37
        /*0002*/ 	.short	(.L_378 - .L_377)
.L_377:
        /*0004*/ 	.word	0x00000082


	//----- nvinfo : EIATTR_KPARAM_INFO
	.align		4
.L_378:
        /*0008*/ 	.byte	0x04, 0x17
        /*000a*/ 	.short	(.L_380 - .L_379)
.L_379:
        /*000c*/ 	.word	0x00000000
        /*0010*/ 	.short	0x0000
        /*0012*/ 	.short	0x0000
        /*0014*/ 	.byte	0x00, 0xf0, 0x01, 0x0a


	//----- nvinfo : EIATTR_SPARSE_MMA_MASK
	.align		4
.L_380:
        /*0018*/ 	.byte	0x03, 0x50
        /*001a*/ 	.short	0x0000


	//----- nvinfo : EIATTR_MAXREG_COUNT
	.align		4
        /*001c*/ 	.byte	0x03, 0x1b
        /*001e*/ 	.short	0x00ff


	//----- nvinfo : EIATTR_NUM_BARRIERS
	.align		4
        /*0020*/ 	.byte	0x02, 0x4c
        /*0022*/ 	.byte	0x01
	.zero		1


	//----- nvinfo : EIATTR_ANNOTATIONS
	.align		4
        /*0024*/ 	.byte	0x04, 0x55
        /*0026*/ 	.short	(.L_382 - .L_381)


	//   ....[0]....
.L_381:
        /*0028*/ 	.word	0x00000001
        /*002c*/ 	.byte	0x30, 0x06, 0x00, 0x00, 0x01, 0x00, 0x00, 0x00, 0x70, 0x3a, 0x00, 0x00


	//----- nvinfo : EIATTR_MERCURY_ISA_VERSION
	.align		4
.L_382:
        /*0038*/ 	.byte	0x03, 0x5f
        /*003a*/ 	.short	0x0101


	//----- nvinfo : EIATTR_EXIT_INSTR_OFFSETS
	.align		4
        /*003c*/ 	.byte	0x04, 0x1c
        /*003e*/ 	.short	(.L_384 - .L_383)


	//   ....[0]....
.L_383:
        /*0040*/ 	.word	0x00000090


	//   ....[1]....
        /*0044*/ 	.word	0x000093b0


	//----- nvinfo : EIATTR_CRS_STACK_SIZE
	.align		4
.L_384:
        /*0048*/ 	.byte	0x04, 0x1e
        /*004a*/ 	.short	(.L_386 - .L_385)
.L_385:
        /*004c*/ 	.word	0x00000000


	//----- nvinfo : EIATTR_CBANK_PARAM_SIZE
	.align		4
.L_386:
        /*0050*/ 	.byte	0x03, 0x19
        /*0052*/ 	.short	0x0280


	//----- nvinfo : EIATTR_PARAM_CBANK
	.align		4
        /*0054*/ 	.byte	0x04, 0x0a
        /*0056*/ 	.short	(.L_388 - .L_387)
	.align		4
.L_387:
        /*0058*/ 	.word	index@(.nv.constant0._ZN5flash44flash_bwd_dq_dk_dv_loop_seqk_parallel_kernelI23Flash_bwd_kernel_traitsILi192ELi64ELi64ELi8ELi4ELi2ELi2ELb0ELb0EN7cutlass10bfloat16_tE19Flash_kernel_traitsILi192ELi64ELi64ELi8ES3_EELb1ELb1ELb0ELb0ELb0ELb0ELb0EEEvNS_16Flash_bwd_paramsE)
        /*005c*/ 	.short	0x0210
        /*005e*/ 	.short	0x0280


	//----- nvinfo : EIATTR_SW_WAR
	.align		4
.L_388:
        /*0060*/ 	.byte	0x04, 0x36
        /*0062*/ 	.short	(.L_390 - .L_389)
.L_389:
        /*0064*/ 	.word	0x00000008
.L_390:


//--------------------- .nv.info._ZN5flash44flash_bwd_dq_dk_dv_loop_seqk_parallel_kernelI23Flash_bwd_kernel_traitsILi192ELi64ELi64ELi8ELi4ELi2ELi2ELb0ELb0EN7cutlass10bfloat16_tE19Flash_kernel_traitsILi192ELi64ELi64ELi8ES3_EELb0ELb1ELb0ELb0ELb0ELb0ELb1EEEvNS_16Flash_bwd_paramsE --------------------------
	.section	.nv.info._ZN5flash44flash_bwd_dq_dk_dv_loop_seqk_parallel_kernelI23Flash_bwd_kernel_traitsILi192ELi64ELi64ELi8ELi4ELi2ELi2ELb0ELb0EN7cutlass10bfloat16_tE19Flash_kernel_traitsILi192ELi64ELi64ELi8ES3_EELb0ELb1ELb0ELb0ELb0ELb0ELb1EEEvNS_16Flash_bwd_paramsE,"",@"SHT_CUDA_INFO"
	.sectionflags	@""
	.align	4


	//----- nvinfo : EIATTR_CUDA_API_VERSION
	.align		4
        /*0000*/ 	.byte	0x04, 0x37
        /*0002*/ 	.short	(.L_392 - .L_391)
.L_391:
        /*0004*/ 	.word	0x00000082


	//----- nvinfo : EIATTR_KPARAM_INFO
	.align		4
.L_392:
        /*0008*/ 	.byte	0x04, 0x17
        /*000a*/ 	.short	(.L_394 - .L_393)
.L_393:
        /*000c*/ 	.word	0x00000000
        /*0010*/ 	.short	0x0000
        /*0012*/ 	.short	0x0000
        /*0014*/ 	.byte	0x00, 0xf0, 0x01, 0x0a


	//----- nvinfo : EIATTR_SPARSE_MMA_MASK
	.align		4
.L_394:
        /*0018*/ 	.byte	0x03, 0x50
        /*001a*/ 	.short	0x0000


	//----- nvinfo : EIATTR_MAXREG_COUNT
	.align		4
        /*001c*/ 	.byte	0x03, 0x1b
        /*001e*/ 	.short	0x00ff


	//----- nvinfo : EIATTR_NUM_BARRIERS
	.align		4
        /*0020*/ 	.byte	0x02, 0x4c
        /*0022*/ 	.byte	0x01
	.zero		1


	//----- nvinfo : EIATTR_MERCURY_ISA_VERSION
	.align		4
        /*0024*/ 	.byte	0x03, 0x5f
        /*0026*/ 	.short	0x0101


	//----- nvinfo : EIATTR_EXIT_INSTR_OFFSETS
	.align		4
        /*0028*/ 	.byte	0x04, 0x1c
        /*002a*/ 	.short	(.L_396 - .L_395)


	//   ....[0]....
.L_395:
        /*002c*/ 	.word	0x00000080


	//   ....[1]....
        /*0030*/ 	.word	0x00008ce0


	//----- nvinfo : EIATTR_CRS_STACK_SIZE
	.align		4
.L_396:
        /*0034*/ 	.byte	0x04, 0x1e
        /*0036*/ 	.short	(.L_398 - .L_397)
.L_397:
        /*0038*/ 	.word	0x00000000


	//----- nvinfo : EIATTR_CBANK_PARAM_SIZE
	.align		4
.L_398:
        /*003c*/ 	.byte	0x03, 0x19
        /*003e*/ 	.short	0x0280


	//----- nvinfo : EIATTR_PARAM_CBANK
	.align		4
        /*0040*/ 	.byte	0x04, 0x0a
        /*0042*/ 	.short	(.L_400 - .L_399)
	.align		4
.L_399:
        /*0044*/ 	.word	index@(.nv.constant0._ZN5flash44flash_bwd_dq_dk_dv_loop_seqk_parallel_kernelI23Flash_bwd_kernel_traitsILi192ELi64ELi64ELi8ELi4ELi2ELi2ELb0ELb0EN7cutlass10bfloat16_tE19Flash_kernel_traitsILi192ELi64ELi64ELi8ES3_EELb0ELb1ELb0ELb0ELb0ELb0ELb1EEEvNS_16Flash_bwd_paramsE)
        /*0048*/ 	.short	0x0210
        /*004a*/ 	.short	0x0280


	//----- nvinfo : EIATTR_SW_WAR
	.align		4
.L_400:
        /*004c*/ 	.byte	0x04, 0x36
        /*004e*/ 	.short	(.L_402 - .L_401)
.L_401:
        /*0050*/ 	.word	0x00000008
.L_402:


//--------------------- .nv.info._ZN5flash44flash_bwd_dq_dk_dv_loop_seqk_parallel_kernelI23Flash_bwd_kernel_traitsILi192ELi64ELi64ELi8ELi4ELi2ELi2ELb0ELb0EN7cutlass10bfloat16_tE19Flash_kernel_traitsILi192ELi64ELi64ELi8ES3_EELb1ELb1ELb0ELb0ELb0ELb1ELb0EEEvNS_16Flash_bwd_paramsE --------------------------
	.section	.nv.info._ZN5flash44flash_bwd_dq_dk_dv_loop_seqk_parallel_kernelI23Flash_bwd_kernel_traitsILi192ELi64ELi64ELi8ELi4ELi2ELi2ELb0ELb0EN7cutlass10bfloat16_tE19Flash_kernel_traitsILi192ELi64ELi64ELi8ES3_EELb1ELb1ELb0ELb0ELb0ELb1ELb0EEEvNS_16Flash_bwd_paramsE,"",@"SHT_CUDA_INFO"
	.sectionflags	@""
	.align	4


	//----- nvinfo : EIATTR_CUDA_API_VERSION
	.align		4
        /*0000*/ 	.byte	0x04, 0x37
        /*0002*/ 	.short	(.L_404 - .L_403)
.L_403:
        /*0004*/ 	.word	0x00000082


	//----- nvinfo : EIATTR_KPARAM_INFO
	.align		4
.L_404:
        /*0008*/ 	.byte	0x04, 0x17
        /*000a*/ 	.short	(.L_406 - .L_405)
.L_405:
        /*000c*/ 	.word	0x00000000
        /*0010*/ 	.short	0x0000
        /*0012*/ 	.short	0x0000
        /*0014*/ 	.byte	0x00, 0xf0, 0x01, 0x0a


	//----- nvinfo : EIATTR_SPARSE_MMA_MASK
	.align		4
.L_406:
        /*0018*/ 	.byte	0x03, 0x50
        /*001a*/ 	.short	0x0000


	//----- nvinfo : EIATTR_MAXREG_COUNT
	.align		4
        /*001c*/ 	.byte	0x03, 0x1b
        /*001e*/ 	.short	0x00ff


	//----- nvinfo : EIATTR_NUM_BARRIERS
	.align		4
        /*0020*/ 	.byte	0x02, 0x4c
        /*0022*/ 	.byte	0x01
	.zero		1


	//----- nvinfo : EIATTR_MERCURY_ISA_VERSION
	.align		4
        /*0024*/ 	.byte	0x03, 0x5f
        /*0026*/ 	.short	0x0101


	//----- nvinfo : EIATTR_EXIT_INSTR_OFFSETS
	.align		4
        /*0028*/ 	.byte	0x04, 0x1c
        /*002a*/ 	.short	(.L_408 - .L_407)


	//   ....[0]....
.L_407:
        /*002c*/ 	.word	0x00000080


	//   ....[1]....
        /*0030*/ 	.word	0x00007fc0


	//----- nvinfo : EIATTR_CRS_STACK_SIZE
	.align		4
.L_408:
        /*0034*/ 	.byte	0x04, 0x1e
        /*0036*/ 	.short	(.L_410 - .L_409)
.L_409:
        /*0038*/ 	.word	0x00000000


	//----- nvinfo : EIATTR_CBANK_PARAM_SIZE
	.align		4
.L_410:
        /*003c*/ 	.byte	0x03, 0x19
        /*003e*/ 	.short	0x0280


	//----- nvinfo : EIATTR_PARAM_CBANK
	.align		4
        /*0040*/ 	.byte	0x04, 0x0a
        /*0042*/ 	.short	(.L_412 - .L_411)
	.align		4
.L_411:
        /*0044*/ 	.word	index@(.nv.constant0._ZN5flash44flash_bwd_dq_dk_dv_loop_seqk_parallel_kernelI23Flash_bwd_kernel_traitsILi192ELi64ELi64ELi8ELi4ELi2ELi2ELb0ELb0EN7cutlass10bfloat16_tE19Flash_kernel_traitsILi192ELi64ELi64ELi8ES3_EELb1ELb1ELb0ELb0ELb0ELb1ELb0EEEvNS_16Flash_bwd_paramsE)
        /*0048*/ 	.short	0x0210
        /*004a*/ 	.short	0x0280


	//----- nvinfo : EIATTR_SW_WAR
	.align		4
.L_412:
        /*004c*/ 	.byte	0x04, 0x36
        /*004e*/ 	.short	(.L_414 - .L_413)
.L_413:
        /*0050*/ 	.word	0x00000008
.L_414:


//--------------------- .nv.info._ZN5flash44flash_bwd_dq_dk_dv_loop_seqk_parallel_kernelI23Flash_bwd_kernel_traitsILi192ELi64ELi64ELi8ELi4ELi2ELi2ELb0ELb0EN7cutlass10bfloat16_tE19Flash_kernel_traitsILi192ELi64ELi64ELi8ES3_EELb0ELb1ELb0ELb0ELb0ELb1ELb1EEEvNS_16Flash_bwd_paramsE --------------------------
	.section	.nv.info._ZN5flash44flash_bwd_dq_dk_dv_loop_seqk_parallel_kernelI23Flash_bwd_kernel_traitsILi192ELi64ELi64ELi8ELi4ELi2ELi2ELb0ELb0EN7cutlass10bfloat16_tE19Flash_kernel_traitsILi192ELi64ELi64ELi8ES3_EELb0ELb1ELb0ELb0ELb0ELb1ELb1EEEvNS_16Flash_bwd_paramsE,"",@"SHT_CUDA_INFO"
	.sectionflags	@""
	.align	4


	//----- nvinfo : EIATTR_CUDA_API_VERSION
	.align		4
        /*0000*/ 	.byte	0x04, 0x37
        /*0002*/ 	.short	(.L_416 - .L_415)
.L_415:
        /*0004*/ 	.word	0x00000082


	//----- nvinfo : EIATTR_KPARAM_INFO
	.align		4
.L_416:
        /*0008*/ 	.byte	0x04, 0x17
        /*000a*/ 	.short	(.L_418 - .L_417)
.L_417:
        /*000c*/ 	.word	0x00000000
        /*0010*/ 	.short	0x0000
        /*0012*/ 	.short	0x0000
        /*0014*/ 	.byte	0x00, 0xf0, 0x01, 0x0a


	//----- nvinfo : EIATTR_SPARSE_MMA_MASK
	.align		4
.L_418:
        /*0018*/ 	.byte	0x03, 0x50
        /*001a*/ 	.short	0x0000


	//----- nvinfo : EIATTR_MAXREG_COUNT
	.align		4
        /*001c*/ 	.byte	0x03, 0x1b
        /*001e*/ 	.short	0x00ff


	//----- nvinfo : EIATTR_NUM_BARRIERS
	.align		4
        /*0020*/ 	.byte	0x02, 0x4c
        /*0022*/ 	.byte	0x01
	.zero		1


	//----- nvinfo : EIATTR_MERCURY_ISA_VERSION
	.align		4
        /*0024*/ 	.byte	0x03, 0x5f
        /*0026*/ 	.short	0x0101


	//----- nvinfo : EIATTR_EXIT_INSTR_OFFSETS
	.align		4
        /*0028*/ 	.byte	0x04, 0x1c
        /*002a*/ 	.short	(.L_420 - .L_419)


	//   ....[0]....
.L_419:
        /*002c*/ 	.word	0x00000080


	//   ....[1]....
        /*0030*/ 	.word	0x000078e0


	//----- nvinfo : EIATTR_CRS_STACK_SIZE
	.align		4
.L_420:
        /*0034*/ 	.byte	0x04, 0x1e
        /*0036*/ 	.short	(.L_422 - .L_421)
.L_421:
        /*0038*/ 	.word	0x00000000


	//----- nvinfo : EIATTR_CBANK_PARAM_SIZE
	.align		4
.L_422:
        /*003c*/ 	.byte	0x03, 0x19
        /*003e*/ 	.short	0x0280


	//----- nvinfo : EIATTR_PARAM_CBANK
	.align		4
        /*0040*/ 	.byte	0x04, 0x0a
        /*0042*/ 	.short	(.L_424 - .L_423)
	.align		4
.L_423:
        /*0044*/ 	.word	index@(.nv.constant0._ZN5flash44flash_bwd_dq_dk_dv_loop_seqk_parallel_kernelI23Flash_bwd_kernel_traitsILi192ELi64ELi64ELi8ELi4ELi2ELi2ELb0ELb0EN7cutlass10bfloat16_tE19Flash_kernel_traitsILi192ELi64ELi64ELi8ES3_EELb0ELb1ELb0ELb0ELb0ELb1ELb1EEEvNS_16Flash_bwd_paramsE)
        /*0048*/ 	.short	0x0210
        /*004a*/ 	.short	0x0280


	//----- nvinfo : EIATTR_SW_WAR
	.align		4
.L_424:
        /*004c*/ 	.byte	0x04, 0x36
        /*004e*/ 	.short	(.L_426 - .L_425)
.L_425:
        /*0050*/ 	.word	0x00000008
.L_426:


//--------------------- .nv.info._ZN5flash44flash_bwd_dq_dk_dv_loop_seqk_parallel_kernelI23Flash_bwd_kernel_traitsILi192ELi64ELi64ELi8ELi4ELi2ELi2ELb0ELb0EN7cutlass10bfloat16_tE19Flash_kernel_traitsILi192ELi64ELi64ELi8ES3_EELb1ELb1ELb0ELb1ELb0ELb0ELb0EEEvNS_16Flash_bwd_paramsE --------------------------
	.section	.nv.info._ZN5flash44flash_bwd_dq_dk_dv_loop_seqk_parallel_kernelI23Flash_bwd_kernel_traitsILi192ELi64ELi64ELi8ELi4ELi2ELi2ELb0ELb0EN7cutlass10bfloat16_tE19Flash_kernel_traitsILi192ELi64ELi64ELi8ES3_EELb1ELb1ELb0ELb1ELb0ELb0ELb0EEEvNS_16Flash_bwd_paramsE,"",@"SHT_CUDA_INFO"
	.sectionflags	@""
	.align	4


	//----- nvinfo : EIATTR_CUDA_API_VERSION
	.align		4
        /*0000*/ 	.byte	0x04, 0x37
        /*0002*/ 	.short	(.L_428 - .L_427)
.L_427:
        /*0004*/ 	.word	0x00000082


	//----- nvinfo : EIATTR_KPARAM_INFO
	.align		4
.L_428:
        /*0008*/ 	.byte	0x04, 0x17
        /*000a*/ 	.short	(.L_430 - .L_429)
.L_429:
        /*000c*/ 	.word	0x00000000
        /*0010*/ 	.short	0x0000
        /*0012*/ 	.short	0x0000
        /*0014*/ 	.byte	0x00, 0xf0, 0x01, 0x0a


	//----- nvinfo : EIATTR_SPARSE_MMA_MASK
	.align		4
.L_430:
        /*0018*/ 	.byte	0x03, 0x50
        /*001a*/ 	.short	0x0000


	//----- nvinfo : EIATTR_MAXREG_COUNT
	.align		4
        /*001c*/ 	.byte	0x03, 0x1b
        /*001e*/ 	.short	0x00ff


	//----- nvinfo : EIATTR_NUM_BARRIERS
	.align		4
        /*0020*/ 	.byte	0x02, 0x4c
        /*0022*/ 	.byte	0x01
	.zero		1


	//----- nvinfo : EIATTR_MERCURY_ISA_VERSION
	.align		4
        /*0024*/ 	.byte	0x03, 0x5f
        /*0026*/ 	.short	0x0101


	//----- nvinfo : EIATTR_EXIT_INSTR_OFFSETS
	.align		4
        /*0028*/ 	.byte	0x04, 0x1c
        /*002a*/ 	.short	(.L_432 - .L_431)


	//   ....[0]....
.L_431:
        /*002c*/ 	.word	0x00000080


	//   ....[1]....
        /*0030*/ 	.word	0x000096f0


	//----- nvinfo : EIATTR_CRS_STACK_SIZE
	.align		4
.L_432:
        /*0034*/ 	.byte	0x04, 0x1e
        /*0036*/ 	.short	(.L_434 - .L_433)
.L_433:
        /*0038*/ 	.word	0x00000000


	//----- nvinfo : EIATTR_CBANK_PARAM_SIZE
	.align		4
.L_434:
        /*003c*/ 	.byte	0x03, 0x19
        /*003e*/ 	.short	0x0280


	//----- nvinfo : EIATTR_PARAM_CBANK
	.align		4
        /*0040*/ 	.byte	0x04, 0x0a
        /*0042*/ 	.short	(.L_436 - .L_435)
	.align		4
.L_435:
        /*0044*/ 	.word	index@(.nv.constant0._ZN5flash44flash_bwd_dq_dk_dv_loop_seqk_parallel_kernelI23Flash_bwd_kernel_traitsILi192ELi64ELi64ELi8ELi4ELi2ELi2ELb0ELb0EN7cutlass10bfloat16_tE19Flash_kernel_traitsILi192ELi64ELi64ELi8ES3_EELb1ELb1ELb0ELb1ELb0ELb0ELb0EEEvNS_16Flash_bwd_paramsE)
        /*0048*/ 	.short	0x0210
        /*004a*/ 	.short	0x0280


	//----- nvinfo : EIATTR_SW_WAR
	.align		4
.L_436:
        /*004c*/ 	.byte	0x04, 0x36
        /*004e*/ 	.short	(.L_438 - .L_437)
.L_437:
        /*0050*/ 	.word	0x00000008
.L_438:


//--------------------- .nv.info._ZN5flash44flash_bwd_dq_dk_dv_loop_seqk_parallel_kernelI23Flash_bwd_kernel_traitsILi192ELi64ELi64ELi8ELi4ELi2ELi2ELb0ELb0EN7cutlass10bfloat16_tE19Flash_kernel_traitsILi192ELi64ELi64ELi8ES3_EELb0ELb1ELb0ELb1ELb0ELb0ELb1EEEvNS_16Flash_bwd_paramsE --------------------------
	.section	.nv.info._ZN5flash44flash_bwd_dq_dk_dv_loop_seqk_parallel_kernelI23Flash_bwd_kernel_traitsILi192ELi64ELi64ELi8ELi4ELi2ELi2ELb0ELb0EN7cutlass10bfloat16_tE19Flash_kernel_traitsILi192ELi64ELi64ELi8ES3_EELb0ELb1ELb0ELb1ELb0ELb0ELb1EEEvNS_16Flash_bwd_paramsE,"",@"SHT_CUDA_INFO"
	.sectionflags	@""
	.align	4


	//----- nvinfo : EIATTR_CUDA_API_VERSION
	.align		4
        /*0000*/ 	.byte	0x04, 0x37
        /*0002*/ 	.short	(.L_440 - .L_439)
.L_439:
        /*0004*/ 	.word	0x00000082


	//----- nvinfo : EIATTR_KPARAM_INFO
	.align		4
.L_440:
        /*0008*/ 	.byte	0x04, 0x17
        /*000a*/ 	.short	(.L_442 - .L_441)
.L_441:
        /*000c*/ 	.word	0x00000000
        /*0010*/ 	.short	0x0000
        /*0012*/ 	.short	0x0000
        /*0014*/ 	.byte	0x00, 0xf0, 0x01, 0x0a


	//----- nvinfo : EIATTR_SPARSE_MMA_MASK
	.align		4
.L_442:
        /*0018*/ 	.byte	0x03, 0x50
        /*001a*/ 	.short	0x0000


	//----- nvinfo : EIATTR_MAXREG_COUNT
	.align		4
        /*001c*/ 	.byte	0x03, 0x1b
        /*001e*/ 	.short	0x00ff


	//----- nvinfo : EIATTR_NUM_BARRIERS
	.align		4
        /*0020*/ 	.byte	0x02, 0x4c
        /*0022*/ 	.byte	0x01
	.zero		1


	//----- nvinfo : EIATTR_ANNOTATIONS
	.align		4
        /*0024*/ 	.byte	0x04, 0x55
        /*0026*/ 	.short	(.L_444 - .L_443)


	//   ....[0]....
.L_443:
        /*0028*/ 	.word	0x00000001
        /*002c*/ 	.byte	0x70, 0x05, 0x00, 0x00, 0x01, 0x00, 0x00, 0x00, 0x20, 0x06, 0x00, 0x00, 0x01, 0x00, 0x00, 0x00
        /*003c*/ 	.byte	0xa0, 0x15, 0x00, 0x00, 0x01, 0x00, 0x00, 0x00, 0x30, 0x3a, 0x00, 0x00


	//----- nvinfo : EIATTR_MERCURY_ISA_VERSION
	.align		4
.L_444:
        /*0048*/ 	.byte	0x03, 0x5f
        /*004a*/ 	.short	0x0101


	//----- nvinfo : EIATTR_EXIT_INSTR_OFFSETS
	.align		4
        /*004c*/ 	.byte	0x04, 0x1c
        /*004e*/ 	.short	(.L_446 - .L_445)


	//   ....[0]....
.L_445:
        /*0050*/ 	.word	0x00000090


	//   ....[1]....
        /*0054*/ 	.word	0x00009130


	//----- nvinfo : EIATTR_CRS_STACK_SIZE
	.align		4
.L_446:
        /*0058*/ 	.byte	0x04, 0x1e
        /*005a*/ 	.short	(.L_448 - .L_447)
.L_447:
        /*005c*/ 	.word	0x00000000


	//----- nvinfo : EIATTR_CBANK_PARAM_SIZE
	.align		4
.L_448:
        /*0060*/ 	.byte	0x03, 0x19
        /*0062*/ 	.short	0x0280


	//----- nvinfo : EIATTR_PARAM_CBANK
	.align		4
        /*0064*/ 	.byte	0x04, 0x0a
        /*0066*/ 	.short	(.L_450 - .L_449)
	.align		4
.L_449:
        /*0068*/ 	.word	index@(.nv.constant0._ZN5flash44flash_bwd_dq_dk_dv_loop_seqk_parallel_kernelI23Flash_bwd_kernel_traitsILi192ELi64ELi64ELi8ELi4ELi2ELi2ELb0ELb0EN7cutlass10bfloat16_tE19Flash_kernel_traitsILi192ELi64ELi64ELi8ES3_EELb0ELb1ELb0ELb1ELb0ELb0ELb1EEEvNS_16Flash_bwd_paramsE)
        /*006c*/ 	.short	0x0210
        /*006e*/ 	.short	0x0280


	//----- nvinfo : EIATTR_SW_WAR
	.align		4
.L_450:
        /*0070*/ 	.byte	0x04, 0x36
        /*0072*/ 	.short	(.L_452 - .L_451)
.L_451:
        /*0074*/ 	.word	0x00000008
.L_452:


//--------------------- .nv.info._ZN5flash25flash_bwd_dot_do_o_kernelILb0E23Flash_bwd_kernel_traitsILi192ELi64ELi64ELi8ELi4ELi2ELi2ELb0ELb0EN7cutlass10bfloat16_tE19Flash_kernel_traitsILi192ELi64ELi64ELi8ES3_EEEEvNS_16Flash_bwd_paramsE --------------------------
	.section	.nv.info._ZN5flash25flash_bwd_dot_do_o_kernelILb0E23Flash_bwd_kernel_traitsILi192ELi64ELi64ELi8ELi4ELi2ELi2ELb0ELb0EN7cutlass10bfloat16_tE19Flash_kernel_traitsILi192ELi64ELi64ELi8ES3_EEEEvNS_16Flash_bwd_paramsE,"",@"SHT_CUDA_INFO"
	.sectionflags	@""
	.align	4


	//----- nvinfo : EIATTR_CUDA_API_VERSION
	.align		4
        /*0000*/ 	.byte	0x04, 0x37
        /*0002*/ 	.short	(.L_454 - .L_453)
.L_453:
        /*0004*/ 	.word	0x00000082


	//----- nvinfo : EIATTR_KPARAM_INFO
	.align		4
.L_454:
        /*0008*/ 	.byte	0x04, 0x17
        /*000a*/ 	.short	(.L_456 - .L_455)
.L_455:
        /*000c*/ 	.word	0x00000000
        /*0010*/ 	.short	0x0000
        /*0012*/ 	.short	0x0000
        /*0014*/ 	.byte	0x00, 0xf0, 0x01, 0x0a


	//----- nvinfo : EIATTR_SPARSE_MMA_MASK
	.align		4
.L_456:
        /*0018*/ 	.byte	0x03, 0x50
        /*001a*/ 	.short	0x0000


	//----- nvinfo : EIATTR_MAXREG_COUNT
	.align		4
        /*001c*/ 	.byte	0x03, 0x1b
        /*001e*/ 	.short	0x00ff


	//----- nvinfo : EIATTR_MERCURY_ISA_VERSION
	.align		4
        /*0020*/ 	.byte	0x03, 0x5f
        /*0022*/ 	.short	0x0101


	//----- nvinfo : EIATTR_COOP_GROUP_MASK_REGIDS
	.align		4
        /*0024*/ 	.byte	0x04, 0x29
        /*0026*/ 	.short	(.L_458 - .L_457)


	//   ....[0]....
.L_457:
        /*0028*/ 	.word	0xffffffff


	//   ....[1]....
        /*002c*/ 	.word	0xffffffff


	//   ....[2]....
        /*0030*/ 	.word	0xffffffff


	//   ....[3]....
        /*0034*/ 	.word	0xffffffff


	//   ....[4]....
        /*0038*/ 	.word	0xffffffff


	//   ....[5]....
        /*003c*/ 	.word	0xffffffff


	//----- nvinfo : EIATTR_COOP_GROUP_INSTR_OFFSETS
	.align		4
.L_458:
        /*0040*/ 	.byte	0x04, 0x28
        /*0042*/ 	.short	(.L_460 - .L_459)


	//   ....[0]....
.L_459:
        /*0044*/ 	.word	0x000015d0


	//   ....[1]....
        /*0048*/ 	.word	0x000015e0


	//   ....[2]....
        /*004c*/ 	.word	0x00001640


	//   ....[3]....
        /*0050*/ 	.word	0x00001650


	//   ....[4]....
        /*0054*/ 	.word	0x000016a0


	//   ....[5]....
        /*0058*/ 	.word	0x000016d0


	//----- nvinfo : EIATTR_EXIT_INSTR_OFFSETS
	.align		4
.L_460:
        /*005c*/ 	.byte	0x04, 0x1c
        /*005e*/ 	.short	(.L_462 - .L_461)


	//   ....[0]....
.L_461:
        /*0060*/ 	.word	0x00000130


	//   ....[1]....
        /*0064*/ 	.word	0x00001730


	//   ....[2]....
        /*0068*/ 	.word	0x00001750


	//----- nvinfo : EIATTR_CRS_STACK_SIZE
	.align		4
.L_462:
        /*006c*/ 	.byte	0x04, 0x1e
        /*006e*/ 	.short	(.L_464 - .L_463)
.L_463:
        /*0070*/ 	.word	0x00000000


	//----- nvinfo : EIATTR_CBANK_PARAM_SIZE
	.align		4
.L_464:
        /*0074*/ 	.byte	0x03, 0x19
        /*0076*/ 	.short	0x0280


	//----- nvinfo : EIATTR_PARAM_CBANK
	.align		4
        /*0078*/ 	.byte	0x04, 0x0a
        /*007a*/ 	.short	(.L_466 - .L_465)
	.align		4
.L_465:
        /*007c*/ 	.word	index@(.nv.constant0._ZN5flash25flash_bwd_dot_do_o_kernelILb0E23Flash_bwd_kernel_traitsILi192ELi64ELi64ELi8ELi4ELi2ELi2ELb0ELb0EN7cutlass10bfloat16_tE19Flash_kernel_traitsILi192ELi64ELi64ELi8ES3_EEEEvNS_16Flash_bwd_paramsE)
        /*0080*/ 	.short	0x0210
        /*0082*/ 	.short	0x0280


	//----- nvinfo : EIATTR_SW_WAR
	.align		4
.L_466:
        /*0084*/ 	.byte	0x04, 0x36
        /*0086*/ 	.short	(.L_468 - .L_467)
.L_467:
        /*0088*/ 	.word	0x00000008
.L_468:


//--------------------- .nv.info._ZN5flash25flash_bwd_dot_do_o_kernelILb1E23Flash_bwd_kernel_traitsILi192ELi64ELi64ELi8ELi4ELi2ELi2ELb0ELb0EN7cutlass10bfloat16_tE19Flash_kernel_traitsILi192ELi64ELi64ELi8ES3_EEEEvNS_16Flash_bwd_paramsE --------------------------
	.section	.nv.info._ZN5flash25flash_bwd_dot_do_o_kernelILb1E23Flash_bwd_kernel_traitsILi192ELi64ELi64ELi8ELi4ELi2ELi2ELb0ELb0EN7cutlass10bfloat16_tE19Flash_kernel_traitsILi192ELi64ELi64ELi8ES3_EEEEvNS_16Flash_bwd_paramsE,"",@"SHT_CUDA_INFO"
	.sectionflags	@""
	.align	4


	//----- nvinfo : EIATTR_CUDA_API_VERSION
	.align		4
        /*0000*/ 	.byte	0x04, 0x37
        /*0002*/ 	.short	(.L_470 - .L_469)
.L_469:
        /*0004*/ 	.word	0x00000082


	//----- nvinfo : EIATTR_KPARAM_INFO
	.align		4
.L_470:
        /*0008*/ 	.byte	0x04, 0x17
        /*000a*/ 	.short	(.L_472 - .L_471)
.L_471:
        /*000c*/ 	.word	0x00000000
        /*0010*/ 	.short	0x0000
        /*0012*/ 	.short	0x0000
        /*0014*/ 	.byte	0x00, 0xf0, 0x01, 0x0a


	//----- nvinfo : EIATTR_SPARSE_MMA_MASK
	.align		4
.L_472:
        /*0018*/ 	.byte	0x03, 0x50
        /*001a*/ 	.short	0x0000


	//----- nvinfo : EIATTR_MAXREG_COUNT
	.align		4
        /*001c*/ 	.byte	0x03, 0x1b
        /*001e*/ 	.short	0x00ff


	//----- nvinfo : EIATTR_MERCURY_ISA_VERSION
	.align		4
        /*0020*/ 	.byte	0x03, 0x5f
        /*0022*/ 	.short	0x0101


	//----- nvinfo : EIATTR_COOP_GROUP_MASK_REGIDS
	.align		4
        /*0024*/ 	.byte	0x04, 0x29
        /*0026*/ 	.short	(.L_474 - .L_473)


	//   ....[0]....
.L_473:
        /*0028*/ 	.word	0xffffffff


	//   ....[1]....
        /*002c*/ 	.word	0xffffffff


	//   ....[2]....
        /*0030*/ 	.word	0xffffffff


	//   ....[3]....
        /*0034*/ 	.word	0xffffffff


	//   ....[4]....
        /*0038*/ 	.word	0xffffffff


	//   ....[5]....
        /*003c*/ 	.word	0xffffffff


	//----- nvinfo : EIATTR_COOP_GROUP_INSTR_OFFSETS
	.align		4
.L_474:
        /*0040*/ 	.byte	0x04, 0x28
        /*0042*/ 	.short	(.L_476 - .L_475)


	//   ....[0]....
.L_475:
        /*0044*/ 	.word	0x00001890


	//   ....[1]....
        /*0048*/ 	.word	0x000018b0


	//   ....[2]....
        /*004c*/ 	.word	0x000018d0


	//   ....[3]....
        /*0050*/ 	.word	0x00001910


	//   ....[4]....
        /*0054*/ 	.word	0x00001930


	//   ....[5]....
        /*0058*/ 	.word	0x00001960


	//----- nvinfo : EIATTR_EXIT_INSTR_OFFSETS
	.align		4
.L_476:
        /*005c*/ 	.byte	0x04, 0x1c
        /*005e*/ 	.short	(.L_478 - .L_477)


	//   ....[0]....
.L_477:
        /*0060*/ 	.word	0x00000130


	//   ....[1]....
        /*0064*/ 	.word	0x00001b30


	//----- nvinfo : EIATTR_CRS_STACK_SIZE
	.align		4
.L_478:
        /*0068*/ 	.byte	0x04, 0x1e
        /*006a*/ 	.short	(.L_480 - .L_479)
.L_479:
        /*006c*/ 	.word	0x00000000


	//----- nvinfo : EIATTR_CBANK_PARAM_SIZE
	.align		4
.L_480:
        /*0070*/ 	.byte	0x03, 0x19
        /*0072*/ 	.short	0x0280


	//----- nvinfo : EIATTR_PARAM_CBANK
	.align		4
        /*0074*/ 	.byte	0x04, 0x0a
        /*0076*/ 	.short	(.L_482 - .L_481)
	.align		4
.L_481:
        /*0078*/ 	.word	index@(.nv.constant0._ZN5flash25flash_bwd_dot_do_o_kernelILb1E23Flash_bwd_kernel_traitsILi192ELi64ELi64ELi8ELi4ELi2ELi2ELb0ELb0EN7cutlass10bfloat16_tE19Flash_kernel_traitsILi192ELi64ELi64ELi8ES3_EEEEvNS_16Flash_bwd_paramsE)
        /*007c*/ 	.short	0x0210
        /*007e*/ 	.short	0x0280


	//----- nvinfo : EIATTR_SW_WAR
	.align		4
.L_482:
        /*0080*/ 	.byte	0x04, 0x36
        /*0082*/ 	.short	(.L_484 - .L_483)
.L_483:
        /*0084*/ 	.word	0x00000008
.L_484:


//--------------------- .nv.callgraph             --------------------------
	.section	.nv.callgraph,"",@"SHT_CUDA_CALLGRAPH"
	.align	4
	.sectionentsize	8
	.align		4
        /*0000*/ 	.word	0x00000000
	.align		4
        /*0004*/ 	.word	0xffffffff
	.align		4
        /*0008*/ 	.word	0x00000000
	.align		4
        /*000c*/ 	.word	0xfffffffe
	.align		4
        /*0010*/ 	.word	0x00000000
	.align		4
        /*0014*/ 	.word	0xfffffffd
	.align		4
        /*0018*/ 	.word	0x00000000
	.align		4
        /*001c*/ 	.word	0xfffffffc


//--------------------- .nv.constant4             --------------------------
	.section	.nv.constant4,"a",@progbits
	.align	8
	.align		8
.nv.constant4:
        /*0000*/ 	.dword	_ZN73_INTERNAL_f87d3d6e_37_flash_bwd_hdim192_bf16_causal_sm80_cu_ea41c527_33614cuda3std3__45__cpo5beginE
	.align		8
        /*0008*/ 	.dword	_ZN73_INTERNAL_f87d3d6e_37_flash_bwd_hdim192_bf16_causal_sm80_cu_ea41c527_33614cuda3std3__45__cpo3endE
	.align		8
        /*0010*/ 	.dword	_ZN73_INTERNAL_f87d3d6e_37_flash_bwd_hdim192_bf16_causal_sm80_cu_ea41c527_33614cuda3std3__45__cpo6cbeginE
	.align		8
        /*0018*/ 	.dword	_ZN73_INTERNAL_f87d3d6e_37_flash_bwd_hdim192_bf16_causal_sm80_cu_ea41c527_33614cuda3std3__45__cpo4cendE
	.align		8
        /*0020*/ 	.dword	_ZN73_INTERNAL_f87d3d6e_37_flash_bwd_hdim192_bf16_causal_sm80_cu_ea41c527_33614cuda3std3__475_GLOBAL__N__f87d3d6e_37_flash_bwd_hdim192_bf16_causal_sm80_cu_ea41c527_33616ignoreE
	.align		8
        /*0028*/ 	.dword	_ZN73_INTERNAL_f87d3d6e_37_flash_bwd_hdim192_bf16_causal_sm80_cu_ea41c527_33614cuda3std3__419piecewise_constructE
	.align		8
        /*0030*/ 	.dword	_ZN73_INTERNAL_f87d3d6e_37_flash_bwd_hdim192_bf16_causal_sm80_cu_ea41c527_33614cuda3std3__48in_placeE
	.align		8
        /*0038*/ 	.dword	_ZN73_INTERNAL_f87d3d6e_37_flash_bwd_hdim192_bf16_causal_sm80_cu_ea41c527_33614cuda3std6ranges3__45__cpo4swapE
	.align		8
        /*0040*/ 	.dword	_ZN73_INTERNAL_f87d3d6e_37_flash_bwd_hdim192_bf16_causal_sm80_cu_ea41c527_33614cuda3std6ranges3__45__cpo9iter_moveE
	.align		8
        /*0048*/ 	.dword	_ZN73_INTERNAL_f87d3d6e_37_flash_bwd_hdim192_bf16_causal_sm80_cu_ea41c527_33614cute7productE
	.align		8
        /*0050*/ 	.dword	_ZN73_INTERNAL_f87d3d6e_37_flash_bwd_hdim192_bf16_causal_sm80_cu_ea41c527_33614cute1_E


//--------------------- .text._ZN5flash44flash_bwd_dq_dk_dv_loop_seqk_parallel_kernelI23Flash_bwd_kernel_traitsILi192ELi64ELi64ELi8ELi4ELi2ELi2ELb1ELb1EN7cutlass10bfloat16_tE19Flash_kernel_traitsILi192ELi64ELi64ELi8ES3_EELb0ELb1ELb0ELb0ELb0ELb0ELb0EEEvNS_16Flash_bwd_paramsE --------------------------
	.section	.text._ZN5flash44flash_bwd_dq_dk_dv_loop_seqk_parallel_kernelI23Flash_bwd_kernel_traitsILi192ELi64ELi64ELi8ELi4ELi2ELi2ELb1ELb1EN7cutlass10bfloat16_tE19Flash_kernel_traitsILi192ELi64ELi64ELi8ES3_EELb0ELb1ELb0ELb0ELb0ELb0ELb0EEEvNS_16Flash_bwd_paramsE,"ax",@progbits
	.align	128
        .global         _ZN5flash44flash_bwd_dq_dk_dv_loop_seqk_parallel_kernelI23Flash_bwd_kernel_traitsILi192ELi64ELi64ELi8ELi4ELi2ELi2ELb1ELb1EN7cutlass10bfloat16_tE19Flash_kernel_traitsILi192ELi64ELi64ELi8ES3_EELb0ELb1ELb0ELb0ELb0ELb0ELb0EEEvNS_16Flash_bwd_paramsE
        .type           _ZN5flash44flash_bwd_dq_dk_dv_loop_seqk_parallel_kernelI23Flash_bwd_kernel_traitsILi192ELi64ELi64ELi8ELi4ELi2ELi2ELb1ELb1EN7cutlass10bfloat16_tE19Flash_kernel_traitsILi192ELi64ELi64ELi8ES3_EELb0ELb1ELb0ELb0ELb0ELb0ELb0EEEvNS_16Flash_bwd_paramsE,@function
        .size           _ZN5flash44flash_bwd_dq_dk_dv_loop_seqk_parallel_kernelI23Flash_bwd_kernel_traitsILi192ELi64ELi64ELi8ELi4ELi2ELi2ELb1ELb1EN7cutlass10bfloat16_tE19Flash_kernel_traitsILi192ELi64ELi64ELi8ES3_EELb0ELb1ELb0ELb0ELb0ELb0ELb0EEEvNS_16Flash_bwd_paramsE,(.L_x_802 - _ZN5flash44flash_bwd_dq_dk_dv_loop_seqk_parallel_kernelI23Flash_bwd_kernel_traitsILi192ELi64ELi64ELi8ELi4ELi2ELi2ELb1ELb1EN7cutlass10bfloat16_tE19Flash_kernel_traitsILi192ELi64ELi64ELi8ES3_EELb0ELb1ELb0ELb0ELb0ELb0ELb0EEEvNS_16Flash_bwd_paramsE)
        .other          _ZN5flash44flash_bwd_dq_dk_dv_loop_seqk_parallel_kernelI23Flash_bwd_kernel_traitsILi192ELi64ELi64ELi8ELi4ELi2ELi2ELb1ELb1EN7cutlass10bfloat16_tE19Flash_kernel_traitsILi192ELi64ELi64ELi8ES3_EELb0ELb1ELb0ELb0ELb0ELb0ELb0EEEvNS_16Flash_bwd_paramsE,@"STO_CUDA_ENTRY STV_DEFAULT"
_ZN5flash44flash_bwd_dq_dk_dv_loop_seqk_parallel_kernelI23Flash_bwd_kernel_traitsILi192ELi64ELi64ELi8ELi4ELi2ELi2ELb1ELb1EN7cutlass10bfloat16_tE19Flash_kernel_traitsILi192ELi64ELi64ELi8ES3_EELb0ELb1ELb0ELb0ELb0ELb0ELb0EEEvNS_16Flash_bwd_paramsE:
.text._ZN5flash44flash_bwd_dq_dk_dv_loop_seqk_parallel_kernelI23Flash_bwd_kernel_traitsILi192ELi64ELi64ELi8ELi4ELi2ELi2ELb1ELb1EN7cutlass10bfloat16_tE19Flash_kernel_traitsILi192ELi64ELi64ELi8ES3_EELb0ELb1ELb0ELb0ELb0ELb0ELb0EEEvNS_16Flash_bwd_paramsE:
[----:B------:R-:W1:Y:S08]  /*0000*/  LDC R1, c[0x0][0x28] ;  /* 0x00000a00ff017b82 */ /* 0x000e700000000800 */
[----:B------:R-:W2:Y:S01]  /*0010*/  S2UR UR28, SR_CTAID.X ;  /* 0x00000000001c79c3 */ /* 0x000ea20000002500 */
[----:B------:R-:W-:Y:S01]  /*0020*/  ULDC UR4, c[0x0][0x2c8] ;  /* 0x0000b20000047ab9 */ /* 0x000fe20000000800 */
[----:B-1----:R-:W-:Y:S01]  /*0030*/  VIADD R1, R1, 0xffffff10 ;  /* 0xffffff1001017836 */ /* 0x002fe20000000000 */
[----:B------:R-:W-:-:S04]  /*0040*/  UIADD3 UR5, UR4, 0x3f, URZ ;  /* 0x0000003f04057890 */ /* 0x000fc8000fffe03f */
[----:B------:R-:W-:-:S04]  /*0050*/  USHF.R.S32.HI UR4, URZ, 0x1f, UR5 ;  /* 0x0000001f3f047899 */ /* 0x000fc80008011405 */
[----:B------:R-:W-:-:S04]  /*0060*/  ULEA.HI UR4, UR4, UR5, URZ, 0x6 ;  /* 0x0000000504047291 */ /* 0x000fc8000f8f303f */
[----:B------:R-:W-:-:S06]  /*0070*/  USHF.R.S32.HI UR6, URZ, 0x6, UR4 ;  /* 0x000000063f067899 */ /* 0x000fcc0008011404 */
[----:B------:R-:W-:Y:S01]  /*0080*/  MOV R0, UR6 ;  /* 0x0000000600007c02 */ /* 0x000fe20008000f00 */
[----:B--2---:R-:W-:-:S04]  /*0090*/  UISETP.GE.AND UP0, UPT, UR28, UR6, UPT ;  /* 0x000000061c00728c */ /* 0x004fc8000bf06270 */
[----:B------:R1:W-:Y:S02]  /*00a0*/  STL [R1+0x88], R0 ;  /* 0x0000880001007387 */ /* 0x0003e40000100800 */
[----:B------:R-:W-:-:S13]  /*00b0*/  PLOP3.LUT P0, PT, PT, PT, UP0, 0x80, 0x0 ;  /* 0x000000000000781c */ /* 0x000fda0003f0f008 */
[----:B------:R-:W-:Y:S05]  /*00c0*/  @P0 EXIT ;  /* 0x000000000000094d */ /* 0x000fea0003800000 */
[----:B------:R-:W2:Y:S01]  /*00d0*/  S2R R15, SR_TID.X ;  /* 0x00000000000f7919 */ /* 0x000ea20000002100 */
[----:B------:R-:W3:Y:S01]  /*00e0*/  S2UR UR5, SR_CgaCtaId ;  /* 0x00000000000579c3 */ /* 0x000ee20000008800 */
[----:B------:R-:W-:Y:S01]  /*00f0*/  UMOV UR4, 0x400 ;  /* 0x0000040000047882 */ /* 0x000fe20000000000 */
[----:B------:R-:W-:-:S06]  /*0100*/  UMOV UR7, 0x400 ;  /* 0x0000040000077882 */ /* 0x000fcc0000000000 */
[----:B------:R-:W4:Y:S08]  /*0110*/  S2UR UR56, SR_CTAID.Z ;  /* 0x00000000003879c3 */ /* 0x000f300000002700 */
[----:B------:R-:W5:Y:S08]  /*0120*/  S2UR UR47, SR_CTAID.Y ;  /* 0x00000000002f79c3 */ /* 0x000f700000002600 */
[----:B------:R-:W5:Y:S01]  /*0130*/  S2UR UR6, SR_CgaCtaId ;  /* 0x00000000000679c3 */ /* 0x000f620000008800 */
[----:B---3--:R-:W-:Y:S01]  /*0140*/  ULEA UR5, UR5, UR4, 0x18 ;  /* 0x0000000405057291 */ /* 0x008fe2000f8ec03f */
[----:B--2---:R-:W-:Y:S01]  /*0150*/  SHF.R.S32.HI R16, RZ, 0x1f, R15 ;  /* 0x0000001fff107819 */ /* 0x004fe2000001140f */
[----:B----4-:R-:W-:-:S03]  /*0160*/  USHF.R.S32.HI UR4, URZ, 0x1f, UR56 ;  /* 0x0000001f3f047899 */ /* 0x010fc60008011438 */
[CC--:B------:R-:W-:Y:S02]  /*0170*/  LEA.HI R2, R16.reuse, R15.reuse, RZ, 0x5 ;  /* 0x0000000f10027211 */ /* 0x0c0fe400078f28ff */
[----:B------:R-:W-:Y:S02]  /*0180*/  LEA.HI R18, R16, R15, RZ, 0x3 ;  /* 0x0000000f10127211 */ /* 0x000fe400078f18ff */
[--C-:B-1----:R-:W-:Y:S02]  /*0190*/  SHF.R.S32.HI R0, RZ, 0x5, R2.reuse ;  /* 0x00000005ff007819 */ /* 0x102fe40000011402 */
[----:B------:R-:W-:Y:S02]  /*01a0*/  SHF.R.S32.HI R3, RZ, 0x1f, R2 ;  /* 0x0000001fff037819 */ /* 0x000fe40000011402 */
[-C--:B------:R-:W-:Y:S02]  /*01b0*/  LEA.HI R2, R2, R0.reuse, RZ, 0x1 ;  /* 0x0000000002027211 */ /* 0x080fe400078f08ff */
[----:B------:R-:W-:-:S02]  /*01c0*/  LEA.HI R3, R3, R0, RZ, 0x2 ;  /* 0x0000000003037211 */ /* 0x000fc400078f10ff */
[----:B------:R-:W-:Y:S02]  /*01d0*/  LOP3.LUT R2, R2, 0xfffffffe, RZ, 0xc0, !PT ;  /* 0xfffffffe02027812 */ /* 0x000fe400078ec0ff */
[----:B------:R-:W-:Y:S02]  /*01e0*/  LOP3.LUT R3, R3, 0xfffffffc, RZ, 0xc0, !PT ;  /* 0xfffffffc03037812 */ /* 0x000fe400078ec0ff */
[-C--:B------:R-:W-:Y:S01]  /*01f0*/  LEA.HI R4, R16, R15.reuse, RZ, 0x4 ;  /* 0x0000000f10047211 */ /* 0x080fe200078f20ff */
[----:B------:R-:W-:Y:S01]  /*0200*/  IMAD.IADD R14, R0, 0x1, -R2 ;  /* 0x00000001000e7824 */ /* 0x000fe200078e0a02 */
[----:B------:R-:W-:Y:S01]  /*0210*/  LEA.HI R19, R16, R15, RZ, 0x2 ;  /* 0x0000000f10137211 */ /* 0x000fe200078f10ff */
[----:B------:R-:W-:Y:S01]  /*0220*/  IMAD.IADD R17, R0, 0x1, -R3 ;  /* 0x0000000100117824 */ /* 0x000fe200078e0a03 */
[----:B------:R-:W-:Y:S02]  /*0230*/  LOP3.LUT R6, R18, 0xfffffff8, RZ, 0xc0, !PT ;  /* 0xfffffff812067812 */ /* 0x000fe400078ec0ff */
[----:B------:R-:W-:-:S02]  /*0240*/  SHF.R.S32.HI R5, RZ, 0x4, R4 ;  /* 0x00000004ff057819 */ /* 0x000fc40000011404 */
[--C-:B------:R-:W-:Y:S02]  /*0250*/  SHF.R.S32.HI R10, RZ, 0x2, R19.reuse ;  /* 0x00000002ff0a7819 */ /* 0x100fe40000011413 */
[----:B------:R-:W-:Y:S02]  /*0260*/  SHF.R.S32.HI R0, RZ, 0x1f, R19 ;  /* 0x0000001fff007819 */ /* 0x000fe40000011413 */
[----:B------:R-:W-:Y:S02]  /*0270*/  SHF.R.S32.HI R3, RZ, 0x3, R18 ;  /* 0x00000003ff037819 */ /* 0x000fe40000011412 */
[C---:B------:R-:W-:Y:S02]  /*0280*/  LOP3.LUT R7, R4.reuse, 0xfffffff0, RZ, 0xc0, !PT ;  /* 0xfffffff004077812 */ /* 0x040fe400078ec0ff */
[----:B------:R-:W-:Y:S01]  /*0290*/  LEA.HI R4, R4, R5, RZ, 0x1 ;  /* 0x0000000504047211 */ /* 0x000fe200078f08ff */
[----:B------:R-:W-:Y:S01]  /*02a0*/  IMAD.SHL.U32 R3, R3, 0x40, RZ ;  /* 0x0000004003037824 */ /* 0x000fe200078e00ff */
[----:B------:R-:W-:Y:S01]  /*02b0*/  LEA.HI R2, R0, R10, RZ, 0x3 ;  /* 0x0000000a00027211 */ /* 0x000fe200078f18ff */
[----:B------:R-:W-:Y:S01]  /*02c0*/  IMAD.IADD R0, R15, 0x1, -R6 ;  /* 0x000000010f007824 */ /* 0x000fe200078e0a06 */
[----:B------:R-:W-:-:S02]  /*02d0*/  LOP3.LUT R6, R4, 0xfffffffe, RZ, 0xc0, !PT ;  /* 0xfffffffe04067812 */ /* 0x000fc400078ec0ff */
[----:B------:R-:W-:Y:S01]  /*02e0*/  LOP3.LUT R4, R2, 0xfffffff8, RZ, 0xc0, !PT ;  /* 0xfffffff802047812 */ /* 0x000fe200078ec0ff */
[C---:B------:R-:W-:Y:S01]  /*02f0*/  IMAD.SHL.U32 R20, R0.reuse, 0x8, RZ ;  /* 0x0000000800147824 */ /* 0x040fe200078e00ff */
[----:B------:R-:W-:Y:S01]  /*0300*/  LOP3.LUT R2, R3, 0x1c0, RZ, 0xc0, !PT ;  /* 0x000001c003027812 */ /* 0x000fe200078ec0ff */
[----:B------:R-:W-:Y:S01]  /*0310*/  IMAD.IADD R11, R5, 0x1, -R6 ;  /* 0x00000001050b7824 */ /* 0x000fe200078e0a06 */
[----:B------:R-:W-:Y:S01]  /*0320*/  LOP3.LUT P4, RZ, R0, 0x4, RZ, 0xc0, !PT ;  /* 0x0000000400ff7812 */ /* 0x000fe2000788c0ff */
[----:B------:R-:W-:Y:S01]  /*0330*/  IMAD.IADD R10, R10, 0x1, -R4 ;  /* 0x000000010a0a7824 */ /* 0x000fe200078e0a04 */
[----:B------:R-:W-:Y:S01]  /*0340*/  LOP3.LUT R3, R2, 0x38, R20, 0xf8, !PT ;  /* 0x0000003802037812 */ /* 0x000fe200078ef814 */
[----:B------:R-:W-:Y:S01]  /*0350*/  IMAD.IADD R4, R15, 0x1, -R7 ;  /* 0x000000010f047824 */ /* 0x000fe200078e0a07 */
[----:B------:R-:W-:Y:S01]  /*0360*/  SHF.R.U32.HI R2, RZ, 0x3, R2 ;  /* 0x00000003ff027819 */ /* 0x000fe20000011602 */
[----:B------:R-:W-:Y:S01]  /*0370*/  STL [R1+0x48], R20 ;  /* 0x0000481401007387 */ /* 0x000fe20000100800 */
[C---:B------:R-:W-:Y:S01]  /*0380*/  LOP3.LUT P3, RZ, R0.reuse, 0x2, RZ, 0xc0, !PT ;  /* 0x0000000200ff7812 */ /* 0x040fe2000786c0ff */
[----:B------:R-:W-:Y:S01]  /*0390*/  IMAD.SHL.U32 R0, R0, 0x40, RZ ;  /* 0x0000004000007824 */ /* 0x000fe200078e00ff */
[----:B------:R-:W-:Y:S01]  /*03a0*/  LOP3.LUT R12, R3, R2, RZ, 0x3c, !PT ;  /* 0x00000002030c7212 */ /* 0x000fe200078e3cff */
[----:B------:R-:W-:Y:S01]  /*03b0*/  IMAD.SHL.U32 R2, R14, 0x10, RZ ;  /* 0x000000100e027824 */ /* 0x000fe200078e00ff */
[----:B------:R-:W-:-:S02]  /*03c0*/  LEA.HI R3, R16, R15, RZ, 0x7 ;  /* 0x0000000f10037211 */ /* 0x000fc400078f38ff */
[----:B------:R-:W-:Y:S02]  /*03d0*/  LOP3.LUT R0, R0, 0x1c0, RZ, 0xc0, !PT ;  /* 0x000001c000007812 */ /* 0x000fe400078ec0ff */
[----:B------:R-:W-:Y:S02]  /*03e0*/  SHF.R.S32.HI R5, RZ, 0x1f, R4 ;  /* 0x0000001fff057819 */ /* 0x000fe40000011404 */
[C---:B------:R-:W-:Y:S02]  /*03f0*/  LOP3.LUT R2, R0.reuse, 0x10, R2, 0xf8, !PT ;  /* 0x0000001000027812 */ /* 0x040fe400078ef802 */
[----:B------:R-:W-:Y:S01]  /*0400*/  SHF.R.S32.HI R9, RZ, 0x7, R3 ;  /* 0x00000007ff097819 */ /* 0x000fe20000011403 */
[----:B------:R-:W-:Y:S01]  /*0410*/  IMAD.SHL.U32 R3, R11, 0x200, RZ ;  /* 0x000002000b037824 */ /* 0x000fe200078e00ff */
[----:B------:R-:W-:Y:S02]  /*0420*/  LEA.HI R13, R5, R4, RZ, 0x3 ;  /* 0x00000004050d7211 */ /* 0x000fe400078f18ff */
[----:B------:R-:W-:Y:S01]  /*0430*/  LOP3.LUT R5, R0, 0x8, R18, 0xf8, !PT ;  /* 0x0000000800057812 */ /* 0x000fe200078ef812 */
[----:B------:R-:W-:Y:S01]  /*0440*/  IMAD R6, R9, 0x800, R3 ;  /* 0x0000080009067824 */ /* 0x000fe200078e0203 */
[----:B------:R-:W-:-:S02]  /*0450*/  SHF.R.U32.HI R0, RZ, 0x3, R0 ;  /* 0x00000003ff007819 */ /* 0x000fc40000011600 */
[----:B------:R-:W-:Y:S02]  /*0460*/  LOP3.LUT R2, R2, 0x8, R18, 0xf8, !PT ;  /* 0x0000000802027812 */ /* 0x000fe400078ef812 */
[----:B------:R-:W-:Y:S02]  /*0470*/  LOP3.LUT R5, R5, R0, RZ, 0x3c, !PT ;  /* 0x0000000005057212 */ /* 0x000fe400078e3cff */
[----:B------:R-:W-:Y:S02]  /*0480*/  LOP3.LUT R3, R3, R2, R0, 0xf6, !PT ;  /* 0x0000000203037212 */ /* 0x000fe400078ef600 */
[----:B------:R-:W-:Y:S01]  /*0490*/  LEA.HI R0, R16, R15, RZ, 0x6 ;  /* 0x0000000f10007211 */ /* 0x000fe200078f30ff */
[----:B------:R-:W-:Y:S01]  /*04a0*/  IMAD.IADD R18, R6, 0x1, R5 ;  /* 0x0000000106127824 */ /* 0x000fe200078e0205 */
[----:B------:R-:W-:Y:S01]  /*04b0*/  LOP3.LUT R8, R13, 0xfffffff8, RZ, 0xc0, !PT ;  /* 0xfffffff80d087812 */ /* 0x000fe200078ec0ff */
[C---:B------:R-:W-:Y:S01]  /*04c0*/  IMAD.SHL.U32 R6, R10.reuse, 0x40, RZ ;  /* 0x000000400a067824 */ /* 0x040fe200078e00ff */
[----:B------:R-:W-:-:S02]  /*04d0*/  LOP3.LUT R7, R10, 0x1, RZ, 0xc0, !PT ;  /* 0x000000010a077812 */ /* 0x000fc400078ec0ff */
[----:B------:R-:W-:Y:S01]  /*04e0*/  LOP3.LUT R2, R19, 0x7ffffffc, RZ, 0xc0, !PT ;  /* 0x7ffffffc13027812 */ /* 0x000fe200078ec0ff */
[----:B------:R-:W-:Y:S01]  /*04f0*/  IMAD.IADD R8, R4, 0x1, -R8 ;  /* 0x0000000104087824 */ /* 0x000fe200078e0a08 */
[----:B------:R-:W-:Y:S02]  /*0500*/  SHF.R.S32.HI R0, RZ, 0x6, R0 ;  /* 0x00000006ff007819 */ /* 0x000fe40000011400 */
[----:B------:R-:W-:Y:S01]  /*0510*/  ISETP.NE.U32.AND P0, PT, R7, 0x1, PT ;  /* 0x000000010700780c */ /* 0x000fe20003f05070 */
[----:B------:R-:W-:Y:S01]  /*0520*/  IMAD.IADD R2, R15, 0x1, -R2 ;  /* 0x000000010f027824 */ /* 0x000fe200078e0a02 */
[----:B------:R-:W-:Y:S01]  /*0530*/  LEA R3, R3, UR5, 0x1 ;  /* 0x0000000503037c11 */ /* 0x000fe2000f8e08ff */
[----:B------:R-:W-:Y:S01]  /*0540*/  IMAD.SHL.U32 R7, R15, 0x2, RZ ;  /* 0x000000020f077824 */ /* 0x000fe200078e00ff */
[----:B------:R-:W-:Y:S01]  /*0550*/  R2P PR, R10, 0x6 ;  /* 0x000000060a007804 */ /* 0x000fe20000000000 */
[----:B------:R-:W-:Y:S01]  /*0560*/  IMAD R15, R0, 0x200, R12 ;  /* 0x00000200000f7824 */ /* 0x000fe200078e020c */
[----:B------:R-:W-:Y:S01]  /*0570*/  LOP3.LUT P6, RZ, R8, 0x4, RZ, 0xc0, !PT ;  /* 0x0000000408ff7812 */ /* 0x000fe200078cc0ff */
[----:B------:R-:W-:Y:S01]  /*0580*/  IMAD.SHL.U32 R4, R0, 0x8, RZ ;  /* 0x0000000800047824 */ /* 0x000fe200078e00ff */
[----:B------:R-:W-:Y:S01]  /*0590*/  LOP3.LUT P5, RZ, R8, 0x2, RZ, 0xc0, !PT ;  /* 0x0000000208ff7812 */ /* 0x000fe200078ac0ff */
[----:B------:R-:W-:-:S02]  /*05a0*/  IMAD.SHL.U32 R0, R9, 0x20, RZ ;  /* 0x0000002009007824 */ /* 0x000fc400078e00ff */
[----:B------:R-:W-:Y:S01]  /*05b0*/  IMAD.SHL.U32 R5, R2, 0x2, RZ ;  /* 0x0000000202057824 */ /* 0x000fe200078e00ff */
[----:B------:R-:W-:Y:S01]  /*05c0*/  LOP3.LUT R2, R6, 0x1c0, RZ, 0xc0, !PT ;  /* 0x000001c006027812 */ /* 0x000fe200078ec0ff */
[----:B------:R-:W-:Y:S01]  /*05d0*/  IMAD.SHL.U32 R8, R8, 0x40, RZ ;  /* 0x0000004008087824 */ /* 0x000fe200078e00ff */
[----:B------:R-:W-:Y:S01]  /*05e0*/  LOP3.LUT R9, R0, 0x6, R7, 0xf8, !PT ;  /* 0x0000000600097812 */ /* 0x000fe200078ef807 */
[----:B------:R-:W-:Y:S01]  /*05f0*/  IMAD.SHL.U32 R7, R11, 0x20, RZ ;  /* 0x000000200b077824 */ /* 0x000fe200078e00ff */
[----:B------:R-:W-:Y:S02]  /*0600*/  LOP3.LUT R4, R4, 0x18, RZ, 0xc0, !PT ;  /* 0x0000001804047812 */ /* 0x000fe400078ec0ff */
[----:B------:R-:W-:Y:S01]  /*0610*/  LOP3.LUT R6, R2, 0x20, R0, 0xf8, !PT ;  /* 0x0000002002067812 */ /* 0x000fe200078ef800 */
[----:B------:R1:W-:Y:S01]  /*0620*/  STL [R1+0x84], R9 ;  /* 0x0000840901007387 */ /* 0x0003e20000100800 */
[----:B------:R-:W-:Y:S02]  /*0630*/  SHF.R.U32.HI R0, RZ, 0x3, R2 ;  /* 0x00000003ff007819 */ /* 0x000fe40000011602 */
[----:B------:R-:W-:-:S02]  /*0640*/  LOP3.LUT R10, R4, 0x20, R7, 0xf8, !PT ;  /* 0x00000020040a7812 */ /* 0x000fc400078ef807 */
[----:B------:R-:W-:Y:S02]  /*0650*/  LOP3.LUT R7, R6, R0, RZ, 0x3c, !PT ;  /* 0x0000000006077212 */ /* 0x000fe400078e3cff */
[----:B------:R-:W-:Y:S01]  /*0660*/  LOP3.LUT R6, R0, R2, R4, 0x1e, !PT ;  /* 0x0000000200067212 */ /* 0x000fe200078e1e04 */
[----:B------:R-:W-:Y:S01]  /*0670*/  IMAD R4, R14, 0x400, R5 ;  /* 0x000004000e047824 */ /* 0x000fe200078e0205 */
[----:B------:R-:W-:-:S04]  /*0680*/  LOP3.LUT R0, R8, 0x1c0, RZ, 0xc0, !PT ;  /* 0x000001c008007812 */ /* 0x000fc800078ec0ff */
[----:B------:R-:W-:Y:S01]  /*0690*/  SHF.R.U32.HI R2, RZ, 0x3, R0 ;  /* 0x00000003ff027819 */ /* 0x000fe20000011600 */
[----:B-1----:R-:W-:Y:S02]  /*06a0*/  IMAD R9, R17, 0x400, R5 ;  /* 0x0000040011097824 */ /* 0x002fe400078e0205 */
[----:B------:R-:W-:Y:S02]  /*06b0*/  IMAD.SHL.U32 R5, R11, 0x8, RZ ;  /* 0x000000080b057824 */ /* 0x000fe400078e00ff */
[----:B------:R-:W-:Y:S02]  /*06c0*/  IMAD.IADD R12, R9, 0x1, R7 ;  /* 0x00000001090c7824 */ /* 0x000fe400078e0207 */
[----:B------:R-:W-:Y:S01]  /*06d0*/  IMAD.IADD R11, R4, 0x1, R6 ;  /* 0x00000001040b7824 */ /* 0x000fe200078e0206 */
[----:B------:R-:W-:Y:S01]  /*06e0*/  LOP3.LUT R4, R0, 0x8, R5, 0xf8, !PT ;  /* 0x0000000800047812 */ /* 0x000fe200078ef805 */
[----:B------:R-:W-:Y:S01]  /*06f0*/  IMAD.SHL.U32 R9, R13, 0x40, RZ ;  /* 0x000000400d097824 */ /* 0x000fe200078e00ff */
[----:B------:R-:W-:Y:S01]  /*0700*/  LOP3.LUT R0, R2, R10, R0, 0x1e, !PT ;  /* 0x0000000a02007212 */ /* 0x000fe200078e1e00 */
[----:B------:R-:W-:Y:S01]  /*0710*/  IMAD.MOV.U32 R6, RZ, RZ, 0x20 ;  /* 0x00000020ff067424 */ /* 0x000fe200078e00ff */
[----:B------:R-:W-:Y:S01]  /*0720*/  LOP3.LUT R2, R4, R2, RZ, 0x3c, !PT ;  /* 0x0000000204027212 */ /* 0x000fe200078e3cff */
[----:B------:R-:W-:Y:S01]  /*0730*/  IMAD.U32 R4, RZ, RZ, UR4 ;  /* 0x00000004ff047e24 */ /* 0x000fe2000f8e00ff */
[----:B------:R-:W-:Y:S01]  /*0740*/  LOP3.LUT R9, R9, 0xfffffe00, RZ, 0xc0, !PT ;  /* 0xfffffe0009097812 */ /* 0x000fe200078ec0ff */
[----:B-----5:R-:W-:Y:S01]  /*0750*/  USHF.L.U32 UR4, UR47, 0x7, URZ ;  /* 0x000000072f047899 */ /* 0x020fe2000800063f */
[----:B------:R-:W-:Y:S01]  /*0760*/  LEA R13, R15, UR5, 0x1 ;  /* 0x000000050f0d7c11 */ /* 0x000fe2000f8e08ff */
[----:B------:R-:W-:-:S02]  /*0770*/  IMAD.MOV.U32 R5, RZ, RZ, 0x40 ;  /* 0x00000040ff057424 */ /* 0x000fc400078e00ff */
[--C-:B------:R-:W-:Y:S02]  /*0780*/  IMAD R7, R17, 0x400, R9.reuse ;  /* 0x0000040011077824 */ /* 0x100fe400078e0209 */
[----:B------:R-:W-:Y:S01]  /*0790*/  IMAD R8, R14, 0x400, R9 ;  /* 0x000004000e087824 */ /* 0x000fe200078e0209 */
[----:B------:R-:W-:Y:S01]  /*07a0*/  LOP3.LUT R9, R0, R9, RZ, 0xfc, !PT ;  /* 0x0000000900097212 */ /* 0x000fe200078efcff */
[----:B------:R-:W-:Y:S01]  /*07b0*/  IMAD.U32 R0, RZ, RZ, UR4 ;  /* 0x00000004ff007e24 */ /* 0x000fe2000f8e00ff */
[----:B------:R-:W-:Y:S01]  /*07c0*/  ULEA UR4, UR6, UR7, 0x18 ;  /* 0x0000000706047291 */ /* 0x000fe2000f8ec03f */
[----:B------:R-:W-:Y:S01]  /*07d0*/  VIADD R14, R20, 0x40 ;  /* 0x00000040140e7836 */ /* 0x000fe20000000000 */
[----:B------:R-:W-:Y:S01]  /*07e0*/  USHF.R.S32.HI UR6, URZ, 0x1f, UR47 ;  /* 0x0000001f3f067899 */ /* 0x000fe2000801142f */
[----:B------:R-:W-:Y:S01]  /*07f0*/  IMAD.IADD R7, R7, 0x1, R2 ;  /* 0x0000000107077824 */ /* 0x000fe200078e0202 */
[----:B------:R-:W-:Y:S01]  /*0800*/  USHF.R.S32.HI UR7, URZ, 0x1f, UR56 ;  /* 0x0000001f3f077899 */ /* 0x000fe20008011438 */
[----:B------:R-:W-:Y:S01]  /*0810*/  IMAD.IADD R8, R2, 0x1, R8 ;  /* 0x0000000102087824 */ /* 0x000fe200078e0208 */
[----:B------:R1:W-:Y:S01]  /*0820*/  STL [R1+0x68], R14 ;  /* 0x0000680e01007387 */ /* 0x0003e20000100800 */
[----:B------:R-:W-:Y:S01]  /*0830*/  SEL R2, R6, 0xffffffe0, !P3 ;  /* 0xffffffe006027807 */ /* 0x000fe20005800000 */
[----:B------:R-:W-:Y:S01]  /*0840*/  IMAD.U32 R0, RZ, RZ, UR6 ;  /* 0x00000006ff007e24 */ /* 0x000fe2000f8e00ff */
[----:B------:R-:W-:Y:S01]  /*0850*/  UIADD3 UR6, UR5, 0x12000, URZ ;  /* 0x0001200005067890 */ /* 0x000fe2000fffe03f */
[----:B------:R-:W-:Y:S01]  /*0860*/  IMAD.U32 R0, RZ, RZ, UR7 ;  /* 0x00000007ff007e24 */ /* 0x000fe2000f8e00ff */
[----:B------:R-:W-:Y:S01]  /*0870*/  SEL R4, R5, 0xffffffc0, !P4 ;  /* 0xffffffc005047807 */ /* 0x000fe20006000000 */
[----:B------:R-:W-:Y:S01]  /*0880*/  VIADD R0, R20, 0x80 ;  /* 0x0000008014007836 */ /* 0x000fe20000000000 */
[----:B------:R-:W-:Y:S01]  /*0890*/  UIADD3 UR7, UR5, 0xc000, URZ ;  /* 0x0000c00005077890 */ /* 0x000fe2000fffe03f */
[----:B------:R-:W-:Y:S01]  /*08a0*/  IMAD.MOV.U32 R10, RZ, RZ, -0x10 ;  /* 0xfffffff0ff0a7424 */ /* 0x000fe200078e00ff */
[----:B------:R-:W-:-:S02]  /*08b0*/  LEA R8, R8, UR6, 0x1 ;  /* 0x0000000608087c11 */ /* 0x000fc4000f8e08ff */
[----:B------:R2:W-:Y:S01]  /*08c0*/  STL [R1+0x6c], R0 ;  /* 0x00006c0001007387 */ /* 0x0005e20000100800 */
[----:B------:R-:W-:Y:S02]  /*08d0*/  SEL R6, R6, 0xffffffe0, !P5 ;  /* 0xffffffe006067807 */ /* 0x000fe40006800000 */
[----:B------:R-:W-:Y:S01]  /*08e0*/  SEL R10, R10, 0x10, !P0 ;  /* 0x000000100a0a7807 */ /* 0x000fe20004000000 */
[----:B------:R3:W-:Y:S01]  /*08f0*/  STL [R1+0x2c], R13 ;  /* 0x00002c0d01007387 */ /* 0x0007e20000100800 */
[----:B------:R-:W-:Y:S02]  /*0900*/  SEL R5, R5, 0xffffffc0, !P6 ;  /* 0xffffffc005057807 */ /* 0x000fe40007000000 */
[----:B-1----:R-:W-:-:S05]  /*0910*/  LEA R14, R12, UR5, 0x1 ;  /* 0x000000050c0e7c11 */ /* 0x002fca000f8e08ff */
[C---:B------:R-:W-:Y:S02]  /*0920*/  VIADD R12, R14.reuse, 0x20 ;  /* 0x000000200e0c7836 */ /* 0x040fe40000000000 */
[----:B------:R-:W-:Y:S01]  /*0930*/  @P1 VIADD R12, R14, 0xffffffe0 ;  /* 0xffffffe00e0c1836 */ /* 0x000fe20000000000 */
[----:B--2---:R-:W-:-:S05]  /*0940*/  LEA R0, R18, UR6, 0x1 ;  /* 0x0000000612007c11 */ /* 0x004fca000f8e08ff */
[----:B---3--:R-:W-:Y:S01]  /*0950*/  IMAD.IADD R13, R0, 0x1, R2 ;  /* 0x00000001000d7824 */ /* 0x008fe200078e0202 */
[----:B------:R-:W-:Y:S01]  /*0960*/  IADD3 R2, R2, -0x6000, R0 ;  /* 0xffffa00002027810 */ /* 0x000fe20007ffe000 */
[----:B------:R-:W-:-:S03]  /*0970*/  IMAD.IADD R252, R0, 0x1, R4 ;  /* 0x0000000100fc7824 */ /* 0x000fc600078e0204 */
[----:B------:R1:W-:Y:S01]  /*0980*/  STL [R1+0x4], R13 ;  /* 0x0000040d01007387 */ /* 0x0003e20000100800 */
[C---:B------:R-:W-:Y:S02]  /*0990*/  IMAD.IADD R0, R4.reuse, 0x1, R2 ;  /* 0x0000000104007824 */ /* 0x040fe400078e0202 */
[----:B------:R-:W-:Y:S01]  /*09a0*/  IMAD.IADD R2, R4, 0x1, R3 ;  /* 0x0000000104027824 */ /* 0x000fe200078e0203 */
[----:B------:R-:W-:Y:S04]  /*09b0*/  STL [R1+0x50], R14 ;  /* 0x0000500e01007387 */ /* 0x000fe80000100800 */
[----:B------:R2:W-:Y:S01]  /*09c0*/  STL [R1+0x10], R0 ;  /* 0x0000100001007387 */ /* 0x0005e20000100800 */
[----:B-1----:R-:W-:Y:S01]  /*09d0*/  LEA R13, R11, UR7, 0x1 ;  /* 0x000000070b0d7c11 */ /* 0x002fe2000f8e08ff */
[----:B------:R-:W-:Y:S01]  /*09e0*/  ULDC.64 UR6, c[0x0][0x208] ;  /* 0x0000820000067ab9 */ /* 0x000fe20000000a00 */
[----:B------:R-:W-:-:S03]  /*09f0*/  LEA R11, R7, UR5, 0x1 ;  /* 0x00000005070b7c11 */ /* 0x000fc6000f8e08ff */
[C---:B------:R-:W-:Y:S01]  /*0a00*/  VIADD R4, R13.reuse, 0x40 ;  /* 0x000000400d047836 */ /* 0x040fe20000000000 */
[----:B------:R-:W-:Y:S01]  /*0a10*/  STL [R1+0x78], R13 ;  /* 0x0000780d01007387 */ /* 0x000fe20000100800 */
[----:B------:R-:W-:Y:S02]  /*0a20*/  @P2 VIADD R4, R13, 0xffffffc0 ;  /* 0xffffffc00d042836 */ /* 0x000fe40000000000 */
[----:B--2---:R-:W-:Y:S02]  /*0a30*/  IMAD.IADD R0, R14, 0x1, R10 ;  /* 0x000000010e007824 */ /* 0x004fe400078e020a */
[----:B------:R-:W-:-:S03]  /*0a40*/  IMAD.IADD R7, R11, 0x1, R6 ;  /* 0x000000010b077824 */ /* 0x000fc600078e0206 */
[----:B------:R1:W-:Y:S04]  /*0a50*/  STL [R1+0x5c], R0 ;  /* 0x00005c0001007387 */ /* 0x0003e80000100800 */
[----:B------:R-:W-:Y:S04]  /*0a60*/  STL [R1+0x8], R11 ;  /* 0x0000080b01007387 */ /* 0x000fe80000100800 */
[----:B------:R-:W-:Y:S04]  /*0a70*/  STL [R1+0x54], R12 ;  /* 0x0000540c01007387 */ /* 0x000fe80000100800 */
[----:B------:R2:W-:Y:S04]  /*0a80*/  STL [R1+0x7c], R4 ;  /* 0x00007c0401007387 */ /* 0x0005e80000100800 */
[----:B------:R-:W-:Y:S01]  /*0a90*/  STL [R1+0x1c], R8 ;  /* 0x00001c0801007387 */ /* 0x000fe20000100800 */
[----:B-1----:R-:W-:Y:S01]  /*0aa0*/  LEA R0, R9, UR5, 0x1 ;  /* 0x0000000509007c11 */ /* 0x002fe2000f8e08ff */
[----:B------:R-:W-:-:S02]  /*0ab0*/  IMAD.IADD R9, R11, 0x1, R5 ;  /* 0x000000010b097824 */ /* 0x000fc400078e0205 */
[----:B--2---:R-:W-:-:S05]  /*0ac0*/  IMAD.IADD R4, R10, 0x1, R12 ;  /* 0x000000010a047824 */ /* 0x004fca00078e020c */
[----:B------:R1:W-:Y:S04]  /*0ad0*/  STL [R1+0x58], R4 ;  /* 0x0000580401007387 */ /* 0x0003e80000100800 */
[----:B------:R-:W-:Y:S04]  /*0ae0*/  STL [R1+0xc], R7 ;  /* 0x00000c0701007387 */ /* 0x000fe80000100800 */
[----:B------:R-:W-:Y:S01]  /*0af0*/  STL [R1+0x18], R9 ;  /* 0x0000180901007387 */ /* 0x000fe20000100800 */
[--C-:B-1----:R-:W-:Y:S02]  /*0b00*/  IMAD.IADD R4, R5, 0x1, R8.reuse ;  /* 0x0000000105047824 */ /* 0x102fe400078e0208 */
[----:B------:R-:W-:-:S02]  /*0b10*/  IMAD.IADD R8, R6, 0x1, R8 ;  /* 0x0000000106087824 */ /* 0x000fc400078e0208 */
[----:B------:R-:W-:-:S03]  /*0b20*/  IMAD.IADD R5, R7, 0x1, R5 ;  /* 0x0000000107057824 */ /* 0x000fc600078e0205 */
[----:B------:R-:W-:Y:S04]  /*0b30*/  STL [R1+0x28], R8 ;  /* 0x0000280801007387 */ /* 0x000fe80000100800 */
[----:B------:R1:W-:Y:S04]  /*0b40*/  STL [R1+0x20], R4 ;  /* 0x0000200401007387 */ /* 0x0003e80000100800 */
[----:B------:R2:W-:Y:S01]  /*0b50*/  STL [R1+0x14], R5 ;  /* 0x0000140501007387 */ /* 0x0005e20000100800 */
[----:B-1----:R-:W-:-:S05]  /*0b60*/  IMAD.IADD R4, R6, 0x1, R4 ;  /* 0x0000000106047824 */ /* 0x002fca00078e0204 */
[----:B------:R2:W-:Y:S02]  /*0b70*/  STL [R1+0x24], R4 ;  /* 0x0000240401007387 */ /* 0x0005e40000100800 */
.L_x_44:
[----:B------:R-:W-:Y:S01]  /*0b80*/  ULDC.64 UR8, c[0x0][0x308] ;  /* 0x0000c20000087ab9 */ /* 0x000fe20000000a00 */
[----:B------:R-:W-:Y:S01]  /*0b90*/  ULDC.64 UR10, c[0x0][0x300] ;  /* 0x0000c000000a7ab9 */ /* 0x000fe20000000a00 */
[----:B------:R-:W-:Y:S02]  /*0ba0*/  UISETP.NE.U32.AND UP3, UPT, UR8, URZ, UPT ;  /* 0x0000003f0800728c */ /* 0x000fe4000bf65070 */
[----:B------:R-:W-:Y:S02]  /*0bb0*/  UISETP.NE.U32.AND UP4, UPT, UR10, URZ, UPT ;  /* 0x0000003f0a00728c */ /* 0x000fe4000bf85070 */
[----:B------:R-:W-:Y:S02]  /*0bc0*/  UISETP.NE.AND.EX UP3, UPT, UR9, URZ, UPT, UP3 ;  /* 0x0000003f0900728c */ /* 0x000fe4000bf65330 */
[----:B------:R-:W-:Y:S02]  /*0bd0*/  UISETP.NE.AND.EX UP4, UPT, UR11, URZ, UPT, UP4 ;  /* 0x0000003f0b00728c */ /* 0x000fe4000bf85340 */
[----:B------:R-:W-:-:S02]  /*0be0*/  USHF.R.S32.HI UR58, URZ, 0x1f, UR47 ;  /* 0x0000001f3f3a7899 */ /* 0x000fc4000801142f */
[----:B------:R-:W-:Y:S01]  /*0bf0*/  USHF.L.U32 UR16, UR47, 0x2, URZ ;  /* 0x000000022f107899 */ /* 0x000fe2000800063f */
[----:B------:R-:W-:Y:S01]  /*0c00*/  PLOP3.LUT P0, PT, PT, PT, UP3, 0x80, 0x0 ;  /* 0x000000000000781c */ /* 0x000fe20003f0f038 */
[----:B------:R-:W-:Y:S01]  /*0c10*/  USHF.L.U64.HI UR5, UR47, 0x2, UR58 ;  /* 0x000000022f057899 */ /* 0x000fe2000801023a */
[----:B------:R-:W-:Y:S01]  /*0c20*/  PLOP3.LUT P1, PT, PT, PT, UP4, 0x80, 0x0 ;  /* 0x000000000000781c */ /* 0x000fe20003f2f048 */
[----:B------:R-:W-:Y:S01]  /*0c30*/  ULDC.64 UR12, c[0x0][0x2f0] ;  /* 0x0000bc00000c7ab9 */ /* 0x000fe20000000a00 */
[----:B------:R-:W-:Y:S02]  /*0c40*/  @UP3 UIADD3 UR8, UP0, UR16, UR8, URZ ;  /* 0x0000000810083290 */ /* 0x000fe4000ff1e03f */
[----:B------:R-:W-:Y:S02]  /*0c50*/  UIADD3 UR15, UP2, UR16, UR12, URZ ;  /* 0x0000000c100f7290 */ /* 0x000fe4000ff5e03f */
[----:B------:R-:W-:Y:S02]  /*0c60*/  @UP3 UIADD3.X UR9, UR5, UR9, URZ, UP0, !UPT ;  /* 0x0000000905093290 */ /* 0x000fe400087fe43f */
[----:B------:R-:W-:Y:S01]  /*0c70*/  UISETP.NE.U32.AND UP0, UPT, UR12, URZ, UPT ;  /* 0x0000003f0c00728c */ /* 0x000fe2000bf05070 */
[----:B--2---:R-:W-:Y:S01]  /*0c80*/  IMAD.U32 R4, RZ, RZ, UR8 ;  /* 0x00000008ff047e24 */ /* 0x004fe2000f8e00ff */
[----:B------:R-:W-:-:S02]  /*0c90*/  @UP4 UIADD3 UR10, UP1, UR16, UR10, URZ ;  /* 0x0000000a100a4290 */ /* 0x000fc4000ff3e03f */
[----:B------:R-:W-:Y:S01]  /*0ca0*/  UIADD3.X UR14, UR5, UR13, URZ, UP2, !UPT ;  /* 0x0000000d050e7290 */ /* 0x000fe200097fe43f */
[----:B------:R-:W-:Y:S01]  /*0cb0*/  IMAD.U32 R5, RZ, RZ, UR9 ;  /* 0x00000009ff057e24 */ /* 0x000fe2000f8e00ff */
[----:B------:R-:W-:Y:S01]  /*0cc0*/  UISETP.NE.AND.EX UP2, UPT, UR13, URZ, UPT, UP0 ;  /* 0x0000003f0d00728c */ /* 0x000fe2000bf45300 */
[----:B------:R-:W-:Y:S02]  /*0cd0*/  ULDC.U8 UR17, c[0x0][0x3c2] ;  /* 0x0000f08000117ab9 */ /* 0x000fe40000000000 */
[----:B------:R-:W-:Y:S01]  /*0ce0*/  ULDC.64 UR12, c[0x0][0x2f8] ;  /* 0x0000be00000c7ab9 */ /* 0x000fe20000000a00 */
[----:B------:R-:W-:Y:S01]  /*0cf0*/  @UP4 UIADD3.X UR11, UR5, UR11, URZ, UP1, !UPT ;  /* 0x0000000b050b4290 */ /* 0x000fe20008ffe43f */
[----:B------:R-:W-:Y:S01]  /*0d00*/  IMAD.U32 R6, RZ, RZ, UR10 ;  /* 0x0000000aff067e24 */ /* 0x000fe2000f8e00ff */
[----:B------:R-:W-:Y:S01]  /*0d10*/  UISETP.NE.AND UP1, UPT, UR17, URZ, UPT ;  /* 0x0000003f1100728c */ /* 0x000fe2000bf25270 */
[----:B------:R-:W-:Y:S01]  /*0d20*/  PLOP3.LUT P3, PT, PT, PT, UP2, 0x80, 0x0 ;  /* 0x000000000000781c */ /* 0x000fe20003f6f028 */
[----:B------:R-:W-:Y:S01]  /*0d30*/  UISETP.EQ.U32.AND UP4, UPT, UR12, URZ, UPT ;  /* 0x0000003f0c00728c */ /* 0x000fe2000bf82070 */
[----:B------:R1:W2:Y:S01]  /*0d40*/  @P0 LDG.E R8, desc[UR6][R4.64] ;  /* 0x0000000604080981 */ /* 0x0002a2000c1e1900 */
[----:B------:R-:W-:Y:S01]  /*0d50*/  IMAD.U32 R7, RZ, RZ, UR11 ;  /* 0x0000000bff077e24 */ /* 0x000fe2000f8e00ff */
[----:B------:R-:W-:-:S02]  /*0d60*/  UIADD3 UR8, UP0, UR16, UR12, URZ ;  /* 0x0000000c10087290 */ /* 0x000fc4000ff1e03f */
[----:B------:R-:W-:Y:S02]  /*0d70*/  UISETP.EQ.OR.EX UP4, UPT, UR13, URZ, !UP1, UP4 ;  /* 0x0000003f0d00728c */ /* 0x000fe4000cf82740 */
[----:B---3--:R-:W3:Y:S01]  /*0d80*/  @P1 LDG.E R10, desc[UR6][R6.64] ;  /* 0x00000006060a1981 */ /* 0x008ee2000c1e1900 */
[----:B------:R-:W-:Y:S01]  /*0d90*/  UIADD3.X UR5, UR5, UR13, URZ, UP0, !UPT ;  /* 0x0000000d05057290 */ /* 0x000fe200087fe43f */
[----:B------:R-:W-:Y:S02]  /*0da0*/  UMOV UR20, URZ ;  /* 0x0000003f00147c82 */ /* 0x000fe40008000000 */
[----:B------:R-:W-:Y:S01]  /*0db0*/  PLOP3.LUT P2, PT, PT, PT, UP4, 0x80, 0x0 ;  /* 0x000000000000781c */ /* 0x000fe20003f4f048 */
[----:B------:R-:W-:Y:S01]  /*0dc0*/  @!UP3 ULDC.64 UR10, c[0x0][0x318] ;  /* 0x0000c600000abab9 */ /* 0x000fe20000000a00 */
[----:B-1----:R-:W-:Y:S02]  /*0dd0*/  IMAD.U32 R4, RZ, RZ, UR15 ;  /* 0x0000000fff047e24 */ /* 0x002fe4000f8e00ff */
[----:B------:R-:W-:-:S05]  /*0de0*/  IMAD.U32 R5, RZ, RZ, UR14 ;  /* 0x0000000eff057e24 */ /* 0x000fca000f8e00ff */
[----:B----4-:R-:W4:Y:S04]  /*0df0*/  @P3 LDG.E R9, desc[UR6][R4.64] ;  /* 0x0000000604093981 */ /* 0x010f28000c1e1900 */
[----:B-----5:R1:W5:Y:S02]  /*0e00*/  @P3 LDG.E R6, desc[UR6][R4.64+0x4] ;  /* 0x0000040604063981 */ /* 0x020364000c1e1900 */
[----:B-1----:R-:W-:Y:S02]  /*0e10*/  IMAD.U32 R4, RZ, RZ, UR8 ;  /* 0x00000008ff047e24 */ /* 0x002fe4000f8e00ff */
[----:B------:R-:W-:Y:S01]  /*0e20*/  IMAD.U32 R5, RZ, RZ, UR5 ;  /* 0x00000005ff057e24 */ /* 0x000fe2000f8e00ff */
[----:B------:R-:W-:Y:S01]  /*0e30*/  @!UP3 UISETP.NE.U32.AND UP0, UPT, UR10, URZ, UPT ;  /* 0x0000003f0a00b28c */ /* 0x000fe2000bf05070 */
[----:B------:R-:W-:-:S03]  /*0e40*/  @!UP3 ULDC UR5, c[0x0][0x2cc] ;  /* 0x0000b3000005bab9 */ /* 0x000fc60000000800 */
[----:B------:R-:W5:Y:S01]  /*0e50*/  @!P2 LDG.E R7, desc[UR6][R4.64] ;  /* 0x000000060407a981 */ /* 0x000f62000c1e1900 */
[----:B------:R-:W-:Y:S01]  /*0e60*/  @!UP3 UISETP.NE.AND.EX UP0, UPT, UR11, URZ, UPT, UP0 ;  /* 0x0000003f0b00b28c */ /* 0x000fe2000bf05300 */
[----:B------:R-:W-:Y:S01]  /*0e70*/  UMOV UR9, 0xffffffff ;  /* 0xffffffff00097882 */ /* 0x000fe20000000000 */
[----:B------:R-:W-:Y:S02]  /*0e80*/  UMOV UR35, 0xffffffff ;  /* 0xffffffff00237882 */ /* 0x000fe40000000000 */
[----:B------:R-:W-:Y:S02]  /*0e90*/  @!UP3 USEL UR10, UR5, URZ, UP0 ;  /* 0x0000003f050ab287 */ /* 0x000fe40008000000 */
[----:B------:R-:W-:Y:S01]  /*0ea0*/  USHF.L.U32 UR29, UR28, 0x6, URZ ;  /* 0x000000061c1d7899 */ /* 0x000fe2000800063f */
[----:B------:R-:W-:Y:S01]  /*0eb0*/  ULDC UR5, c[0x0][0x2c8] ;  /* 0x0000b20000057ab9 */ /* 0x000fe20000000800 */
[----:B--2---:R-:W-:Y:S02]  /*0ec0*/  @P0 R2UR UR8, R8 ;  /* 0x00000000080802ca */ /* 0x004fe400000e0000 */
[----:B------:R-:W-:-:S02]  /*0ed0*/  ISETP.NE.U32.AND P0, PT, RZ, UR12, PT ;  /* 0x0000000cff007c0c */ /* 0x000fc4000bf05070 */
[----:B---3--:R-:W-:Y:S02]  /*0ee0*/  @P1 R2UR UR20, R10 ;  /* 0x000000000a1412ca */ /* 0x008fe400000e0000 */
[----:B------:R-:W-:-:S11]  /*0ef0*/  ISETP.NE.AND.EX P0, PT, RZ, UR13, PT, P0 ;  /* 0x0000000dff007c0c */ /* 0x000fd6000bf05300 */
[----:B------:R-:W-:Y:S01]  /*0f00*/  @UP3 UIADD3 UR8, UR8, -UR20, URZ ;  /* 0x8000001408083290 */ /* 0x000fe2000fffe03f */
[----:B----4-:R-:W-:Y:S02]  /*0f10*/  @P3 R2UR UR9, R9 ;  /* 0x00000000090932ca */ /* 0x010fe400000e0000 */
[----:B-----5:R-:W-:Y:S02]  /*0f20*/  @P3 R2UR UR11, R6 ;  /* 0x00000000060b32ca */ /* 0x020fe400000e0000 */
[----:B------:R-:W-:Y:S01]  /*0f30*/  @!P2 R2UR UR35, R7 ;  /* 0x000000000723a2ca */ /* 0x000fe200000e0000 */
[----:B------:R-:W-:-:S14]  /*0f40*/  @!P0 BRA `(.L_x_0) ;  /* 0x0000000000188947 */ /* 0x000fdc0003800000 */
[----:B------:R-:W-:-:S13]  /*0f50*/  PLOP3.LUT P0, PT, PT, PT, UP1, 0x80, 0x0 ;  /* 0x000000000000781c */ /* 0x000fda0003f0f018 */
[----:B------:R-:W2:Y:S04]  /*0f60*/  @P0 LDG.E R6, desc[UR6][R4.64+0x4] ;  /* 0x0000040604060981 */ /* 0x000ea8000c1e1900 */
[----:B------:R-:W3:Y:S01]  /*0f70*/  @!P0 LDG.E R4, desc[UR6][R4.64] ;  /* 0x0000000604048981 */ /* 0x000ee2000c1e1900 */
[----:B--2---:R-:W-:-:S13]  /*0f80*/  @P0 R2UR UR5, R6 ;  /* 0x00000000060502ca */ /* 0x004fda00000e0000 */
[----:B------:R-:W-:-:S07]  /*0f90*/  @UP1 UIADD3 UR5, UR5, -UR35, URZ ;  /* 0x8000002305051290 */ /* 0x000fce000fffe03f */
[----:B---3--:R-:W-:-:S15]  /*0fa0*/  @!P0 R2UR UR5, R4 ;  /* 0x00000000040582ca */ /* 0x008fde00000e0000 */
.L_x_0:
[----:B------:R-:W-:Y:S02]  /*0fb0*/  @!UP3 UIADD3 UR8, UR10, UR5, -UR20 ;  /* 0x000000050a08b290 */ /* 0x000fe4000fffe814 */
[----:B------:R-:W-:Y:S02]  /*0fc0*/  @UP2 UIADD3 UR34, UR11, -UR9, URZ ;  /* 0x800000090b222290 */ /* 0x000fe4000fffe03f */
[----:B------:R-:W-:-:S05]  /*0fd0*/  UISETP.GT.AND UP0, UPT, UR8, UR29, UPT ;  /* 0x0000001d0800728c */ /* 0x000fca000bf04270 */
[----:B------:R-:W-:Y:S01]  /*0fe0*/  @!UP2 ULDC UR34, c[0x0][0x2c4] ;  /* 0x0000b1000022aab9 */ /* 0x000fe20000000800 */
[----:B------:R-:W-:-:S13]  /*0ff0*/  PLOP3.LUT P0, PT, PT, PT, UP0, 0x80, 0x0 ;  /* 0x000000000000781c */ /* 0x000fda0003f0f008 */
[----:B------:R-:W-:Y:S05]  /*1000*/  @!P0 BRA `(.L_x_1) ;  /* 0x00000080008c8947 */ /* 0x000fea0003800000 */
[----:B------:R-:W1:Y:S01]  /*1010*/  LDC R9, c[0x0][0x278] ;  /* 0x00009e00ff097b82 */ /* 0x000e620000000800 */
[----:B------:R-:W-:Y:S01]  /*1020*/  UISETP.NE.AND UP1, UPT, UR9, -0x1, UPT ;  /* 0xffffffff0900788c */ /* 0x000fe2000bf25270 */
[----:B------:R-:W-:Y:S01]  /*1030*/  IABS R7, UR56 ;  /* 0x0000003800077c13 */ /* 0x000fe20008000000 */
[----:B------:R-:W-:Y:S01]  /*1040*/  ULDC.64 UR10, c[0x0][0x228] ;  /* 0x00008a00000a7ab9 */ /* 0x000fe20000000a00 */
[----:B------:R-:W-:Y:S01]  /*1050*/  ULDC.64 UR12, c[0x0][0x488] ;  /* 0x00012200000c7ab9 */ /* 0x000fe20000000a00 */
[----:B------:R-:W-:Y:S02]  /*1060*/  UIMAD.WIDE.U32 UR22, UR47, UR10, URZ ;  /* 0x0000000a2f1672a5 */ /* 0x000fe4000f8e003f */
[----:B------:R-:W-:Y:S01]  /*1070*/  UIMAD UR10, UR58, UR10, URZ ;  /* 0x0000000a3a0a72a4 */ /* 0x000fe2000f8e023f */
[----:B------:R-:W2:Y:S01]  /*1080*/  S2UR UR5, SR_CTAID.X ;  /* 0x00000000000579c3 */ /* 0x000ea20000002500 */
[----:B------:R-:W-:Y:S02]  /*1090*/  UISETP.NE.AND UP0, UPT, UR35, -0x1, UPT ;  /* 0xffffffff2300788c */ /* 0x000fe4000bf05270 */
[----:B------:R-:W-:Y:S01]  /*10a0*/  UIMAD UR36, UR47, UR11, UR10 ;  /* 0x0000000b2f2472a4 */ /* 0x000fe2000f8e020a */
[----:B------:R-:W-:-:S02]  /*10b0*/  ULDC UR59, c[0x0][0x2d4] ;  /* 0x0000b500003b7ab9 */ /* 0x000fc40000000800 */
[----:B------:R-:W-:Y:S01]  /*10c0*/  @!UP1 ULDC.64 UR10, c[0x0][0x418] ;  /* 0x00010600000a9ab9 */ /* 0x000fe20000000a00 */
[----:B------:R-:W-:Y:S01]  /*10d0*/  USHF.R.S32.HI UR40, URZ, 0x1f, UR59 ;  /* 0x0000001f3f287899 */ /* 0x000fe2000801143b */
[----:B------:R-:W-:Y:S01]  /*10e0*/  ULDC UR61, c[0x0][0x2dc] ;  /* 0x0000b700003d7ab9 */ /* 0x000fe20000000800 */
[----:B------:R-:W-:Y:S01]  /*10f0*/  USHF.L.U32 UR14, UR47, 0x7, URZ ;  /* 0x000000072f0e7899 */ /* 0x000fe2000800063f */
[----:B------:R-:W-:Y:S01]  /*1100*/  ULDC UR60, c[0x0][0x270] ;  /* 0x00009c00003c7ab9 */ /* 0x000fe20000000800 */
[----:B------:R-:W-:Y:S02]  /*1110*/  USHF.L.U64.HI UR16, UR47, 0x7, UR58 ;  /* 0x000000072f107899 */ /* 0x000fe4000801023a */
[----:B------:R-:W-:Y:S01]  /*1120*/  @!UP1 UIMAD.WIDE.U32 UR38, UR47, UR10, URZ ;  /* 0x0000000a2f2692a5 */ /* 0x000fe2000f8e003f */
[----:B-1----:R-:W-:Y:S01]  /*1130*/  IABS R8, R9 ;  /* 0x0000000900087213 */ /* 0x002fe20000000000 */
[----:B------:R-:W-:Y:S01]  /*1140*/  @UP0 UIADD3 UR18, UR20, UR35, URZ ;  /* 0x0000002314120290 */ /* 0x000fe2000fffe03f */
[----:B------:R-:W-:Y:S01]  /*1150*/  ISETP.NE.AND P3, PT, R9, RZ, PT ;  /* 0x000000ff0900720c */ /* 0x000fe20003f65270 */
[----:B------:R-:W-:Y:S01]  /*1160*/  ULDC.64 UR32, c[0x0][0x240] ;  /* 0x0000900000207ab9 */ /* 0x000fe20000000a00 */
[----:B------:R-:W1:Y:S01]  /*1170*/  I2F.RP R4, R8 ;  /* 0x0000000800047306 */ /* 0x000e620000209400 */
[----:B------:R-:W-:Y:S01]  /*1180*/  @UP0 ULDC.64 UR26, c[0x0][0x248] ;  /* 0x00009200001a0ab9 */ /* 0x000fe20000000a00 */
[----:B------:R-:W-:-:S02]  /*1190*/  USEL UR37, UR14, URZ, UP2 ;  /* 0x0000003f0e257287 */ /* 0x000fc40009000000 */
[----:B--2---:R-:W-:Y:S02]  /*11a0*/  UIMAD.WIDE.U32 UR30, UR5, UR12, URZ ;  /* 0x0000000c051e72a5 */ /* 0x004fe4000f8e003f */
[----:B------:R-:W-:Y:S02]  /*11b0*/  USEL UR44, UR16, URZ, UP2 ;  /* 0x0000003f102c7287 */ /* 0x000fe40009000000 */
[----:B------:R-:W-:Y:S02]  /*11c0*/  UIMAD UR49, UR5, UR13, UR31 ;  /* 0x0000000d053172a4 */ /* 0x000fe4000f8e021f */
[----:B------:R-:W-:Y:S01]  /*11d0*/  @!UP1 UIMAD UR5, UR58, UR10, URZ ;  /* 0x0000000a3a0592a4 */ /* 0x000fe2000f8e023f */
[----:B------:R-:W-:Y:S01]  /*11e0*/  @UP1 ULDC.64 UR12, c[0x0][0x420] ;  /* 0x00010800000c1ab9 */ /* 0x000fe20000000a00 */
[----:B------:R-:W-:Y:S01]  /*11f0*/  UIADD3 UR52, UR23, UR36, URZ ;  /* 0x0000002417347290 */ /* 0x000fe2000fffe03f */
[----:B-1----:R-:W1:Y:S01]  /*1200*/  MUFU.RCP R4, R4 ;  /* 0x0000000400047308 */ /* 0x002e620000001000 */
[----:B------:R-:W-:-:S02]  /*1210*/  @!UP1 UIMAD UR45, UR47, UR11, UR5 ;  /* 0x0000000b2f2d92a4 */ /* 0x000fc4000f8e0205 */
[----:B------:R-:W-:Y:S02]  /*1220*/  UIADD3 UR5, UR34, 0x3f, URZ ;  /* 0x0000003f22057890 */ /* 0x000fe4000fffe03f */
[----:B------:R-:W-:Y:S02]  /*1230*/  @UP1 UIMAD.WIDE.U32 UR42, UR9, UR12, URZ ;  /* 0x0000000c092a12a5 */ /* 0x000fe4000f8e003f */
[----:B------:R-:W-:Y:S02]  /*1240*/  USHF.R.S32.HI UR17, URZ, 0x1f, UR5 ;  /* 0x0000001f3f117899 */ /* 0x000fe40008011405 */
[----:B------:R-:W-:Y:S02]  /*1250*/  @UP1 UIMAD UR50, UR9, UR13, UR43 ;  /* 0x0000000d093212a4 */ /* 0x000fe4000f8e022b */
[----:B------:R-:W-:Y:S02]  /*1260*/  ULEA.HI UR31, UR17, UR5, URZ, 0x6 ;  /* 0x00000005111f7291 */ /* 0x000fe4000f8f303f */
[----:B------:R-:W-:-:S02]  /*1270*/  UIMAD UR5, UR40, UR47, URZ ;  /* 0x0000002f280572a4 */ /* 0x000fc4000f8e023f */
[----:B------:R-:W-:Y:S01]  /*1280*/  UIMAD.WIDE UR10, UR61, UR60, URZ ;  /* 0x0000003c3d0a72a5 */ /* 0x000fe2000f8e023f */
[----:B-1----:R-:W-:Y:S01]  /*1290*/  VIADD R4, R4, 0xffffffe ;  /* 0x0ffffffe04047836 */ /* 0x002fe20000000000 */
[----:B------:R-:W-:Y:S02]  /*12a0*/  UIMAD.WIDE.U32 UR12, UR47, UR59, URZ ;  /* 0x0000003b2f0c72a5 */ /* 0x000fe4000f8e003f */
[----:B------:R-:W-:Y:S01]  /*12b0*/  UIMAD UR5, UR58, UR59, UR5 ;  /* 0x0000003b3a0572a4 */ /* 0x000fe2000f8e0205 */
[----:B------:R-:W1:Y:S01]  /*12c0*/  F2I.FTZ.U32.TRUNC.NTZ R5, R4 ;  /* 0x0000000400057305 */ /* 0x000e62000021f000 */
[----:B------:R-:W-:Y:S02]  /*12d0*/  UIMAD.WIDE.U32 UR14, UR9, UR32, URZ ;  /* 0x00000020090e72a5 */ /* 0x000fe4000f8e003f */
[----:B------:R-:W-:Y:S02]  /*12e0*/  UIMAD UR21, UR9, UR33, URZ ;  /* 0x00000021091572a4 */ /* 0x000fe4000f8e023f */
[----:B------:R-:W-:-:S02]  /*12f0*/  @UP0 UIMAD.WIDE.U32 UR16, UR18, UR26, URZ ;  /* 0x0000001a121002a5 */ /* 0x000fc4000f8e003f */
[----:B------:R-:W-:Y:S02]  /*1300*/  @UP0 UIMAD UR36, UR18, UR27, URZ ;  /* 0x0000001b122402a4 */ /* 0x000fe4000f8e023f */
[----:B------:R-:W-:Y:S02]  /*1310*/  UIMAD UR18, UR11, UR12, URZ ;  /* 0x0000000c0b1272a4 */ /* 0x000fe4000f8e023f */
[----:B------:R-:W-:Y:S02]  /*1320*/  UIADD3 UR5, UR13, UR5, URZ ;  /* 0x000000050d057290 */ /* 0x000fe4000fffe03f */
[----:B------:R-:W-:Y:S01]  /*1330*/  USEL UR57, UR22, UR14, !UP1 ;  /* 0x0000000e16397287 */ /* 0x000fe2000c800000 */
[----:B-1----:R-:W-:Y:S01]  /*1340*/  IMAD.MOV R4, RZ, RZ, -R5 ;  /* 0x000000ffff047224 */ /* 0x002fe200078e0a05 */
[----:B------:R-:W-:Y:S02]  /*1350*/  @UP1 UIADD3 UR52, UR15, UR21, URZ ;  /* 0x000000150f341290 */ /* 0x000fe4000fffe03f */
[----:B------:R-:W-:Y:S01]  /*1360*/  UIMAD.WIDE.U32 UR14, UR10, UR12, URZ ;  /* 0x0000000c0a0e72a5 */ /* 0x000fe2000f8e003f */
[----:B------:R-:W-:Y:S01]  /*1370*/  IMAD R6, R4, R8, RZ ;  /* 0x0000000804067224 */ /* 0x000fe200078e02ff */
[----:B------:R-:W-:Y:S01]  /*1380*/  UIMAD UR5, UR10, UR5, UR18 ;  /* 0x000000050a0572a4 */ /* 0x000fe2000f8e0212 */
[----:B------:R-:W-:Y:S01]  /*1390*/  IMAD.MOV.U32 R4, RZ, RZ, RZ ;  /* 0x000000ffff047224 */ /* 0x000fe200078e00ff */
[----:B------:R-:W-:-:S02]  /*13a0*/  UIMAD.WIDE.U32 UR12, UR10, UR9, URZ ;  /* 0x000000090a0c72a5 */ /* 0x000fc4000f8e003f */
[----:B------:R-:W-:Y:S01]  /*13b0*/  ULOP3.LUT UR18, UR31, 0xffffffc0, URZ, 0xc0, !UPT ;  /* 0xffffffc01f127892 */ /* 0x000fe2000f8ec03f */
[----:B------:R-:W-:Y:S01]  /*13c0*/  IMAD.HI.U32 R4, R5, R6, R4 ;  /* 0x0000000605047227 */ /* 0x000fe200078e0004 */
[----:B------:R-:W-:Y:S01]  /*13d0*/  MOV R5, R7 ;  /* 0x0000000700057202 */ /* 0x000fe20000000f00 */
[----:B------:R-:W-:Y:S02]  /*13e0*/  UIADD3 UR48, UR15, UR5, URZ ;  /* 0x000000050f307290 */ /* 0x000fe4000fffe03f */
[----:B------:R-:W-:Y:S02]  /*13f0*/  USEL UR55, UR14, UR12, !UP1 ;  /* 0x0000000c0e377287 */ /* 0x000fe4000c800000 */
[----:B------:R-:W-:Y:S01]  /*1400*/  IMAD.HI.U32 R4, R4, R5, RZ ;  /* 0x0000000504047227 */ /* 0x000fe200078e00ff */
[----:B------:R-:W-:Y:S01]  /*1410*/  UIMAD UR5, UR11, UR9, URZ ;  /* 0x000000090b0572a4 */ /* 0x000fe2000f8e023f */
[----:B------:R-:W-:Y:S02]  /*1420*/  ULDC.U8 UR24, c[0x0][0x3d8] ;  /* 0x0000f60000187ab9 */ /* 0x000fe40000000000 */
[----:B------:R-:W-:Y:S01]  /*1430*/  IMAD.MOV R6, RZ, RZ, -R4 ;  /* 0x000000ffff067224 */ /* 0x000fe200078e0a04 */
[----:B------:R-:W-:-:S02]  /*1440*/  UIADD3 UR14, UR18, -0x40, URZ ;  /* 0xffffffc0120e7890 */ /* 0x000fc4000fffe03f */
[----:B------:R-:W-:Y:S01]  /*1450*/  UISETP.NE.AND UP3, UPT, UR24, URZ, UPT ;  /* 0x0000003f1800728c */ /* 0x000fe2000bf65270 */
[C---:B------:R-:W-:Y:S01]  /*1460*/  IMAD R5, R8.reuse, R6, R5 ;  /* 0x0000000608057224 */ /* 0x040fe200078e0205 */
[----:B------:R-:W-:Y:S02]  /*1470*/  @UP1 UIADD3 UR48, UR13, UR5, URZ ;  /* 0x000000050d301290 */ /* 0x000fe4000fffe03f */
[----:B------:R-:W-:Y:S02]  /*1480*/  USHF.R.S32.HI UR40, URZ, 0x1f, UR14 ;  /* 0x0000001f3f287899 */ /* 0x000fe4000801140e */
[----:B------:R-:W-:Y:S01]  /*1490*/  ISETP.GT.U32.AND P1, PT, R8, R5, PT ;  /* 0x000000050800720c */ /* 0x000fe20003f24070 */
[----:B------:R-:W-:Y:S01]  /*14a0*/  UIADD3 UR5, UP2, UR14, UR37, URZ ;  /* 0x000000250e057290 */ /* 0x000fe2000ff5e03f */
[----:B------:R-:W-:Y:S01]  /*14b0*/  ULDC.U8 UR25, c[0x0][0x480] ;  /* 0x0001200000197ab9 */ /* 0x000fe20000000000 */
[----:B------:R-:W-:Y:S02]  /*14c0*/  @UP0 UIADD3 UR19, UR20, UR35, URZ ;  /* 0x0000002314130290 */ /* 0x000fe4000fffe03f */
[----:B------:R-:W-:-:S02]  /*14d0*/  UIADD3.X UR15, UR40, UR44, URZ, UP2, !UPT ;  /* 0x0000002c280f7290 */ /* 0x000fc400097fe43f */
[----:B------:R-:W-:Y:S01]  /*14e0*/  UIMAD UR11, UR11, UR5, URZ ;  /* 0x000000050b0b72a4 */ /* 0x000fe2000f8e023f */
[----:B------:R-:W-:Y:S01]  /*14f0*/  ULDC UR21, c[0x0][0x2c4] ;  /* 0x0000b10000157ab9 */ /* 0x000fe20000000800 */
[----:B------:R-:W-:-:S04]  /*1500*/  UISETP.NE.AND UP4, UPT, UR25, URZ, UPT ;  /* 0x0000003f1900728c */ /* 0x000fc8000bf85270 */
[----:B------:R-:W-:Y:S01]  /*1510*/  @!P1 IMAD.IADD R5, R5, 0x1, -R8 ;  /* 0x0000000105059824 */ /* 0x000fe200078e0a08 */
[----:B------:R-:W-:Y:S01]  /*1520*/  @!P1 IADD3 R4, R4, 0x1, RZ ;  /* 0x0000000104049810 */ /* 0x000fe20007ffe0ff */
[----:B------:R-:W-:Y:S01]  /*1530*/  UIMAD UR15, UR10, UR15, UR11 ;  /* 0x0000000f0a0f72a4 */ /* 0x000fe2000f8e020b */
[----:B------:R-:W-:Y:S01]  /*1540*/  PLOP3.LUT P1, PT, PT, PT, UP0, 0x80, 0x0 ;  /* 0x000000000000781c */ /* 0x000fe20003f2f008 */
[----:B------:R-:W-:Y:S01]  /*1550*/  @UP0 ULDC.64 UR24, c[0x0][0x250] ;  /* 0x0000940000180ab9 */ /* 0x000fe20000000a00 */
[----:B------:R-:W-:Y:S01]  /*1560*/  ISETP.GE.U32.AND P0, PT, R5, R8, PT ;  /* 0x000000080500720c */ /* 0x000fe20003f06070 */
[----:B------:R-:W-:Y:S01]  /*1570*/  @UP3 UIMAD UR11, UR47, UR21, URZ ;  /* 0x000000152f0b32a4 */ /* 0x000fe2000f8e023f */
[----:B------:R-:W-:Y:S01]  /*1580*/  LOP3.LUT R5, R9, UR56, RZ, 0x3c, !PT ;  /* 0x0000003809057c12 */ /* 0x000fe2000f8e3cff */
[----:B------:R-:W-:Y:S02]  /*1590*/  @UP0 UIMAD.WIDE.U32 UR12, UR19, UR24, URZ ;  /* 0x00000018130c02a5 */ /* 0x000fe4000f8e003f */
[----:B------:R-:W-:Y:S01]  /*15a0*/  UIMAD.WIDE.U32 UR22, UR10, UR5, URZ ;  /* 0x000000050a1672a5 */ /* 0x000fe2000f8e003f */
[----:B------:R-:W-:Y:S01]  /*15b0*/  ISETP.GE.AND P2, PT, R5, RZ, PT ;  /* 0x000000ff0500720c */ /* 0x000fe20003f46270 */
[----:B------:R-:W-:-:S02]  /*15c0*/  @UP3 USEL UR11, UR11, UR9, !UP1 ;  /* 0x000000090b0b3287 */ /* 0x000fc4000c800000 */
[----:B------:R-:W-:Y:S02]  /*15d0*/  UIMAD UR51, UR56, UR61, URZ ;  /* 0x0000003d383372a4 */ /* 0x000fe4000f8e023f */
[----:B------:R-:W-:Y:S02]  /*15e0*/  @UP0 UIMAD UR19, UR19, UR25, URZ ;  /* 0x00000019131302a4 */ /* 0x000fe4000f8e023f */
[----:B------:R-:W-:Y:S01]  /*15f0*/  @P0 VIADD R4, R4, 0x1 ;  /* 0x0000000104040836 */ /* 0x000fe20000000000 */
[----:B------:R-:W-:Y:S01]  /*1600*/  @!UP3 UIMAD UR10, UR47, UR60, UR56 ;  /* 0x0000003c2f0ab2a4 */ /* 0x000fe2000f8e0238 */
[----:B------:R-:W-:Y:S01]  /*1610*/  PLOP3.LUT P0, PT, PT, PT, UP3, 0x80, 0x0 ;  /* 0x000000000000781c */ /* 0x000fe20003f0f038 */
[----:B------:R-:W-:Y:S01]  /*1620*/  @UP3 ULDC UR5, c[0x0][0x2e4] ;  /* 0x0000b90000053ab9 */ /* 0x000fe20000000800 */
[----:B------:R-:W-:Y:S01]  /*1630*/  IMAD.MOV.U32 R18, RZ, RZ, R4 ;  /* 0x000000ffff127224 */ /* 0x000fe200078e0004 */
[----:B------:R-:W-:Y:S02]  /*1640*/  @!UP1 UIADD3 UR50, UR39, UR45, URZ ;  /* 0x0000002d27329290 */ /* 0x000fe4000fffe03f */
[----:B------:R-:W-:-:S02]  /*1650*/  @UP3 UIMAD UR18, UR56, UR5, UR11 ;  /* 0x00000005381232a4 */ /* 0x000fc4000f8e020b */
[----:B------:R-:W-:Y:S01]  /*1660*/  @UP0 UIADD3 UR37, UR17, UR36, URZ ;  /* 0x0000002411250290 */ /* 0x000fe2000fffe03f */
[----:B------:R-:W-:Y:S01]  /*1670*/  @!P2 IADD3 R18, -R18, RZ, RZ ;  /* 0x000000ff1212a210 */ /* 0x000fe20007ffe1ff */
[----:B------:R-:W-:Y:S01]  /*1680*/  USHF.R.S32.HI UR41, URZ, 0x1f, UR29 ;  /* 0x0000001f3f297899 */ /* 0x000fe2000801141d */
[----:B------:R-:W-:Y:S01]  /*1690*/  @!P3 LOP3.LUT R18, RZ, R9, RZ, 0x33, !PT ;  /* 0x00000009ff12b212 */ /* 0x000fe200078e33ff */
[----:B------:R-:W-:Y:S02]  /*16a0*/  USEL UR54, UR30, URZ, UP4 ;  /* 0x0000003f1e367287 */ /* 0x000fe4000a000000 */
[----:B------:R-:W-:Y:S02]  /*16b0*/  USHF.R.S32.HI UR53, URZ, 0x1f, UR51 ;  /* 0x0000001f3f357899 */ /* 0x000fe40008011433 */
[----:B------:R-:W-:Y:S02]  /*16c0*/  USHF.R.S32.HI UR46, URZ, 0x6, UR31 ;  /* 0x000000063f2e7899 */ /* 0x000fe4000801141f */
[----:B------:R-:W-:-:S02]  /*16d0*/  @UP0 UIADD3 UR45, UR13, UR19, URZ ;  /* 0x000000130d2d0290 */ /* 0x000fc4000fffe03f */
[----:B------:R-:W-:Y:S02]  /*16e0*/  USEL UR49, UR49, URZ, UP4 ;  /* 0x0000003f31317287 */ /* 0x000fe4000a000000 */
[----:B------:R-:W-:Y:S02]  /*16f0*/  @!UP3 UIMAD UR18, UR10, UR21, URZ ;  /* 0x000000150a12b2a4 */ /* 0x000fe4000f8e023f */
[----:B------:R-:W-:Y:S01]  /*1700*/  UIADD3 UR15, UR23, UR15, URZ ;  /* 0x0000000f170f7290 */ /* 0x000fe2000fffe03f */
[----:B------:R-:W-:Y:S01]  /*1710*/  @UP0 UMOV UR36, UR16 ;  /* 0x0000001000240c82 */ /* 0x000fe20008000000 */
[----:B------:R-:W-:Y:S01]  /*1720*/  @UP0 UMOV UR44, UR12 ;  /* 0x0000000c002c0c82 */ /* 0x000fe20008000000 */
[----:B------:R-:W-:Y:S09]  /*1730*/  @P1 BRA `(.L_x_2) ;  /* 0x0000000000301947 */ /* 0x000ff20003800000 */
[----:B------:R-:W-:Y:S01]  /*1740*/  USHF.R.S32.HI UR5, URZ, 0x1f, UR20 ;  /* 0x0000001f3f057899 */ /* 0x000fe20008011414 */
[----:B------:R-:W-:Y:S01]  /*1750*/  ULDC.64 UR26, c[0x0][0x248] ;  /* 0x00009200001a7ab9 */ /* 0x000fe20000000a00 */
[----:B------:R-:W-:Y:S02]  /*1760*/  ULDC.64 UR12, c[0x0][0x230] ;  /* 0x00008c00000c7ab9 */ /* 0x000fe40000000a00 */
[----:B------:R-:W-:Y:S02]  /*1770*/  UIMAD UR5, UR5, UR26, URZ ;  /* 0x0000001a050572a4 */ /* 0x000fe4000f8e023f */
[----:B------:R-:W-:Y:S02]  /*1780*/  UIMAD.WIDE.U32 UR10, UR20, UR26, URZ ;  /* 0x0000001a140a72a5 */ /* 0x000fe4000f8e003f */
[----:B------:R-:W-:-:S04]  /*1790*/  UIMAD UR5, UR20, UR27, UR5 ;  /* 0x0000001b140572a4 */ /* 0x000fc8000f8e0205 */
[----:B------:R-:W-:Y:S02]  /*17a0*/  UIADD3 UR11, UR11, UR5, URZ ;  /* 0x000000050b0b7290 */ /* 0x000fe4000fffe03f */
[----:B------:R-:W-:Y:S02]  /*17b0*/  UIMAD UR5, UR58, UR12, URZ ;  /* 0x0000000c3a0572a4 */ /* 0x000fe4000f8e023f */
[----:B------:R-:W-:Y:S02]  /*17c0*/  UIMAD.WIDE.U32 UR10, UR47, UR12, UR10 ;  /* 0x0000000c2f0a72a5 */ /* 0x000fe4000f8e000a */
[----:B------:R-:W-:-:S04]  /*17d0*/  UIMAD UR5, UR47, UR13, UR5 ;  /* 0x0000000d2f0572a4 */ /* 0x000fc8000f8e0205 */
[----:B------:R-:W-:Y:S01]  /*17e0*/  UIADD3 UR37, UR11, UR5, URZ ;  /* 0x000000050b257290 */ /* 0x000fe2000fffe03f */
[----:B------:R-:W-:-:S11]  /*17f0*/  UMOV UR36, UR10 ;  /* 0x0000000a00247c82 */ /* 0x000fd60008000000 */
.L_x_2:
[----:B------:R-:W-:Y:S05]  /*1800*/  @P1 BRA `(.L_x_3) ;  /* 0x0000000000301947 */ /* 0x000fea0003800000 */
        /* <DEDUP_REMOVED lines=12> */
.L_x_3:
[----:B------:R-:W-:Y:S01]  /*18d0*/  @UP1 UMOV UR10, UR42 ;  /* 0x0000002a000a1c82 */ /* 0x000fe20008000000 */
[----:B------:R-:W-:Y:S01]  /*18e0*/  @!UP1 UMOV UR10, UR38 ;  /* 0x00000026000a9c82 */ /* 0x000fe20008000000 */
[----:B------:R-:W-:Y:S01]  /*18f0*/  SHF.R.S32.HI R27, RZ, 0x1f, R18 ;  /* 0x0000001fff1b7819 */ /* 0x000fe20000011412 */
[----:B------:R-:W-:Y:S06]  /*1900*/  @!P0 BRA `(.L_x_4) ;  /* 0x00000000001c8947 */ /* 0x000fec0003800000 */
[----:B------:R-:W-:Y:S01]  /*1910*/  @!UP1 UIMAD UR9, UR47, UR59, URZ ;  /* 0x0000003b2f0992a4 */ /* 0x000fe2000f8e023f */
[----:B------:R-:W-:Y:S01]  /*1920*/  ULDC UR5, c[0x0][0x2c0] ;  /* 0x0000b00000057ab9 */ /* 0x000fe20000000800 */
[----:B------:R-:W-:Y:S02]  /*1930*/  ULDC UR11, c[0x0][0x2e4] ;  /* 0x0000b900000b7ab9 */ /* 0x000fe40000000800 */
[----:B------:R-:W-:Y:S02]  /*1940*/  ULEA UR11, UR5, UR11, 0x7 ;  /* 0x0000000b050b7291 */ /* 0x000fe4000f8e383f */
[----:B------:R-:W-:-:S04]  /*1950*/  ULEA UR5, UR47, UR9, 0x7 ;  /* 0x000000092f057291 */ /* 0x000fc8000f8e383f */
[----:B------:R-:W-:Y:S01]  /*1960*/  UIMAD UR5, UR11, UR56, UR5 ;  /* 0x000000380b0572a4 */ /* 0x000fe2000f8e0205 */
[----:B------:R-:W-:Y:S11]  /*1970*/  BRA `(.L_x_5) ;  /* 0x0000000000087947 */ /* 0x000ff60003800000 */
.L_x_4:
[----:B------:R-:W-:-:S04]  /*1980*/  UIMAD UR5, UR47, UR60, UR56 ;  /* 0x0000003c2f0572a4 */ /* 0x000fc8000f8e0238 */
[----:B------:R-:W-:-:S12]  /*1990*/  UIMAD UR5, UR5, UR59, URZ ;  /* 0x0000003b050572a4 */ /* 0x000fd8000f8e023f */
.L_x_5:
[----:B------:R-:W2:Y:S01]  /*19a0*/  LDL.64 R4, [R1+0x48] ;  /* 0x0000480001047983 */ /* 0x000ea20000100a00 */
[----:B------:R-:W1:Y:S03]  /*19b0*/  LDC.64 R20, c[0x0][0x420] ;  /* 0x00010800ff147b82 */ /* 0x000e660000000a00 */
[----:B------:R3:W2:Y:S01]  /*19c0*/  LDL.64 R34, [R1+0x48] ;  /* 0x0000480001227983 */ /* 0x0006a20000100a00 */
[----:B------:R-:W-:Y:S01]  /*19d0*/  UIADD3 UR9, UR14, UR5, URZ ;  /* 0x000000050e097290 */ /* 0x000fe2000fffe03f */
[----:B------:R-:W-:Y:S01]  /*19e0*/  BSSY B1, `(.L_x_1) ;  /* 0x0000785000017945 */ /* 0x000fe20003800000 */
[----:B------:R-:W-:Y:S01]  /*19f0*/  USHF.R.S32.HI UR43, URZ, 0x1f, UR56 ;  /* 0x0000001f3f2b7899 */ /* 0x000fe20008011438 */
[----:B------:R-:W4:Y:S01]  /*1a00*/  S2R R30, SR_TID.X ;  /* 0x00000000001e7919 */ /* 0x000f220000002100 */
[----:B------:R-:W-:Y:S01]  /*1a10*/  ULDC.64 UR30, c[0x0][0x478] ;  /* 0x00011e00001e7ab9 */ /* 0x000fe20000000a00 */
[----:B------:R-:W-:-:S02]  /*1a20*/  UIMAD UR13, UR61, UR60, URZ ;  /* 0x0000003c3d0d72a4 */ /* 0x000fc4000f8e023f */
[----:B------:R-:W-:Y:S02]  /*1a30*/  UIMAD.WIDE UR30, UR9, 0x4, UR30 ;  /* 0x00000004091e78a5 */ /* 0x000fe4000f8e021e */
[----:B------:R-:W-:Y:S01]  /*1a40*/  UIADD3 UR12, -UR8, UR34, UR29 ;  /* 0x00000022080c7290 */ /* 0x000fe2000fffe11d */
[----:B------:R-:W-:Y:S01]  /*1a50*/  ULDC UR16, c[0x0][0x398] ;  /* 0x0000e60000107ab9 */ /* 0x000fe20000000800 */
[----:B------:R-:W-:Y:S02]  /*1a60*/  ULDC.64 UR38, c[0x0][0x258] ;  /* 0x0000960000267ab9 */ /* 0x000fe40000000a00 */
[----:B------:R-:W-:Y:S02]  /*1a70*/  UIADD3 UR12, UR12, -UR16, URZ ;  /* 0x800000100c0c7290 */ /* 0x000fe4000fffe03f */
[----:B------:R-:W-:Y:S01]  /*1a80*/  UIADD3 UR42, UR14, UR18, URZ ;  /* 0x000000120e2a7290 */ /* 0x000fe2000fffe03f */
[----:B------:R-:W-:Y:S02]  /*1a90*/  ULDC.64 UR16, c[0x0][0x3e0] ;  /* 0x0000f80000107ab9 */ /* 0x000fe40000000a00 */
[----:B------:R-:W-:Y:S01]  /*1aa0*/  ULDC.64 UR18, c[0x0][0x210] ;  /* 0x0000840000127ab9 */ /* 0x000fe20000000a00 */
[----:B------:R-:W-:Y:S01]  /*1ab0*/  ULDC.64 UR60, c[0x0][0x2b0] ;  /* 0x0000ac00003c7ab9 */ /* 0x000fe20000000a00 */
[----:B-1----:R-:W-:Y:S01]  /*1ac0*/  IMAD R6, R20, UR40, RZ ;  /* 0x0000002814067c24 */ /* 0x002fe2000f8e02ff */
[----:B------:R-:W-:-:S03]  /*1ad0*/  UIADD3 UR5, UR46, -0x1, URZ ;  /* 0xffffffff2e057890 */ /* 0x000fc6000fffe03f */
[----:B------:R-:W-:Y:S01]  /*1ae0*/  IMAD R8, R21, UR14, R6 ;  /* 0x0000000e15087c24 */ /* 0x000fe2000f8e0206 */
[----:B----4-:R-:W-:-:S04]  /*1af0*/  SHF.R.S32.HI R32, RZ, 0x1f, R30 ;  /* 0x0000001fff207819 */ /* 0x010fc8000001141e */
[CC--:B------:R-:W-:Y:S02]  /*1b00*/  LEA.HI R28, R32.reuse, R30.reuse, RZ, 0x3 ;  /* 0x0000001e201c7211 */ /* 0x0c0fe400078f18ff */
[----:B------:R-:W-:-:S04]  /*1b10*/  LEA.HI R14, R32, R30, RZ, 0x5 ;  /* 0x0000001e200e7211 */ /* 0x000fc800078f28ff */
[----:B------:R-:W-:Y:S01]  /*1b20*/  SHF.R.S32.HI R26, RZ, 0x5, R14 ;  /* 0x00000005ff1a7819 */ /* 0x000fe2000001140e */
[----:B--2---:R-:W-:-:S05]  /*1b30*/  IMAD.MOV.U32 R34, RZ, RZ, R4 ;  /* 0x000000ffff227224 */ /* 0x004fca00078e0004 */
[----:B------:R-:W-:Y:S02]  /*1b40*/  SHF.R.S32.HI R35, RZ, 0x1f, R34 ;  /* 0x0000001fff237819 */ /* 0x000fe40000011422 */
[----:B------:R-:W-:Y:S01]  /*1b50*/  IADD3 R4, P0, R34, UR10, RZ ;  /* 0x0000000a22047c10 */ /* 0x000fe2000ff1e0ff */
[----:B------:R-:W-:Y:S02]  /*1b60*/  ULDC.64 UR10, c[0x0][0x428] ;  /* 0x00010a00000a7ab9 */ /* 0x000fe40000000a00 */
[----:B------:R-:W-:Y:S01]  /*1b70*/  UIMAD UR9, UR43, UR10, URZ ;  /* 0x0000000a2b0972a4 */ /* 0x000fe2000f8e023f */
[----:B------:R-:W-:Y:S01]  /*1b80*/  IADD3.X R5, R35, UR50, RZ, P0, !PT ;  /* 0x0000003223057c10 */ /* 0x000fe200087fe4ff */
[----:B------:R-:W-:Y:S01]  /*1b90*/  IMAD.U32 R12, RZ, RZ, UR10 ;  /* 0x0000000aff0c7e24 */ /* 0x000fe2000f8e00ff */
[----:B------:R3:W-:Y:S01]  /*1ba0*/  STL [R1+0x4c], R35 ;  /* 0x00004c2301007387 */ /* 0x0007e20000100800 */
[----:B------:R-:W-:Y:S01]  /*1bb0*/  UIMAD UR21, UR56, UR11, UR9 ;  /* 0x0000000b381572a4 */ /* 0x000fe2000f8e0209 */
[----:B------:R-:W-:Y:S01]  /*1bc0*/  IMAD.WIDE.U32 R6, R20, UR14, R4 ;  /* 0x0000000e14067c25 */ /* 0x000fe2000f8e0004 */
[----:B------:R-:W-:Y:S01]  /*1bd0*/  SHF.R.S32.HI R4, RZ, 0x3, R28 ;  /* 0x00000003ff047819 */ /* 0x000fe2000001141c */
[----:B------:R-:W-:-:S02]  /*1be0*/  USHF.L.U32 UR9, UR13, 0x6, URZ ;  /* 0x000000060d097899 */ /* 0x000fc4000800063f */
[----:B------:R-:W-:Y:S01]  /*1bf0*/  IMAD.IADD R7, R7, 0x1, R8 ;  /* 0x0000000107077824 */ /* 0x000fe200078e0208 */
[----:B------:R-:W-:Y:S01]  /*1c00*/  SHF.R.S32.HI R31, RZ, 0x1f, R4 ;  /* 0x0000001fff1f7819 */ /* 0x000fe20000011404 */
[----:B------:R-:W-:Y:S01]  /*1c10*/  UIADD3 UR10, UP2, UP1, UR22, UR9, UR51 ;  /* 0x00000009160a7290 */ /* 0x000fe2000f95e033 */
[----:B------:R-:W-:Y:S01]  /*1c20*/  IADD3 R5, P0, R4, UR14, RZ ;  /* 0x0000000e04057c10 */ /* 0x000fe2000ff1e0ff */
[----:B------:R-:W-:Y:S01]  /*1c30*/  USHF.R.S32.HI UR9, URZ, 0x1f, UR9 ;  /* 0x0000001f3f097899 */ /* 0x000fe20008011409 */
[----:B------:R-:W-:Y:S01]  /*1c40*/  LOP3.LUT R8, R14, 0xffffffe0, RZ, 0xc0, !PT ;  /* 0xffffffe00e087812 */ /* 0x000fe200078ec0ff */
[----:B------:R-:W-:Y:S01]  /*1c50*/  ULDC.64 UR22, c[0x0][0x400] ;  /* 0x0001000000167ab9 */ /* 0x000fe20000000a00 */
[----:B------:R-:W-:Y:S01]  /*1c60*/  IADD3.X R9, R31, UR40, RZ, P0, !PT ;  /* 0x000000281f097c10 */ /* 0x000fe200087fe4ff */
[----:B------:R-:W-:Y:S01]  /*1c70*/  UIADD3.X UR9, UR15, UR9, UR53, UP2, UP1 ;  /* 0x000000090f097290 */ /* 0x000fe200097e2435 */
[----:B------:R-:W-:Y:S01]  /*1c80*/  IMAD.WIDE.U32 R10, R5, UR32, R34 ;  /* 0x00000020050a7c25 */ /* 0x000fe2000f8e0022 */
[----:B------:R-:W-:-:S02]  /*1c90*/  UIADD3 UR10, UP2, UP1, UR54, UR10, UR55 ;  /* 0x0000000a360a7290 */ /* 0x000fc4000f95e037 */
[----:B------:R-:W-:Y:S01]  /*1ca0*/  USHF.R.S32.HI UR15, URZ, 0x1f, UR12 ;  /* 0x0000001f3f0f7899 */ /* 0x000fe2000801140c */
[----:B------:R-:W-:Y:S01]  /*1cb0*/  IMAD.IADD R22, R30, 0x1, -R8 ;  /* 0x000000011e167824 */ /* 0x000fe200078e0a08 */
[----:B------:R-:W-:Y:S01]  /*1cc0*/  UIADD3.X UR9, UR49, UR9, UR48, UP2, UP1 ;  /* 0x0000000931097290 */ /* 0x000fe200097e2430 */
[----:B------:R-:W-:Y:S01]  /*1cd0*/  IMAD R9, R9, UR32, RZ ;  /* 0x0000002009097c24 */ /* 0x000fe2000f8e02ff */
[----:B------:R-:W-:Y:S01]  /*1ce0*/  IADD3 R10, P2, R10, UR57, RZ ;  /* 0x000000390a0a7c10 */ /* 0x000fe2000ff5e0ff */
[----:B------:R-:W-:Y:S01]  /*1cf0*/  IMAD R8, R26, UR13, R22 ;  /* 0x0000000d1a087c24 */ /* 0x000fe2000f8e0216 */
[----:B------:R-:W-:Y:S01]  /*1d00*/  UIMAD UR11, UR43, UR38, URZ ;  /* 0x000000262b0b72a4 */ /* 0x000fe2000f8e023f */
[----:B------:R-:W-:Y:S01]  /*1d10*/  IMAD R13, R5, UR33, R9 ;  /* 0x00000021050d7c24 */ /* 0x000fe2000f8e0209 */
[----:B------:R-:W-:Y:S01]  /*1d20*/  ULEA.HI UR15, UR15, UR12, URZ, 0x6 ;  /* 0x0000000c0f0f7291 */ /* 0x000fe2000f8f303f */
[----:B------:R-:W-:Y:S01]  /*1d30*/  IMAD.WIDE.U32 R6, R12, UR56, R6 ;  /* 0x000000380c067c25 */ /* 0x000fe2000f8e0006 */
[C---:B------:R-:W-:Y:S01]  /*1d40*/  IADD3 R5, P0, R8.reuse, UR10, RZ ;  /* 0x0000000a08057c10 */ /* 0x040fe2000ff1e0ff */
[----:B------:R-:W-:Y:S01]  /*1d50*/  UMOV UR12, UR30 ;  /* 0x0000001e000c7c82 */ /* 0x000fe20008000000 */
[----:B------:R-:W-:Y:S01]  /*1d60*/  IADD3.X R11, R11, UR52, R13, P2, !PT ;  /* 0x000000340b0b7c10 */ /* 0x000fe200097fe40d */
[----:B------:R-:W-:Y:S01]  /*1d70*/  VIADD R9, R7, UR21 ;  /* 0x0000001507097c36 */ /* 0x000fe20008000000 */
[----:B------:R-:W-:Y:S01]  /*1d80*/  LEA.HI.X.SX32 R8, R8, UR9, 0x1, P0 ;  /* 0x0000000908087c11 */ /* 0x000fe200080f0eff */
[----:B------:R-:W-:Y:S01]  /*1d90*/  UIMAD UR9, UR56, UR39, UR11 ;  /* 0x00000027380972a4 */ /* 0x000fe2000f8e020b */
[----:B------:R-:W-:Y:S01]  /*1da0*/  LEA R16, P0, R5, UR22, 0x2 ;  /* 0x0000001605107c11 */ /* 0x000fe2000f8010ff */
[----:B------:R-:W-:Y:S01]  /*1db0*/  USHF.R.S32.HI UR15, URZ, 0x6, UR15 ;  /* 0x000000063f0f7899 */ /* 0x000fe2000801140f */
[----:B------:R-:W-:-:S02]  /*1dc0*/  UMOV UR11, UR31 ;  /* 0x0000001f000b7c82 */ /* 0x000fc40008000000 */
[----:B------:R-:W-:Y:S01]  /*1dd0*/  LEA.HI.X R17, R5, UR23, R8, 0x2, P0 ;  /* 0x0000001705117c11 */ /* 0x000fe200080f1408 */
[----:B------:R-:W-:Y:S01]  /*1de0*/  IMAD.MOV.U32 R8, RZ, RZ, R6 ;  /* 0x000000ffff087224 */ /* 0x000fe200078e0006 */
[----:B------:R-:W-:Y:S01]  /*1df0*/  UISETP.LT.AND UP1, UPT, URZ, UR15, UPT ;  /* 0x0000000f3f00728c */ /* 0x000fe2000bf21270 */
[-C--:B------:R-:W-:Y:S01]  /*1e00*/  IMAD R5, R31, R20.reuse, RZ ;  /* 0x000000141f057224 */ /* 0x080fe200078e02ff */
[----:B------:R-:W-:Y:S01]  /*1e10*/  UIMAD.WIDE UR22, UR42, 0x4, UR60 ;  /* 0x000000042a1678a5 */ /* 0x000fe2000f8e023c */
[----:B------:R-:W-:Y:S01]  /*1e20*/  IMAD.U32 R6, RZ, RZ, UR38 ;  /* 0x00000026ff067e24 */ /* 0x000fe2000f8e00ff */
[----:B------:R-:W-:Y:S01]  /*1e30*/  USEL UR15, URZ, UR15, !UP1 ;  /* 0x0000000f3f0f7287 */ /* 0x000fe2000c800000 */
[C---:B------:R-:W-:Y:S01]  /*1e40*/  IMAD R5, R4.reuse, R21, R5 ;  /* 0x0000001504057224 */ /* 0x040fe200078e0205 */
[----:B------:R3:W-:Y:S01]  /*1e50*/  STL.64 [R1+0x30], R16 ;  /* 0x0000301001007387 */ /* 0x0007e20000100a00 */
[----:B------:R-:W-:Y:S01]  /*1e60*/  IMAD.WIDE.U32 R8, R4, R20, R8 ;  /* 0x0000001404087225 */ /* 0x000fe200078e0008 */
[----:B------:R-:W-:Y:S01]  /*1e70*/  UISETP.GT.AND UP1, UPT, UR46, UR15, UPT ;  /* 0x0000000f2e00728c */ /* 0x000fe2000bf24270 */
[----:B------:R-:W-:-:S02]  /*1e80*/  UMOV UR10, UR22 ;  /* 0x00000016000a7c82 */ /* 0x000fc40008000000 */
[----:B------:R-:W-:Y:S01]  /*1e90*/  IMAD.WIDE.U32 R10, R6, UR56, R10 ;  /* 0x00000038060a7c25 */ /* 0x000fe2000f8e000a */
[----:B------:R-:W-:Y:S02]  /*1ea0*/  LEA R38, P2, R8, UR16, 0x1 ;  /* 0x0000001008267c11 */ /* 0x000fe4000f8408ff */
[----:B------:R-:W-:Y:S01]  /*1eb0*/  PLOP3.LUT P0, PT, PT, PT, UP1, 0x80, 0x0 ;  /* 0x000000000000781c */ /* 0x000fe20003f0f018 */
[----:B------:R-:W-:Y:S01]  /*1ec0*/  IMAD.IADD R23, R9, 0x1, R5 ;  /* 0x0000000109177824 */ /* 0x000fe200078e0205 */
[----:B------:R-:W-:Y:S01]  /*1ed0*/  LEA R36, P3, R10, UR18, 0x1 ;  /* 0x000000120a247c11 */ /* 0x000fe2000f8608ff */
[----:B------:R-:W-:Y:S01]  /*1ee0*/  VIADD R25, R11, UR9 ;  /* 0x000000090b197c36 */ /* 0x000fe20008000000 */
[----:B------:R-:W-:Y:S02]  /*1ef0*/  UMOV UR9, UR23 ;  /* 0x0000001700097c82 */ /* 0x000fe40008000000 */
[----:B------:R-:W-:Y:S02]  /*1f00*/  LEA.HI.X R39, R8, UR17, R23, 0x1, P2 ;  /* 0x0000001108277c11 */ /* 0x000fe400090f0c17 */
[----:B------:R-:W-:-:S03]  /*1f10*/  LEA.HI.X R37, R10, UR19, R25, 0x1, P3 ;  /* 0x000000130a257c11 */ /* 0x000fc600098f0c19 */
[----:B------:R3:W-:Y:S04]  /*1f20*/  STL.64 [R1+0x38], R38 ;  /* 0x0000382601007387 */ /* 0x0007e80000100a00 */
[----:B------:R3:W-:Y:S01]  /*1f30*/  STL.64 [R1+0x40], R36 ;  /* 0x0000402401007387 */ /* 0x0007e20000100a00 */
[----:B------:R-:W-:Y:S05]  /*1f40*/  @P0 BRA `(.L_x_6) ;  /* 0x00000008005c0947 */ /* 0x000fea0003800000 */
[----:B------:R-:W-:Y:S01]  /*1f50*/  @UP0 UIADD3 UR5, UR20, UR35, URZ ;  /* 0x0000002314050290 */ /* 0x000fe2000fffe03f */
[----:B------:R-:W-:-:S03]  /*1f60*/  @UP0 ULDC.64 UR12, c[0x0][0x450] ;  /* 0x00011400000c0ab9 */ /* 0x000fc60000000a00 */
[----:B------:R-:W-:Y:S02]  /*1f70*/  @UP0 UIMAD.WIDE.U32 UR10, UR5, UR12, URZ ;  /* 0x0000000c050a02a5 */ /* 0x000fe4000f8e003f */
[----:B------:R-:W-:-:S04]  /*1f80*/  @UP0 UIMAD UR5, UR5, UR13, URZ ;  /* 0x0000000d050502a4 */ /* 0x000fc8000f8e023f */
[----:B------:R-:W-:Y:S01]  /*1f90*/  @UP0 UIADD3 UR18, UR11, UR5, URZ ;  /* 0x000000050b120290 */ /* 0x000fe2000fffe03f */
[----:B------:R-:W-:Y:S01]  /*1fa0*/  @UP0 UMOV UR9, UR10 ;  /* 0x0000000a00090c82 */ /* 0x000fe20008000000 */
[----:B------:R-:W-:Y:S10]  /*1fb0*/  @P1 BRA `(.L_x_7) ;  /* 0x0000000000301947 */ /* 0x000ff40003800000 */
        /* <DEDUP_REMOVED lines=12> */
.L_x_7:
        /* <DEDUP_REMOVED lines=19> */
.L_x_8:
[----:B------:R1:W5:Y:S04]  /*21b0*/  LDL R14, [R1+0x68] ;  /* 0x00006800010e7983 */ /* 0x0003680000100800 */
[----:B------:R1:W5:Y:S01]  /*21c0*/  LDL R13, [R1+0x6c] ;  /* 0x00006c00010d7983 */ /* 0x0003620000100800 */
[----:B------:R-:W-:Y:S01]  /*21d0*/  UIMAD UR5, UR41, UR12, URZ ;  /* 0x0000000c290572a4 */ /* 0x000fe2000f8e023f */
[----:B------:R-:W-:Y:S01]  /*21e0*/  IMAD.U32 R6, RZ, RZ, UR12 ;  /* 0x0000000cff067e24 */ /* 0x000fe2000f8e00ff */
[----:B------:R-:W-:Y:S01]  /*21f0*/  UIMAD UR8, UR28, -0x40, UR8 ;  /* 0xffffffc01c0878a4 */ /* 0x000fe2000f8e0208 */
[----:B------:R-:W-:Y:S01]  /*2200*/  BSSY B0, `(.L_x_9) ;  /* 0x0000021000007945 */ /* 0x000fe20003800000 */
[----:B------:R-:W-:Y:S01]  /*2210*/  UIMAD UR5, UR29, UR13, UR5 ;  /* 0x0000000d1d0572a4 */ /* 0x000fe2000f8e0205 */
[----:B------:R-:W-:Y:S01]  /*2220*/  IMAD.WIDE.U32 R6, R6, UR29, R34 ;  /* 0x0000001d06067c25 */ /* 0x000fe2000f8e0022 */
[----:B------:R-:W-:Y:S01]  /*2230*/  USHF.R.S32.HI UR19, URZ, 0x1f, UR56 ;  /* 0x0000001f3f137899 */ /* 0x000fe20008011438 */
[----:B------:R-:W-:Y:S01]  /*2240*/  ULDC.64 UR14, c[0x0][0x468] ;  /* 0x00011a00000e7ab9 */ /* 0x000fe20000000a00 */
[----:B------:R-:W-:-:S02]  /*2250*/  ISETP.GE.AND P4, PT, R4, UR8, PT ;  /* 0x0000000804007c0c */ /* 0x000fc4000bf86270 */
[----:B------:R-:W-:Y:S01]  /*2260*/  MOV R5, UR5 ;  /* 0x0000000500057c02 */ /* 0x000fe20008000f00 */
[----:B------:R-:W-:Y:S01]  /*2270*/  UIMAD UR5, UR19, UR14, URZ ;  /* 0x0000000e130572a4 */ /* 0x000fe2000f8e023f */
[----:B------:R-:W-:Y:S01]  /*2280*/  IADD3 R8, P0, R6, UR9, RZ ;  /* 0x0000000906087c10 */ /* 0x000fe2000ff1e0ff */
[----:B------:R-:W-:Y:S02]  /*2290*/  VIADD R6, R4, 0x20 ;  /* 0x0000002004067836 */ /* 0x000fe40000000000 */
[----:B------:R-:W-:Y:S01]  /*22a0*/  UIMAD UR15, UR56, UR15, UR5 ;  /* 0x0000000f380f72a4 */ /* 0x000fe2000f8e0205 */
[----:B------:R-:W-:Y:S02]  /*22b0*/  IADD3.X R9, R7, UR18, R5, P0, !PT ;  /* 0x0000001207097c10 */ /* 0x000fe400087fe405 */
[----:B------:R-:W-:Y:S02]  /*22c0*/  MOV R5, UR14 ;  /* 0x0000000e00057c02 */ /* 0x000fe40008000f00 */
[----:B------:R-:W-:-:S03]  /*22d0*/  ISETP.GE.AND P3, PT, R6, UR8, PT ;  /* 0x0000000806007c0c */ /* 0x000fc6000bf66270 */
[----:B------:R-:W-:-:S04]  /*22e0*/  IMAD.WIDE.U32 R8, R5, UR56, R8 ;  /* 0x0000003805087c25 */ /* 0x000fc8000f8e0008 */
[----:B------:R-:W-:Y:S01]  /*22f0*/  VIADD R12, R9, UR15 ;  /* 0x0000000f090c7c36 */ /* 0x000fe20008000000 */
[----:B-1----:R-:W-:Y:S06]  /*2300*/  @P4 BRA `(.L_x_10) ;  /* 0x0000000000404947 */ /* 0x002fec0003800000 */
[----:B------:R-:W-:Y:S01]  /*2310*/  MOV R7, R12 ;  /* 0x0000000c00077202 */ /* 0x000fe20000000f00 */
[----:B------:R-:W-:Y:S01]  /*2320*/  IMAD R5, R31, UR12, RZ ;  /* 0x0000000c1f057c24 */ /* 0x000fe2000f8e02ff */
[----:B------:R-:W-:Y:S01]  /*2330*/  ULDC UR5, c[0x0][0x2d0] ;  /* 0x0000b40000057ab9 */ /* 0x000fe20000000800 */
[----:B------:R-:W-:Y:S01]  /*2340*/  IMAD.MOV.U32 R6, RZ, RZ, R8 ;  /* 0x000000ffff067224 */ /* 0x000fe200078e0008 */
[----:B------:R-:W-:Y:S01]  /*2350*/  ISETP.GE.AND P5, PT, R34, UR5, PT ;  /* 0x0000000522007c0c */ /* 0x000fe2000bfa6270 */
[----:B------:R-:W-:Y:S01]  /*2360*/  IMAD R5, R4, UR13, R5 ;  /* 0x0000000d04057c24 */ /* 0x000fe2000f8e0205 */
[----:B-----5:R-:W-:Y:S01]  /*2370*/  ISETP.GE.AND P2, PT, R14, UR5, PT ;  /* 0x000000050e007c0c */ /* 0x020fe2000bf46270 */
[----:B------:R-:W-:Y:S01]  /*2380*/  IMAD.WIDE.U32 R10, R4, UR12, R6 ;  /* 0x0000000c040a7c25 */ /* 0x000fe2000f8e0006 */
[----:B------:R-:W-:Y:S01]  /*2390*/  ISETP.GE.AND P1, PT, R13, UR5, PT ;  /* 0x000000050d007c0c */ /* 0x000fe2000bf26270 */
[----:B------:R-:W-:Y:S02]  /*23a0*/  ULDC.64 UR14, c[0x0][0x3f0] ;  /* 0x0000fc00000e7ab9 */ /* 0x000fe40000000a00 */
[----:B------:R-:W-:Y:S01]  /*23b0*/  IMAD.IADD R5, R11, 0x1, R5 ;  /* 0x000000010b057824 */ /* 0x000fe200078e0205 */
[----:B------:R-:W-:-:S04]  /*23c0*/  LEA R6, P0, R10, UR14, 0x1 ;  /* 0x0000000e0a067c11 */ /* 0x000fc8000f8008ff */
[----:B------:R-:W-:-:S05]  /*23d0*/  LEA.HI.X R7, R10, UR15, R5, 0x1, P0 ;  /* 0x0000000f0a077c11 */ /* 0x000fca00080f0c05 */
[----:B------:R1:W-:Y:S04]  /*23e0*/  @!P5 STG.E.128 desc[UR6][R6.64], RZ ;  /* 0x000000ff0600d986 */ /* 0x0003e8000c101d06 */
[----:B------:R1:W-:Y:S04]  /*23f0*/  @!P2 STG.E.128 desc[UR6][R6.64+0x80], RZ ;  /* 0x000080ff0600a986 */ /* 0x0003e8000c101d06 */
[----:B------:R1:W-:Y:S02]  /*2400*/  @!P1 STG.E.128 desc[UR6][R6.64+0x100], RZ ;  /* 0x000100ff06009986 */ /* 0x0003e4000c101d06 */
.L_x_10:
[----:B------:R-:W-:Y:S05]  /*2410*/  BSYNC B0 ;  /* 0x0000000000007941 */ /* 0x000fea0003800000 */
.L_x_9:
[----:B------:R-:W-:Y:S04]  /*2420*/  BSSY B0, `(.L_x_11) ;  /* 0x0000013000007945 */ /* 0x000fe80003800000 */
[----:B------:R-:W-:Y:S05]  /*2430*/  @P3 BRA `(.L_x_12) ;  /* 0x0000000000443947 */ /* 0x000fea0003800000 */
[----:B------:R-:W-:Y:S01]  /*2440*/  IADD3 R5, P0, R4, 0x20, RZ ;  /* 0x0000002004057810 */ /* 0x000fe20007f1e0ff */
[----:B------:R-:W-:Y:S01]  /*2450*/  IMAD.MOV.U32 R9, RZ, RZ, R12 ;  /* 0x000000ffff097224 */ /* 0x000fe200078e000c */
[----:B------:R-:W-:Y:S01]  /*2460*/  ULDC UR5, c[0x0][0x2d0] ;  /* 0x0000b40000057ab9 */ /* 0x000fe20000000800 */
[----:B------:R-:W-:Y:S01]  /*2470*/  ULDC.64 UR8, c[0x0][0x3f0] ;  /* 0x0000fc0000087ab9 */ /* 0x000fe20000000a00 */
[----:B------:R-:W-:Y:S01]  /*2480*/  ISETP.GE.AND P2, PT, R34, UR5, PT ;  /* 0x0000000522007c0c */ /* 0x000fe2000bf46270 */
[----:B-1----:R-:W-:Y:S01]  /*2490*/  IMAD.X R6, RZ, RZ, R31, P0 ;  /* 0x000000ffff067224 */ /* 0x002fe200000e061f */
[----:B-----5:R-:W-:Y:S01]  /*24a0*/  ISETP.GE.AND P1, PT, R14, UR5, PT ;  /* 0x000000050e007c0c */ /* 0x020fe2000bf26270 */
[----:B------:R-:W-:Y:S01]  /*24b0*/  IMAD.WIDE.U32 R8, R5, UR12, R8 ;  /* 0x0000000c05087c25 */ /* 0x000fe2000f8e0008 */
[----:B------:R-:W-:-:S03]  /*24c0*/  ISETP.GE.AND P0, PT, R13, UR5, PT ;  /* 0x000000050d007c0c */ /* 0x000fc6000bf06270 */
[----:B------:R-:W-:-:S04]  /*24d0*/  IMAD R6, R6, UR12, RZ ;  /* 0x0000000c06067c24 */ /* 0x000fc8000f8e02ff */
[----:B------:R-:W-:Y:S01]  /*24e0*/  IMAD R5, R5, UR13, R6 ;  /* 0x0000000d05057c24 */ /* 0x000fe2000f8e0206 */
[----:B------:R-:W-:-:S03]  /*24f0*/  LEA R6, P5, R8, UR8, 0x1 ;  /* 0x0000000808067c11 */ /* 0x000fc6000f8a08ff */
[----:B------:R-:W-:-:S05]  /*2500*/  IMAD.IADD R5, R9, 0x1, R5 ;  /* 0x0000000109057824 */ /* 0x000fca00078e0205 */
[----:B------:R-:W-:-:S05]  /*2510*/  LEA.HI.X R7, R8, UR9, R5, 0x1, P5 ;  /* 0x0000000908077c11 */ /* 0x000fca000a8f0c05 */
[----:B------:R2:W-:Y:S04]  /*2520*/  @!P2 STG.E.128 desc[UR6][R6.64], RZ ;  /* 0x000000ff0600a986 */ /* 0x0005e8000c101d06 */
[----:B------:R2:W-:Y:S04]  /*2530*/  @!P1 STG.E.128 desc[UR6][R6.64+0x80], RZ ;  /* 0x000080ff06009986 */ /* 0x0005e8000c101d06 */
[----:B------:R2:W-:Y:S02]  /*2540*/  @!P0 STG.E.128 desc[UR6][R6.64+0x100], RZ ;  /* 0x000100ff06008986 */ /* 0x0005e4000c101d06 */
.L_x_12:
[----:B------:R-:W-:Y:S05]  /*2550*/  BSYNC B0 ;  /* 0x0000000000007941 */ /* 0x000fea0003800000 */
.L_x_11:
[----:B------:R-:W-:Y:S01]  /*2560*/  UIMAD UR5, UR41, UR10, URZ ;  /* 0x0000000a290572a4 */ /* 0x000fe2000f8e023f */
[----:B-12---:R-:W-:Y:S01]  /*2570*/  IMAD.U32 R6, RZ, RZ, UR10 ;  /* 0x0000000aff067e24 */ /* 0x006fe2000f8e00ff */
[----:B------:R-:W-:Y:S01]  /*2580*/  USHF.R.S32.HI UR12, URZ, 0x1f, UR56 ;  /* 0x0000001f3f0c7899 */ /* 0x000fe20008011438 */
[----:B------:R-:W-:Y:S01]  /*2590*/  BSSY B0, `(.L_x_13) ;  /* 0x000001d000007945 */ /* 0x000fe20003800000 */
[----:B------:R-:W-:Y:S01]  /*25a0*/  UIMAD UR5, UR29, UR11, UR5 ;  /* 0x0000000b1d0572a4 */ /* 0x000fe2000f8e0205 */
[----:B------:R-:W-:Y:S01]  /*25b0*/  IMAD.WIDE.U32 R6, R6, UR29, R34 ;  /* 0x0000001d06067c25 */ /* 0x000fe2000f8e0022 */
[----:B------:R-:W-:-:S04]  /*25c0*/  ULDC.64 UR8, c[0x0][0x470] ;  /* 0x00011c0000087ab9 */ /* 0x000fc80000000a00 */
[----:B------:R-:W-:Y:S01]  /*25d0*/  IMAD.U32 R5, RZ, RZ, UR5 ;  /* 0x00000005ff057e24 */ /* 0x000fe2000f8e00ff */
[----:B------:R-:W-:Y:S01]  /*25e0*/  IADD3 R8, P0, R6, UR16, RZ ;  /* 0x0000001006087c10 */ /* 0x000fe2000ff1e0ff */
[----:B------:R-:W-:-:S03]  /*25f0*/  UIMAD UR5, UR12, UR8, URZ ;  /* 0x000000080c0572a4 */ /* 0x000fc6000f8e023f */
[----:B------:R-:W-:Y:S01]  /*2600*/  IADD3.X R9, R7, UR17, R5, P0, !PT ;  /* 0x0000001107097c10 */ /* 0x000fe200087fe405 */
[----:B------:R-:W-:Y:S01]  /*2610*/  UIMAD UR9, UR56, UR9, UR5 ;  /* 0x00000009380972a4 */ /* 0x000fe2000f8e0205 */
[----:B------:R-:W-:-:S05]  /*2620*/  MOV R5, UR8 ;  /* 0x0000000800057c02 */ /* 0x000fca0008000f00 */
[----:B------:R-:W-:-:S05]  /*2630*/  IMAD.WIDE.U32 R8, R5, UR56, R8 ;  /* 0x0000003805087c25 */ /* 0x000fca000f8e0008 */
[----:B------:R-:W-:Y:S01]  /*2640*/  IADD3 R5, R9, UR9, RZ ;  /* 0x0000000909057c10 */ /* 0x000fe2000fffe0ff */
[----:B------:R-:W-:Y:S06]  /*2650*/  @P4 BRA `(.L_x_14) ;  /* 0x0000000000404947 */ /* 0x000fec0003800000 */
[----:B------:R-:W-:Y:S01]  /*2660*/  MOV R7, R5 ;  /* 0x0000000500077202 */ /* 0x000fe20000000f00 */
[----:B------:R-:W-:Y:S01]  /*2670*/  IMAD.MOV.U32 R6, RZ, RZ, R8 ;  /* 0x000000ffff067224 */ /* 0x000fe200078e0008 */
[----:B------:R-:W-:Y:S01]  /*2680*/  ULDC UR5, c[0x0][0x2d0] ;  /* 0x0000b40000057ab9 */ /* 0x000fe20000000800 */
[----:B------:R-:W-:Y:S01]  /*2690*/  IMAD R12, R31, UR10, RZ ;  /* 0x0000000a1f0c7c24 */ /* 0x000fe2000f8e02ff */
[----:B------:R-:W-:Y:S01]  /*26a0*/  ISETP.GE.AND P2, PT, R34, UR5, PT ;  /* 0x0000000522007c0c */ /* 0x000fe2000bf46270 */
[----:B------:R-:W-:Y:S01]  /*26b0*/  IMAD.WIDE.U32 R10, R4, UR10, R6 ;  /* 0x0000000a040a7c25 */ /* 0x000fe2000f8e0006 */
[----:B-----5:R-:W-:Y:S01]  /*26c0*/  ISETP.GE.AND P1, PT, R14, UR5, PT ;  /* 0x000000050e007c0c */ /* 0x020fe2000bf26270 */
[----:B------:R-:W-:Y:S01]  /*26d0*/  ULDC.64 UR8, c[0x0][0x3f8] ;  /* 0x0000fe0000087ab9 */ /* 0x000fe20000000a00 */
[----:B------:R-:W-:Y:S01]  /*26e0*/  ISETP.GE.AND P0, PT, R13, UR5, PT ;  /* 0x000000050d007c0c */ /* 0x000fe2000bf06270 */
[----:B------:R-:W-:-:S04]  /*26f0*/  IMAD R6, R4, UR11, R12 ;  /* 0x0000000b04067c24 */ /* 0x000fc8000f8e020c */
[----:B------:R-:W-:Y:S01]  /*2700*/  IMAD.IADD R7, R11, 0x1, R6 ;  /* 0x000000010b077824 */ /* 0x000fe200078e0206 */
[----:B------:R-:W-:-:S04]  /*2710*/  LEA R6, P4, R10, UR8, 0x1 ;  /* 0x000000080a067c11 */ /* 0x000fc8000f8808ff */
[----:B------:R-:W-:-:S05]  /*2720*/  LEA.HI.X R7, R10, UR9, R7, 0x1, P4 ;  /* 0x000000090a077c11 */ /* 0x000fca000a0f0c07 */
[----:B------:R1:W-:Y:S04]  /*2730*/  @!P2 STG.E.128 desc[UR6][R6.64], RZ ;  /* 0x000000ff0600a986 */ /* 0x0003e8000c101d06 */
[----:B------:R1:W-:Y:S04]  /*2740*/  @!P1 STG.E.128 desc[UR6][R6.64+0x80], RZ ;  /* 0x000080ff06009986 */ /* 0x0003e8000c101d06 */
[----:B------:R1:W-:Y:S02]  /*2750*/  @!P0 STG.E.128 desc[UR6][R6.64+0x100], RZ ;  /* 0x000100ff06008986 */ /* 0x0003e4000c101d06 */
.L_x_14:
[----:B------:R-:W-:Y:S05]  /*2760*/  BSYNC B0 ;  /* 0x0000000000007941 */ /* 0x000fea0003800000 */
.L_x_13:
[----:B------:R-:W-:Y:S05]  /*2770*/  @P3 BRA `(.L_x_15) ;  /* 0x0000006800ac3947 */ /* 0x000fea0003800000 */
[----:B------:R-:W-:Y:S01]  /*2780*/  IADD3 R4, P0, R4, 0x20, RZ ;  /* 0x0000002004047810 */ /* 0x000fe20007f1e0ff */
[----:B------:R-:W-:Y:S01]  /*2790*/  ULDC UR5, c[0x0][0x2d0] ;  /* 0x0000b40000057ab9 */ /* 0x000fe20000000800 */
[----:B-1----:R-:W-:Y:S01]  /*27a0*/  MOV R7, R5 ;  /* 0x0000000500077202 */ /* 0x002fe20000000f00 */
[----:B------:R-:W-:Y:S01]  /*27b0*/  ULDC.64 UR8, c[0x0][0x3f8] ;  /* 0x0000fe0000087ab9 */ /* 0x000fe20000000a00 */
[----:B------:R-:W-:Y:S01]  /*27c0*/  ISETP.GE.AND P1, PT, R34, UR5, PT ;  /* 0x0000000522007c0c */ /* 0x000fe2000bf26270 */
[----:B------:R-:W-:Y:S01]  /*27d0*/  IMAD.X R6, RZ, RZ, R31, P0 ;  /* 0x000000ffff067224 */ /* 0x000fe200000e061f */
[----:B-----5:R-:W-:-:S03]  /*27e0*/  ISETP.GE.AND P0, PT, R14, UR5, PT ;  /* 0x000000050e007c0c */ /* 0x020fc6000bf06270 */
[----:B------:R-:W-:Y:S02]  /*27f0*/  IMAD R9, R6, UR10, RZ ;  /* 0x0000000a06097c24 */ /* 0x000fe4000f8e02ff */
[----:B------:R-:W-:Y:S02]  /*2800*/  IMAD.MOV.U32 R6, RZ, RZ, R8 ;  /* 0x000000ffff067224 */ /* 0x000fe400078e0008 */
[C---:B------:R-:W-:Y:S02]  /*2810*/  IMAD R5, R4.reuse, UR11, R9 ;  /* 0x0000000b04057c24 */ /* 0x040fe4000f8e0209 */
[----:B------:R-:W-:-:S04]  /*2820*/  IMAD.WIDE.U32 R6, R4, UR10, R6 ;  /* 0x0000000a04067c25 */ /* 0x000fc8000f8e0006 */
[----:B------:R-:W-:Y:S01]  /*2830*/  IMAD.IADD R5, R7, 0x1, R5 ;  /* 0x0000000107057824 */ /* 0x000fe200078e0205 */
[----:B------:R-:W-:-:S04]  /*2840*/  LEA R4, P2, R6, UR8, 0x1 ;  /* 0x0000000806047c11 */ /* 0x000fc8000f8408ff */
[----:B------:R-:W-:-:S05]  /*2850*/  LEA.HI.X R5, R6, UR9, R5, 0x1, P2 ;  /* 0x0000000906057c11 */ /* 0x000fca00090f0c05 */
[----:B------:R1:W-:Y:S04]  /*2860*/  @!P1 STG.E.128 desc[UR6][R4.64], RZ ;  /* 0x000000ff04009986 */ /* 0x0003e8000c101d06 */
[----:B------:R1:W-:Y:S01]  /*2870*/  @!P0 STG.E.128 desc[UR6][R4.64+0x80], RZ ;  /* 0x000080ff04008986 */ /* 0x0003e2000c101d06 */
[----:B------:R-:W-:-:S13]  /*2880*/  ISETP.GE.AND P0, PT, R13, UR5, PT ;  /* 0x000000050d007c0c */ /* 0x000fda000bf06270 */
[----:B------:R-:W-:Y:S05]  /*2890*/  @P0 BRA `(.L_x_15) ;  /* 0x0000006800640947 */ /* 0x000fea0003800000 */
[----:B------:R2:W-:Y:S01]  /*28a0*/  STG.E.128 desc[UR6][R4.64+0x100], RZ ;  /* 0x000100ff04007986 */ /* 0x0005e2000c101d06 */
[----:B------:R-:W-:Y:S05]  /*28b0*/  BRA `(.L_x_15) ;  /* 0x00000068005c7947 */ /* 0x000fea0003800000 */
.L_x_6:
[----:B------:R-:W2:Y:S01]  /*28c0*/  LDL R33, [R1+0x2c] ;  /* 0x00002c0001217983 */ /* 0x000ea20000100800 */
[----:B------:R-:W-:Y:S01]  /*28d0*/  PLOP3.LUT P1, PT, PT, PT, UP4, 0x80, 0x0 ;  /* 0x000000000000781c */ /* 0x000fe20003f2f048 */
[----:B------:R-:W-:Y:S01]  /*28e0*/  UIMAD UR14, UR28, -0x40, UR8 ;  /* 0xffffffc01c0e78a4 */ /* 0x000fe2000f8e0208 */
[----:B------:R-:W-:Y:S01]  /*28f0*/  IMAD.U32 R6, RZ, RZ, UR24 ;  /* 0x00000018ff067e24 */ /* 0x000fe2000f8e00ff */
[----:B------:R-:W-:Y:S01]  /*2900*/  UIMAD UR13, UR41, UR24, URZ ;  /* 0x00000018290d72a4 */ /* 0x000fe2000f8e023f */
[----:B------:R-:W-:Y:S01]  /*2910*/  VIADD R29, R4, 0x20 ;  /* 0x00000020041d7836 */ /* 0x000fe20000000000 */
[----:B------:R-:W-:Y:S01]  /*2920*/  ULDC.64 UR22, c[0x0][0x268] ;  /* 0x00009a0000167ab9 */ /* 0x000fe20000000a00 */
[----:B------:R-:W-:-:S07]  /*2930*/  IMAD.WIDE.U32 R6, R6, UR29, R34 ;  /* 0x0000001d06067c25 */ /* 0x000fce000f8e0022 */
[----:B------:R-:W-:Y:S01]  /*2940*/  @P1 BAR.SYNC.DEFER_BLOCKING 0x0 ;  /* 0x0000000000001b1d */ /* 0x000fe20000010000 */
[----:B------:R-:W-:Y:S01]  /*2950*/  ISETP.GE.AND P0, PT, R4, UR14, PT ;  /* 0x0000000e04007c0c */ /* 0x000fe2000bf06270 */
[----:B------:R-:W-:Y:S01]  /*2960*/  UIMAD UR21, UR29, UR25, UR13 ;  /* 0x000000191d1572a4 */ /* 0x000fe2000f8e020d */
[----:B------:R-:W-:Y:S01]  /*2970*/  IADD3 R12, P2, R6, UR44, RZ ;  /* 0x0000002c060c7c10 */ /* 0x000fe2000ff5e0ff */
[----:B------:R-:W-:Y:S01]  /*2980*/  UIMAD UR13, UR5, -0x40, UR34 ;  /* 0xffffffc0050d78a4 */ /* 0x000fe2000f8e0222 */
[----:B------:R-:W-:Y:S01]  /*2990*/  SHF.R.S32.HI R24, RZ, 0x1f, R14 ;  /* 0x0000001fff187819 */ /* 0x000fe2000001140e */
[----:B------:R-:W-:Y:S01]  /*29a0*/  BSSY B0, `(.L_x_16) ;  /* 0x0000033000007945 */ /* 0x000fe20003800000 */
[----:B------:R-:W-:Y:S01]  /*29b0*/  ISETP.GE.AND P4, PT, R29, UR14, PT ;  /* 0x0000000e1d007c0c */ /* 0x000fe2000bf86270 */
[----:B------:R-:W-:Y:S01]  /*29c0*/  IMAD.U32 R5, RZ, RZ, UR21 ;  /* 0x00000015ff057e24 */ /* 0x000fe2000f8e00ff */
[----:B------:R-:W-:Y:S02]  /*29d0*/  LEA.HI R24, R24, R26, RZ, 0x2 ;  /* 0x0000001a18187211 */ /* 0x000fe400078f10ff */
[----:B------:R-:W-:-:S02]  /*29e0*/  ISETP.GE.AND P6, PT, R4, UR13, PT ;  /* 0x0000000d04007c0c */ /* 0x000fc4000bfc6270 */
[----:B------:R-:W-:Y:S01]  /*29f0*/  IADD3.X R13, R7, UR45, R5, P2, !PT ;  /* 0x0000002d070d7c10 */ /* 0x000fe200097fe405 */
[----:B------:R-:W-:-:S04]  /*2a00*/  IMAD R5, R27, UR22, RZ ;  /* 0x000000161b057c24 */ /* 0x000fc8000f8e02ff */
[C---:B------:R-:W-:Y:S02]  /*2a10*/  IMAD R5, R18.reuse, UR23, R5 ;  /* 0x0000001712057c24 */ /* 0x040fe4000f8e0205 */
[----:B------:R-:W-:-:S04]  /*2a20*/  IMAD.WIDE.U32 R12, R18, UR22, R12 ;  /* 0x00000016120c7c25 */ /* 0x000fc8000f8e000c */
[----:B------:R-:W-:Y:S01]  /*2a30*/  IMAD.IADD R19, R13, 0x1, R5 ;  /* 0x000000010d137824 */ /* 0x000fe200078e0205 */
[----:B--2---:R1:W-:Y:S04]  /*2a40*/  @P0 STS.128 [R33+0x12000], RZ ;  /* 0x012000ff21000388 */ /* 0x0043e80000000c00 */
[----:B------:R1:W-:Y:S04]  /*2a50*/  @P0 STS.128 [R33+0x14000], RZ ;  /* 0x014000ff21000388 */ /* 0x0003e80000000c00 */
[----:B------:R1:W-:Y:S01]  /*2a60*/  @P0 STS.128 [R33+0x16000], RZ ;  /* 0x016000ff21000388 */ /* 0x0003e20000000c00 */
[----:B------:R-:W-:Y:S05]  /*2a70*/  @P0 BRA `(.L_x_17) ;  /* 0x0000000000940947 */ /* 0x000fea0003800000 */
[----:B------:R-:W2:Y:S01]  /*2a80*/  LDL R15, [R1+0x68] ;  /* 0x00006800010f7983 */ /* 0x000ea20000100800 */
[----:B------:R-:W-:-:S03]  /*2a90*/  ULDC UR21, c[0x0][0x2d0] ;  /* 0x0000b40000157ab9 */ /* 0x000fc60000000800 */
[----:B------:R-:W4:Y:S01]  /*2aa0*/  LDL R40, [R1+0x6c] ;  /* 0x00006c0001287983 */ /* 0x000f220000100800 */
[----:B------:R-:W-:Y:S01]  /*2ab0*/  ISETP.GE.AND P5, PT, R34, UR21, PT ;  /* 0x0000001522007c0c */ /* 0x000fe2000bfa6270 */
[----:B------:R-:W-:Y:S02]  /*2ac0*/  IMAD R5, R31, UR24, RZ ;  /* 0x000000181f057c24 */ /* 0x000fe4000f8e02ff */
[----:B------:R-:W-:Y:S02]  /*2ad0*/  IMAD.MOV.U32 R6, RZ, RZ, R12 ;  /* 0x000000ffff067224 */ /* 0x000fe400078e000c */
[----:B------:R-:W-:Y:S02]  /*2ae0*/  IMAD.MOV.U32 R7, RZ, RZ, R19 ;  /* 0x000000ffff077224 */ /* 0x000fe400078e0013 */
[C---:B------:R-:W-:Y:S02]  /*2af0*/  IMAD R5, R4.reuse, UR25, R5 ;  /* 0x0000001904057c24 */ /* 0x040fe4000f8e0205 */
[----:B------:R-:W-:-:S04]  /*2b00*/  IMAD.WIDE.U32 R6, R4, UR24, R6 ;  /* 0x0000001804067c25 */ /* 0x000fc8000f8e0006 */
[----:B---3--:R-:W3:Y:S01]  /*2b10*/  @!P5 LDC.64 R16, c[0x0][0x220] ;  /* 0x00008800ff10db82 */ /* 0x008ee20000000a00 */
[----:B------:R-:W-:Y:S01]  /*2b20*/  IMAD.IADD R5, R7, 0x1, R5 ;  /* 0x0000000107057824 */ /* 0x000fe200078e0205 */
[----:B------:R1:W-:Y:S01]  /*2b30*/  @P5 STS.128 [R33+0x12000], RZ ;  /* 0x012000ff21005388 */ /* 0x0003e20000000c00 */
[----:B---3--:R-:W-:-:S04]  /*2b40*/  @!P5 LEA R16, P1, R6, R16, 0x1 ;  /* 0x000000100610d211 */ /* 0x008fc800078208ff */
[----:B------:R-:W-:-:S05]  /*2b50*/  @!P5 LEA.HI.X R17, R6, R17, R5, 0x1, P1 ;  /* 0x000000110611d211 */ /* 0x000fca00008f0c05 */
[----:B------:R-:W-:Y:S01]  /*2b60*/  @!PT LDS RZ, [RZ] ;  /* 0x00000000fffff984 */ /* 0x000fe20000000800 */
[----:B------:R-:W-:Y:S01]  /*2b70*/  @!PT LDS RZ, [RZ] ;  /* 0x00000000fffff984 */ /* 0x000fe20000000800 */
[----:B------:R-:W-:Y:S01]  /*2b80*/  @!PT LDS RZ, [RZ] ;  /* 0x00000000fffff984 */ /* 0x000fe20000000800 */
[----:B------:R1:W-:Y:S01]  /*2b90*/  @!P5 LDGSTS.E.BYPASS.LTC128B.128 [R33+0x12000], desc[UR6][R16.64] ;  /* 0x120000001021dfae */ /* 0x0003e2000b901d46 */
[----:B--2---:R-:W-:Y:S02]  /*2ba0*/  ISETP.GE.AND P3, PT, R15, UR21, PT ;  /* 0x000000150f007c0c */ /* 0x004fe4000bf66270 */
[----:B----4-:R-:W-:-:S11]  /*2bb0*/  ISETP.GE.AND P2, PT, R40, UR21, PT ;  /* 0x0000001528007c0c */ /* 0x010fd6000bf46270 */
[----:B------:R-:W2:Y:S01]  /*2bc0*/  @!P3 LDC.64 R14, c[0x0][0x220] ;  /* 0x00008800ff0ebb82 */ /* 0x000ea20000000a00 */
[----:B------:R1:W-:Y:S01]  /*2bd0*/  @P3 STS.128 [R33+0x14000], RZ ;  /* 0x014000ff21003388 */ /* 0x0003e20000000c00 */
[----:B--2---:R-:W-:-:S04]  /*2be0*/  @!P3 LEA R14, P1, R6, R14, 0x1 ;  /* 0x0000000e060eb211 */ /* 0x004fc800078208ff */
[----:B------:R-:W-:-:S05]  /*2bf0*/  @!P3 LEA.HI.X R15, R6, R15, R5, 0x1, P1 ;  /* 0x0000000f060fb211 */ /* 0x000fca00008f0c05 */
[----:B------:R-:W-:Y:S01]  /*2c00*/  @!PT LDS RZ, [RZ] ;  /* 0x00000000fffff984 */ /* 0x000fe20000000800 */
[----:B------:R-:W-:Y:S01]  /*2c10*/  @!PT LDS RZ, [RZ] ;  /* 0x00000000fffff984 */ /* 0x000fe20000000800 */
[----:B------:R-:W-:Y:S01]  /*2c20*/  @!PT LDS RZ, [RZ] ;  /* 0x00000000fffff984 */ /* 0x000fe20000000800 */
[----:B------:R1:W-:Y:S04]  /*2c30*/  @!P3 LDGSTS.E.BYPASS.LTC128B.128 [R33+0x14000], desc[UR6][R14.64+0x80] ;  /* 0x140000800e21bfae */ /* 0x0003e8000b901d46 */
[----:B------:R1:W-:Y:S01]  /*2c40*/  @P2 STS.128 [R33+0x16000], RZ ;  /* 0x016000ff21002388 */ /* 0x0003e20000000c00 */
[----:B------:R-:W-:Y:S05]  /*2c50*/  @P2 BRA `(.L_x_17) ;  /* 0x00000000001c2947 */ /* 0x000fea0003800000 */
[----:B------:R-:W-:Y:S02]  /*2c60*/  ULDC.64 UR22, c[0x0][0x220] ;  /* 0x0000880000167ab9 */ /* 0x000fe40000000a00 */
[----:B-1----:R-:W-:-:S04]  /*2c70*/  LEA R14, P1, R6, UR22, 0x1 ;  /* 0x00000016060e7c11 */ /* 0x002fc8000f8208ff */
[----:B------:R-:W-:-:S05]  /*2c80*/  LEA.HI.X R15, R6, UR23, R5, 0x1, P1 ;  /* 0x00000017060f7c11 */ /* 0x000fca00088f0c05 */
[----:B------:R-:W-:Y:S01]  /*2c90*/  @!PT LDS RZ, [RZ] ;  /* 0x00000000fffff984 */ /* 0x000fe20000000800 */
[----:B------:R-:W-:Y:S01]  /*2ca0*/  @!PT LDS RZ, [RZ] ;  /* 0x00000000fffff984 */ /* 0x000fe20000000800 */
[----:B------:R-:W-:Y:S01]  /*2cb0*/  @!PT LDS RZ, [RZ] ;  /* 0x00000000fffff984 */ /* 0x000fe20000000800 */
[----:B------:R2:W-:Y:S04]  /*2cc0*/  LDGSTS.E.BYPASS.LTC128B.128 [R33+0x16000], desc[UR6][R14.64+0x100] ;  /* 0x160001000e217fae */ /* 0x0005e8000b901d46 */
.L_x_17:
[----:B------:R-:W-:Y:S05]  /*2cd0*/  BSYNC B0 ;  /* 0x0000000000007941 */ /* 0x000fea0003800000 */
.L_x_16:
[----:B------:R4:W-:Y:S01]  /*2ce0*/  @P4 STS.128 [R33+0x13000], RZ ;  /* 0x013000ff21004388 */ /* 0x0009e20000000c00 */
[----:B------:R-:W-:Y:S03]  /*2cf0*/  BSSY B0, `(.L_x_18) ;  /* 0x000002b000007945 */ /* 0x000fe60003800000 */
[----:B------:R4:W-:Y:S04]  /*2d00*/  @P4 STS.128 [R33+0x15000], RZ ;  /* 0x015000ff21004388 */ /* 0x0009e80000000c00 */
[----:B------:R4:W-:Y:S01]  /*2d10*/  @P4 STS.128 [R33+0x17000], RZ ;  /* 0x017000ff21004388 */ /* 0x0009e20000000c00 */
[----:B------:R-:W-:Y:S05]  /*2d20*/  @P4 BRA `(.L_x_19) ;  /* 0x00000000009c4947 */ /* 0x000fea0003800000 */
[----:B------:R-:W5:Y:S01]  /*2d30*/  LDL R5, [R1+0x68] ;  /* 0x0000680001057983 */ /* 0x000f620000100800 */
[----:B------:R-:W-:-:S03]  /*2d40*/  ULDC UR14, c[0x0][0x2d0] ;  /* 0x0000b400000e7ab9 */ /* 0x000fc60000000800 */
[----:B------:R-:W3:Y:S01]  /*2d50*/  LDL R40, [R1+0x6c] ;  /* 0x00006c0001287983 */ /* 0x000ee20000100800 */
[----:B------:R-:W-:Y:S01]  /*2d60*/  ISETP.GE.AND P5, PT, R34, UR14, PT ;  /* 0x0000000e22007c0c */ /* 0x000fe2000bfa6270 */
[----:B------:R-:W-:-:S12]  /*2d70*/  IMAD.MOV.U32 R7, RZ, RZ, R19 ;  /* 0x000000ffff077224 */ /* 0x000fd800078e0013 */
[----:B-12---:R-:W1:Y:S01]  /*2d80*/  @!P5 LDC.64 R14, c[0x0][0x220] ;  /* 0x00008800ff0edb82 */ /* 0x006e620000000a00 */
[----:B------:R2:W-:Y:S01]  /*2d90*/  @P5 STS.128 [R33+0x13000], RZ ;  /* 0x013000ff21005388 */ /* 0x0005e20000000c00 */
[----:B-----5:R-:W-:Y:S02]  /*2da0*/  ISETP.GE.AND P3, PT, R5, UR14, PT ;  /* 0x0000000e05007c0c */ /* 0x020fe4000bf66270 */
[----:B------:R-:W-:-:S05]  /*2db0*/  IADD3 R5, P1, R4, 0x20, RZ ;  /* 0x0000002004057810 */ /* 0x000fca0007f3e0ff */
[----:B------:R-:W-:Y:S01]  /*2dc0*/  IMAD.X R6, RZ, RZ, R31, P1 ;  /* 0x000000ffff067224 */ /* 0x000fe200008e061f */
[----:B---3--:R-:W-:-:S03]  /*2dd0*/  ISETP.GE.AND P1, PT, R40, UR14, PT ;  /* 0x0000000e28007c0c */ /* 0x008fc6000bf26270 */
[----:B------:R-:W-:Y:S02]  /*2de0*/  IMAD R13, R6, UR24, RZ ;  /* 0x00000018060d7c24 */ /* 0x000fe4000f8e02ff */
[----:B------:R-:W3:Y:S01]  /*2df0*/  @!P3 LDC.64 R16, c[0x0][0x220] ;  /* 0x00008800ff10bb82 */ /* 0x000ee20000000a00 */
[----:B------:R-:W-:-:S04]  /*2e00*/  IMAD.MOV.U32 R6, RZ, RZ, R12 ;  /* 0x000000ffff067224 */ /* 0x000fc800078e000c */
[----:B------:R-:W-:-:S04]  /*2e10*/  IMAD.WIDE.U32 R6, R5, UR24, R6 ;  /* 0x0000001805067c25 */ /* 0x000fc8000f8e0006 */
[----:B------:R-:W-:Y:S01]  /*2e20*/  IMAD R5, R5, UR25, R13 ;  /* 0x0000001905057c24 */ /* 0x000fe2000f8e020d */
[----:B-1----:R-:W-:-:S03]  /*2e30*/  @!P5 LEA R14, P2, R6, R14, 0x1 ;  /* 0x0000000e060ed211 */ /* 0x002fc600078408ff */
[----:B------:R-:W-:-:S05]  /*2e40*/  IMAD.IADD R5, R7, 0x1, R5 ;  /* 0x0000000107057824 */ /* 0x000fca00078e0205 */
[----:B------:R-:W-:-:S05]  /*2e50*/  @!P5 LEA.HI.X R15, R6, R15, R5, 0x1, P2 ;  /* 0x0000000f060fd211 */ /* 0x000fca00010f0c05 */
[----:B------:R-:W-:Y:S01]  /*2e60*/  @!PT LDS RZ, [RZ] ;  /* 0x00000000fffff984 */ /* 0x000fe20000000800 */
[----:B------:R-:W-:Y:S01]  /*2e70*/  @!PT LDS RZ, [RZ] ;  /* 0x00000000fffff984 */ /* 0x000fe20000000800 */
[----:B------:R-:W-:Y:S01]  /*2e80*/  @!PT LDS RZ, [RZ] ;  /* 0x00000000fffff984 */ /* 0x000fe20000000800 */
[----:B------:R2:W-:Y:S01]  /*2e90*/  @!P5 LDGSTS.E.BYPASS.LTC128B.128 [R33+0x13000], desc[UR6][R14.64] ;  /* 0x130000000e21dfae */ /* 0x0005e2000b901d46 */
[----:B---3--:R-:W-:-:S03]  /*2ea0*/  @!P3 LEA R12, P2, R6, R16, 0x1 ;  /* 0x00000010060cb211 */ /* 0x008fc600078408ff */
[----:B------:R2:W-:Y:S01]  /*2eb0*/  @P3 STS.128 [R33+0x15000], RZ ;  /* 0x015000ff21003388 */ /* 0x0005e20000000c00 */
        /* <DEDUP_REMOVED lines=8> */
[----:B--2---:R-:W-:-:S04]  /*2f40*/  LEA R12, P1, R6, UR22, 0x1 ;  /* 0x00000016060c7c11 */ /* 0x004fc8000f8208ff */
[----:B------:R-:W-:-:S05]  /*2f50*/  LEA.HI.X R13, R6, UR23, R5, 0x1, P1 ;  /* 0x00000017060d7c11 */ /* 0x000fca00088f0c05 */
[----:B------:R-:W-:Y:S01]  /*2f60*/  @!PT LDS RZ, [RZ] ;  /* 0x00000000fffff984 */ /* 0x000fe20000000800 */
[----:B------:R-:W-:Y:S01]  /*2f70*/  @!PT LDS RZ, [RZ] ;  /* 0x00000000fffff984 */ /* 0x000fe20000000800 */
[----:B------:R-:W-:Y:S01]  /*2f80*/  @!PT LDS RZ, [RZ] ;  /* 0x00000000fffff984 */ /* 0x000fe20000000800 */
[----:B------:R1:W-:Y:S04]  /*2f90*/  LDGSTS.E.BYPASS.LTC128B.128 [R33+0x17000], desc[UR6][R12.64+0x100] ;  /* 0x170001000c217fae */ /* 0x0003e8000b901d46 */
.L_x_19:
[----:B------:R-:W-:Y:S05]  /*2fa0*/  BSYNC B0 ;  /* 0x0000000000007941 */ /* 0x000fea0003800000 */
.L_x_18:
[----:B------:R-:W0:Y:S01]  /*2fb0*/  LDGDEPBAR ;  /* 0x00000000000079af */ /* 0x000e220000000000 */
[----:B-12---:R-:W-:Y:S01]  /*2fc0*/  LOP3.LUT R14, R24, 0xfffffffc, RZ, 0xc0, !PT ;  /* 0xfffffffc180e7812 */ /* 0x006fe200078ec0ff */
[----:B------:R-:W-:Y:S01]  /*2fd0*/  BSSY B0, `(.L_x_20) ;  /* 0x000001f000007945 */ /* 0x000fe20003800000 */
[----:B------:R-:W-:Y:S01]  /*2fe0*/  SHF.R.S32.HI R5, RZ, 0x1f, R22 ;  /* 0x0000001fff057819 */ /* 0x000fe20000011416 */
[----:B------:R1:W-:Y:S01]  /*2ff0*/  @P6 STS.128 [R33+0x6000], RZ ;  /* 0x006000ff21006388 */ /* 0x0003e20000000c00 */
[----:B------:R-:W-:Y:S01]  /*3000*/  ISETP.GE.AND P5, PT, R29, UR13, PT ;  /* 0x0000000d1d007c0c */ /* 0x000fe2000bfa6270 */
[----:B------:R-:W-:Y:S01]  /*3010*/  IMAD.IADD R14, R26, 0x1, -R14 ;  /* 0x000000011a0e7824 */ /* 0x000fe200078e0a0e */
[----:B------:R-:W-:Y:S01]  /*3020*/  LEA.HI R22, R5, R22, RZ, 0x2 ;  /* 0x0000001605167211 */ /* 0x000fe200078f10ff */
[----:B------:R1:W-:Y:S04]  /*3030*/  @P6 STS.128 [R33+0x8000], RZ ;  /* 0x008000ff21006388 */ /* 0x0003e80000000c00 */
[----:B------:R1:W-:Y:S01]  /*3040*/  @P6 STS.128 [R33+0xa000], RZ ;  /* 0x00a000ff21006388 */ /* 0x0003e20000000c00 */
[----:B------:R-:W-:Y:S05]  /*3050*/  @P6 BRA `(.L_x_21) ;  /* 0x0000000000586947 */ /* 0x000fea0003800000 */
[----:B------:R-:W2:Y:S01]  /*3060*/  LDL R7, [R1+0x68] ;  /* 0x0000680001077983 */ /* 0x000ea20000100800 */
[----:B------:R-:W-:-:S03]  /*3070*/  ULDC UR14, c[0x0][0x2d0] ;  /* 0x0000b400000e7ab9 */ /* 0x000fc60000000800 */
[----:B------:R-:W5:Y:S01]  /*3080*/  LDL R6, [R1+0x6c] ;  /* 0x00006c0001067983 */ /* 0x000f620000100800 */
[----:B------:R-:W-:-:S13]  /*3090*/  ISETP.GE.AND P3, PT, R34, UR14, PT ;  /* 0x0000000e22007c0c */ /* 0x000fda000bf66270 */
[----:B------:R1:W-:Y:S04]  /*30a0*/  @P3 STS.128 [R33+0x6000], RZ ;  /* 0x006000ff21003388 */ /* 0x0003e80000000c00 */
[----:B------:R-:W-:Y:S01]  /*30b0*/  @!PT LDS RZ, [RZ] ;  /* 0x00000000fffff984 */ /* 0x000fe20000000800 */
[----:B------:R-:W-:Y:S01]  /*30c0*/  @!PT LDS RZ, [RZ] ;  /* 0x00000000fffff984 */ /* 0x000fe20000000800 */
[----:B------:R-:W-:Y:S01]  /*30d0*/  @!PT LDS RZ, [RZ] ;  /* 0x00000000fffff984 */ /* 0x000fe20000000800 */
[----:B------:R1:W-:Y:S01]  /*30e0*/  @!P3 LDGSTS.E.BYPASS.LTC128B.128 [R33+0x6000], desc[UR6][R38.64] ;  /* 0x060000002621bfae */ /* 0x0003e2000b901d46 */
[----:B--2---:R-:W-:Y:S02]  /*30f0*/  ISETP.GE.AND P2, PT, R7, UR14, PT ;  /* 0x0000000e07007c0c */ /* 0x004fe4000bf46270 */
[----:B-----5:R-:W-:-:S11]  /*3100*/  ISETP.GE.AND P1, PT, R6, UR14, PT ;  /* 0x0000000e06007c0c */ /* 0x020fd6000bf26270 */
[----:B------:R1:W-:Y:S04]  /*3110*/  @P2 STS.128 [R33+0x8000], RZ ;  /* 0x008000ff21002388 */ /* 0x0003e80000000c00 */
[----:B------:R-:W-:Y:S01]  /*3120*/  @!PT LDS RZ, [RZ] ;  /* 0x00000000fffff984 */ /* 0x000fe20000000800 */
[----:B------:R-:W-:Y:S01]  /*3130*/  @!PT LDS RZ, [RZ] ;  /* 0x00000000fffff984 */ /* 0x000fe20000000800 */
[----:B------:R-:W-:Y:S01]  /*3140*/  @!PT LDS RZ, [RZ] ;  /* 0x00000000fffff984 */ /* 0x000fe20000000800 */
[----:B------:R1:W-:Y:S04]  /*3150*/  @!P2 LDGSTS.E.BYPASS.LTC128B.128 [R33+0x8000], desc[UR6][R38.64+0x80] ;  /* 0x080000802621afae */ /* 0x0003e8000b901d46 */
[----:B------:R1:W-:Y:S01]  /*3160*/  @P1 STS.128 [R33+0xa000], RZ ;  /* 0x00a000ff21001388 */ /* 0x0003e20000000c00 */
[----:B------:R-:W-:Y:S05]  /*3170*/  @P1 BRA `(.L_x_21) ;  /* 0x0000000000101947 */ /* 0x000fea0003800000 */
[----:B------:R-:W-:Y:S01]  /*3180*/  @!PT LDS RZ, [RZ] ;  /* 0x00000000fffff984 */ /* 0x000fe20000000800 */
[----:B------:R-:W-:Y:S01]  /*3190*/  @!PT LDS RZ, [RZ] ;  /* 0x00000000fffff984 */ /* 0x000fe20000000800 */
[----:B------:R-:W-:Y:S01]  /*31a0*/  @!PT LDS RZ, [RZ] ;  /* 0x00000000fffff984 */ /* 0x000fe20000000800 */
[----:B------:R2:W-:Y:S02]  /*31b0*/  LDGSTS.E.BYPASS.LTC128B.128 [R33+0xa000], desc[UR6][R38.64+0x100] ;  /* 0x0a00010026217fae */ /* 0x0005e4000b901d46 */
.L_x_21:
[----:B------:R-:W-:Y:S05]  /*31c0*/  BSYNC B0 ;  /* 0x0000000000007941 */ /* 0x000fea0003800000 */
.L_x_20:
        /* <DEDUP_REMOVED lines=9> */
[----:B------:R-:W-:-:S12]  /*3260*/  IMAD.WIDE.U32 R12, R20, 0x20, RZ ;  /* 0x00000020140c7825 */ /* 0x000fd800078e00ff */
[----:B------:R1:W-:Y:S01]  /*3270*/  @P3 STS.128 [R33+0x7000], RZ ;  /* 0x007000ff21003388 */ /* 0x0003e20000000c00 */
[----:B-----5:R-:W-:Y:S02]  /*3280*/  ISETP.GE.AND P2, PT, R5, UR14, PT ;  /* 0x0000000e05007c0c */ /* 0x020fe4000bf46270 */
[----:B------:R-:W-:Y:S01]  /*3290*/  IADD3 R5, P1, R8, R12, RZ ;  /* 0x0000000c08057210 */ /* 0x000fe20007f3e0ff */
[----:B------:R-:W-:-:S05]  /*32a0*/  IMAD.SHL.U32 R12, R21, 0x20, RZ ;  /* 0x00000020150c7824 */ /* 0x000fca00078e00ff */
[----:B------:R-:W-:Y:S02]  /*32b0*/  IADD3.X R12, R23, R13, R12, P1, !PT ;  /* 0x0000000d170c7210 */ /* 0x000fe40000ffe40c */
[----:B------:R-:W-:-:S04]  /*32c0*/  @!P3 LEA R8, P1, R20, R38, 0x6 ;  /* 0x000000261408b211 */ /* 0x000fc800078230ff */
[----:B------:R-:W-:Y:S02]  /*32d0*/  @!P3 LEA.HI.X R9, R20, R39, R21, 0x6, P1 ;  /* 0x000000271409b211 */ /* 0x000fe400008f3415 */
[----:B------:R-:W-:-:S03]  /*32e0*/  @!P2 LEA R6, P1, R5, UR16, 0x1 ;  /* 0x000000100506ac11 */ /* 0x000fc6000f8208ff */
[----:B------:R-:W-:Y:S01]  /*32f0*/  @!PT LDS RZ, [RZ] ;  /* 0x00000000fffff984 */ /* 0x000fe20000000800 */
[----:B------:R-:W-:Y:S01]  /*3300*/  @!PT LDS RZ, [RZ] ;  /* 0x00000000fffff984 */ /* 0x000fe20000000800 */
[----:B------:R-:W-:Y:S01]  /*3310*/  @!PT LDS RZ, [RZ] ;  /* 0x00000000fffff984 */ /* 0x000fe20000000800 */
[----:B------:R1:W-:Y:S01]  /*3320*/  @!P3 LDGSTS.E.BYPASS.LTC128B.128 [R33+0x7000], desc[UR6][R8.64] ;  /* 0x070000000821bfae */ /* 0x0003e2000b901d46 */
[----:B------:R-:W-:Y:S02]  /*3330*/  @!P2 LEA.HI.X R7, R5, UR17, R12, 0x1, P1 ;  /* 0x000000110507ac11 */ /* 0x000fe400088f0c0c */
[----:B---3--:R-:W-:Y:S01]  /*3340*/  ISETP.GE.AND P1, PT, R15, UR14, PT ;  /* 0x0000000e0f007c0c */ /* 0x008fe2000bf26270 */
[----:B------:R1:W-:Y:S04]  /*3350*/  @P2 STS.128 [R33+0x9000], RZ ;  /* 0x009000ff21002388 */ /* 0x0003e80000000c00 */
[----:B------:R-:W-:Y:S01]  /*3360*/  @!PT LDS RZ, [RZ] ;  /* 0x00000000fffff984 */ /* 0x000fe20000000800 */
[----:B------:R-:W-:Y:S01]  /*3370*/  @!PT LDS RZ, [RZ] ;  /* 0x00000000fffff984 */ /* 0x000fe20000000800 */
[----:B------:R-:W-:Y:S01]  /*3380*/  @!PT LDS RZ, [RZ] ;  /* 0x00000000fffff984 */ /* 0x000fe20000000800 */
[----:B------:R1:W-:Y:S08]  /*3390*/  @!P2 LDGSTS.E.BYPASS.LTC128B.128 [R33+0x9000], desc[UR6][R6.64+0x80] ;  /* 0x090000800621afae */ /* 0x0003f0000b901d46 */
[----:B------:R1:W-:Y:S01]  /*33a0*/  @P1 STS.128 [R33+0xb000], RZ ;  /* 0x00b000ff21001388 */ /* 0x0003e20000000c00 */
[----:B------:R-:W-:Y:S05]  /*33b0*/  @P1 BRA `(.L_x_23) ;  /* 0x0000000000181947 */ /* 0x000fea0003800000 */
[----:B-1----:R-:W-:-:S04]  /*33c0*/  LEA R6, P1, R5, UR16, 0x1 ;  /* 0x0000001005067c11 */ /* 0x002fc8000f8208ff */
[----:B------:R-:W-:-:S05]  /*33d0*/  LEA.HI.X R7, R5, UR17, R12, 0x1, P1 ;  /* 0x0000001105077c11 */ /* 0x000fca00088f0c0c */
[----:B------:R-:W-:Y:S01]  /*33e0*/  @!PT LDS RZ, [RZ] ;  /* 0x00000000fffff984 */ /* 0x000fe20000000800 */
[----:B------:R-:W-:Y:S01]  /*33f0*/  @!PT LDS RZ, [RZ] ;  /* 0x00000000fffff984 */ /* 0x000fe20000000800 */
[----:B------:R-:W-:Y:S01]  /*3400*/  @!PT LDS RZ, [RZ] ;  /* 0x00000000fffff984 */ /* 0x000fe20000000800 */
[----:B------:R1:W-:Y:S04]  /*3410*/  LDGSTS.E.BYPASS.LTC128B.128 [R33+0xb000], desc[UR6][R6.64+0x100] ;  /* 0x0b00010006217fae */ /* 0x0003e8000b901d46 */
.L_x_23:
[----:B------:R-:W-:Y:S05]  /*3420*/  BSYNC B0 ;  /* 0x0000000000007941 */ /* 0x000fea0003800000 */
.L_x_22:
[----:B------:R1:W-:Y:S01]  /*3430*/  @P6 STS.128 [R33], RZ ;  /* 0x000000ff21006388 */ /* 0x0003e20000000c00 */
[----:B------:R-:W-:Y:S01]  /*3440*/  BSSY B0, `(.L_x_24) ;  /* 0x000001b000007945 */ /* 0x000fe20003800000 */
[----:B------:R-:W-:Y:S02]  /*3450*/  MOV R12, UR26 ;  /* 0x0000001a000c7c02 */ /* 0x000fe40008000f00 */
[----:B------:R1:W-:Y:S04]  /*3460*/  @P6 STS.128 [R33+0x2000], RZ ;  /* 0x002000ff21006388 */ /* 0x0003e80000000c00 */
[----:B------:R1:W-:Y:S01]  /*3470*/  @P6 STS.128 [R33+0x4000], RZ ;  /* 0x004000ff21006388 */ /* 0x0003e20000000c00 */
[----:B------:R-:W-:Y:S05]  /*3480*/  @P6 BRA `(.L_x_25) ;  /* 0x0000000000586947 */ /* 0x000fea0003800000 */
[----:B-1----:R-:W5:Y:S01]  /*3490*/  LDL R6, [R1+0x68] ;  /* 0x0000680001067983 */ /* 0x002f620000100800 */
[----:B------:R-:W-:-:S03]  /*34a0*/  ULDC UR14, c[0x0][0x2d0] ;  /* 0x0000b400000e7ab9 */ /* 0x000fc60000000800 */
[----:B------:R-:W2:Y:S01]  /*34b0*/  LDL R5, [R1+0x6c] ;  /* 0x00006c0001057983 */ /* 0x000ea20000100800 */
[----:B------:R-:W-:-:S13]  /*34c0*/  ISETP.GE.AND P3, PT, R34, UR14, PT ;  /* 0x0000000e22007c0c */ /* 0x000fda000bf66270 */
[----:B------:R1:W-:Y:S04]  /*34d0*/  @P3 STS.128 [R33], RZ ;  /* 0x000000ff21003388 */ /* 0x0003e80000000c00 */
[----:B------:R-:W-:Y:S01]  /*34e0*/  @!PT LDS RZ, [RZ] ;  /* 0x00000000fffff984 */ /* 0x000fe20000000800 */
[----:B------:R-:W-:Y:S01]  /*34f0*/  @!PT LDS RZ, [RZ] ;  /* 0x00000000fffff984 */ /* 0x000fe20000000800 */
[----:B------:R-:W-:Y:S01]  /*3500*/  @!PT LDS RZ, [RZ] ;  /* 0x00000000fffff984 */ /* 0x000fe20000000800 */
[----:B------:R1:W-:Y:S01]  /*3510*/  @!P3 LDGSTS.E.BYPASS.LTC128B.128 [R33], desc[UR6][R36.64] ;  /* 0x000000002421bfae */ /* 0x0003e2000b901d46 */
[----:B-----5:R-:W-:Y:S02]  /*3520*/  ISETP.GE.AND P2, PT, R6, UR14, PT ;  /* 0x0000000e06007c0c */ /* 0x020fe4000bf46270 */
[----:B--2---:R-:W-:-:S11]  /*3530*/  ISETP.GE.AND P1, PT, R5, UR14, PT ;  /* 0x0000000e05007c0c */ /* 0x004fd6000bf26270 */
        /* <DEDUP_REMOVED lines=11> */
.L_x_25:
[----:B------:R-:W-:Y:S05]  /*35f0*/  BSYNC B0 ;  /* 0x0000000000007941 */ /* 0x000fea0003800000 */
.L_x_24:
        /* <DEDUP_REMOVED lines=9> */
[----:B------:R-:W-:Y:S01]  /*3690*/  UIMAD.WIDE.U32 UR16, UR32, 0x20, URZ ;  /* 0x00000020201078a5 */ /* 0x000fe2000f8e003f */
[----:B-1----:R-:W-:Y:S01]  /*36a0*/  IMAD.U32 R7, RZ, RZ, UR32 ;  /* 0x00000020ff077e24 */ /* 0x002fe2000f8e00ff */
[----:B------:R-:W-:Y:S01]  /*36b0*/  USHF.L.U32 UR14, UR33, 0x5, URZ ;  /* 0x00000005210e7899 */ /* 0x000fe2000800063f */
[----:B------:R-:W-:-:S09]  /*36c0*/  IMAD.U32 R6, RZ, RZ, UR33 ;  /* 0x00000021ff067e24 */ /* 0x000fd2000f8e00ff */
[C---:B------:R-:W-:Y:S01]  /*36d0*/  @!P3 LEA R8, P1, R7.reuse, R36, 0x6 ;  /* 0x000000240708b211 */ /* 0x040fe200078230ff */
[----:B------:R1:W-:Y:S03]  /*36e0*/  @P3 STS.128 [R33+0x1000], RZ ;  /* 0x001000ff21003388 */ /* 0x0003e60000000c00 */
[----:B------:R-:W-:-:S05]  /*36f0*/  @!P3 LEA.HI.X R9, R7, R37, R6, 0x6, P1 ;  /* 0x000000250709b211 */ /* 0x000fca00008f3406 */
[----:B------:R-:W-:Y:S01]  /*3700*/  @!PT LDS RZ, [RZ] ;  /* 0x00000000fffff984 */ /* 0x000fe20000000800 */
[----:B------:R-:W-:Y:S01]  /*3710*/  @!PT LDS RZ, [RZ] ;  /* 0x00000000fffff984 */ /* 0x000fe20000000800 */
[----:B------:R-:W-:Y:S01]  /*3720*/  @!PT LDS RZ, [RZ] ;  /* 0x00000000fffff984 */ /* 0x000fe20000000800 */
[----:B------:R1:W-:Y:S01]  /*3730*/  @!P3 LDGSTS.E.BYPASS.LTC128B.128 [R33+0x1000], desc[UR6][R8.64] ;  /* 0x010000000821bfae */ /* 0x0003e2000b901d46 */
[----:B-----5:R-:W-:Y:S02]  /*3740*/  ISETP.GE.AND P2, PT, R5, UR21, PT ;  /* 0x0000001505007c0c */ /* 0x020fe4000bf46270 */
[----:B------:R-:W-:Y:S01]  /*3750*/  IADD3 R5, P5, R10, UR16, RZ ;  /* 0x000000100a057c10 */ /* 0x000fe2000ffbe0ff */
[----:B------:R-:W-:Y:S01]  /*3760*/  IMAD.U32 R10, RZ, RZ, UR14 ;  /* 0x0000000eff0a7e24 */ /* 0x000fe2000f8e00ff */
[----:B---3--:R-:W-:-:S04]  /*3770*/  ISETP.GE.AND P1, PT, R13, UR21, PT ;  /* 0x000000150d007c0c */ /* 0x008fc8000bf26270 */
[----:B------:R-:W-:-:S05]  /*3780*/  IADD3.X R10, R25, UR17, R10, P5, !PT ;  /* 0x00000011190a7c10 */ /* 0x000fca000affe40a */
[C---:B------:R-:W-:Y:S01]  /*3790*/  @!P2 LEA R6, P5, R5.reuse, UR18, 0x1 ;  /* 0x000000120506ac11 */ /* 0x040fe2000f8a08ff */
[----:B------:R1:W-:Y:S03]  /*37a0*/  @P2 STS.128 [R33+0x3000], RZ ;  /* 0x003000ff21002388 */ /* 0x0003e60000000c00 */
[----:B------:R-:W-:-:S05]  /*37b0*/  @!P2 LEA.HI.X R7, R5, UR19, R10, 0x1, P5 ;  /* 0x000000130507ac11 */ /* 0x000fca000a8f0c0a */
[----:B------:R-:W-:Y:S01]  /*37c0*/  @!PT LDS RZ, [RZ] ;  /* 0x00000000fffff984 */ /* 0x000fe20000000800 */
[----:B------:R-:W-:Y:S01]  /*37d0*/  @!PT LDS RZ, [RZ] ;  /* 0x00000000fffff984 */ /* 0x000fe20000000800 */
[----:B------:R-:W-:Y:S01]  /*37e0*/  @!PT LDS RZ, [RZ] ;  /* 0x00000000fffff984 */ /* 0x000fe20000000800 */
[----:B------:R1:W-:Y:S04]  /*37f0*/  @!P2 LDGSTS.E.BYPASS.LTC128B.128 [R33+0x3000], desc[UR6][R6.64+0x80] ;  /* 0x030000800621afae */ /* 0x0003e8000b901d46 */
        /* <DEDUP_REMOVED lines=8> */
.L_x_27:
[----:B------:R-:W-:Y:S05]  /*3880*/  BSYNC B0 ;  /* 0x0000000000007941 */ /* 0x000fea0003800000 */
.L_x_26:
[----:B------:R-:W-:Y:S01]  /*3890*/  UIMAD UR14, UR41, UR26, URZ ;  /* 0x0000001a290e72a4 */ /* 0x000fe2000f8e023f */
[----:B------:R-:W-:Y:S01]  /*38a0*/  SHF.R.S32.HI R5, RZ, 0x2, R22 ;  /* 0x00000002ff057819 */ /* 0x000fe20000011416 */
[----:B-1----:R-:W-:Y:S01]  /*38b0*/  IMAD.WIDE.U32 R6, R12, UR29, R34 ;  /* 0x0000001d0c067c25 */ /* 0x002fe2000f8e0022 */
[----:B------:R-:W-:Y:S01]  /*38c0*/  ULDC.64 UR16, c[0x0][0x260] ;  /* 0x0000980000107ab9 */ /* 0x000fe20000000a00 */
[----:B------:R-:W-:Y:S01]  /*38d0*/  UIMAD UR14, UR29, UR27, UR14 ;  /* 0x0000001b1d0e72a4 */ /* 0x000fe2000f8e020e */
[----:B------:R-:W-:Y:S01]  /*38e0*/  @P0 STS.128 [R33+0xc000], RZ ;  /* 0x00c000ff21000388 */ /* 0x000fe20000000c00 */
[----:B------:R-:W-:Y:S01]  /*38f0*/  IMAD R5, R14, 0x10, R5 ;  /* 0x000000100e057824 */ /* 0x000fe200078e0205 */
[----:B------:R-:W-:Y:S01]  /*3900*/  IADD3 R8, P1, R6, UR36, RZ ;  /* 0x0000002406087c10 */ /* 0x000fe2000ff3e0ff */
[----:B------:R-:W-:Y:S01]  /*3910*/  IMAD R10, R27, UR16, RZ ;  /* 0x000000101b0a7c24 */ /* 0x000fe2000f8e02ff */
[----:B------:R-:W-:Y:S01]  /*3920*/  @P0 STS.128 [R33+0xe000], RZ ;  /* 0x00e000ff21000388 */ /* 0x000fe20000000c00 */
[C---:B------:R-:W-:Y:S01]  /*3930*/  VIADD R6, R5.reuse, 0x8 ;  /* 0x0000000805067836 */ /* 0x040fe20000000000 */
[----:B------:R-:W-:Y:S01]  /*3940*/  SHF.L.U32 R11, R5, 0x2, RZ ;  /* 0x00000002050b7819 */ /* 0x000fe200000006ff */
[----:B------:R-:W-:Y:S01]  /*3950*/  IMAD.U32 R9, RZ, RZ, UR14 ;  /* 0x0000000eff097e24 */ /* 0x000fe2000f8e00ff */
[----:B------:R-:W-:Y:S01]  /*3960*/  @P0 STS.128 [R33+0x10000], RZ ;  /* 0x010000ff21000388 */ /* 0x000fe20000000c00 */
[----:B------:R-:W-:Y:S01]  /*3970*/  IMAD R13, R18, UR17, R10 ;  /* 0x00000011120d7c24 */ /* 0x000fe2000f8e020a */
[----:B------:R-:W-:Y:S01]  /*3980*/  ISETP.GE.AND P5, PT, R6, UR13, PT ;  /* 0x0000000d06007c0c */ /* 0x000fe2000bfa6270 */
[----:B------:R-:W-:Y:S01]  /*3990*/  IMAD.MOV.U32 R19, RZ, RZ, 0x7f800000 ;  /* 0x7f800000ff137424 */ /* 0x000fe200078e00ff */
[----:B------:R-:W-:Y:S01]  /*39a0*/  IADD3.X R9, R7, UR37, R9, P1, !PT ;  /* 0x0000002507097c10 */ /* 0x000fe20008ffe409 */
[----:B------:R1:W-:Y:S01]  /*39b0*/  STL [R1+0x74], R11 ;  /* 0x0000740b01007387 */ /* 0x0003e20000100800 */
[----:B------:R-:W-:Y:S01]  /*39c0*/  SHF.R.S32.HI R6, RZ, 0x1f, R5 ;  /* 0x0000001fff067819 */ /* 0x000fe20000011405 */
[----:B------:R-:W-:Y:S01]  /*39d0*/  BSSY B0, `(.L_x_28) ;  /* 0x0000031000007945 */ /* 0x000fe20003800000 */
[----:B------:R-:W-:Y:S01]  /*39e0*/  IADD3 R10, P1, R11, UR10, RZ ;  /* 0x0000000a0b0a7c10 */ /* 0x000fe2000ff3e0ff */
[----:B------:R-:W-:Y:S01]  /*39f0*/  IMAD.WIDE.U32 R8, R18, UR16, R8 ;  /* 0x0000001012087c25 */ /* 0x000fe2000f8e0008 */
[----:B------:R-:W-:-:S02]  /*3a00*/  SHF.L.U64.HI R15, R5, 0x2, R6 ;  /* 0x00000002050f7819 */ /* 0x000fc40000010206 */
[----:B------:R-:W-:Y:S01]  /*3a10*/  ISETP.GE.AND P6, PT, R5, UR13, PT ;  /* 0x0000000d05007c0c */ /* 0x000fe2000bfc6270 */
[----:B------:R-:W-:Y:S01]  /*3a20*/  IMAD.MOV.U32 R18, RZ, RZ, 0x7f800000 ;  /* 0x7f800000ff127424 */ /* 0x000fe200078e00ff */
[----:B------:R-:W-:Y:S01]  /*3a30*/  IADD3 R13, R9, R13, RZ ;  /* 0x0000000d090d7210 */ /* 0x000fe20007ffe0ff */
[----:B------:R2:W-:Y:S04]  /*3a40*/  STL [R1+0x70], R15 ;  /* 0x0000700f01007387 */ /* 0x0005e80000100800 */
[----:B------:R2:W-:Y:S04]  /*3a50*/  STL [R1+0x60], R19 ;  /* 0x0000601301007387 */ /* 0x0005e80000100800 */
[----:B------:R2:W-:Y:S01]  /*3a60*/  STL [R1+0x64], R18 ;  /* 0x0000641201007387 */ /* 0x0005e20000100800 */
[----:B-1----:R-:W-:Y:S01]  /*3a70*/  IADD3.X R11, R15, UR9, RZ, P1, !PT ;  /* 0x000000090f0b7c10 */ /* 0x002fe20008ffe4ff */
[----:B------:R-:W-:Y:S06]  /*3a80*/  @P0 BRA `(.L_x_29) ;  /* 0x0000000000940947 */ /* 0x000fec0003800000 */
[----:B--2---:R-:W2:Y:S01]  /*3a90*/  LDL R15, [R1+0x68] ;  /* 0x00006800010f7983 */ /* 0x004ea20000100800 */
[----:B------:R-:W-:-:S03]  /*3aa0*/  ULDC UR13, c[0x0][0x2d0] ;  /* 0x0000b400000d7ab9 */ /* 0x000fc60000000800 */
[----:B------:R-:W5:Y:S01]  /*3ab0*/  LDL R20, [R1+0x6c] ;  /* 0x00006c0001147983 */ /* 0x000f620000100800 */
[----:B------:R-:W-:Y:S01]  /*3ac0*/  ISETP.GE.AND P3, PT, R34, UR13, PT ;  /* 0x0000000d22007c0c */ /* 0x000fe2000bf66270 */
[----:B------:R-:W-:Y:S02]  /*3ad0*/  IMAD R12, R31, UR26, RZ ;  /* 0x0000001a1f0c7c24 */ /* 0x000fe4000f8e02ff */
[----:B------:R-:W-:Y:S02]  /*3ae0*/  IMAD.MOV.U32 R6, RZ, RZ, R8 ;  /* 0x000000ffff067224 */ /* 0x000fe400078e0008 */
[----:B------:R-:W-:Y:S02]  /*3af0*/  IMAD.MOV.U32 R7, RZ, RZ, R13 ;  /* 0x000000ffff077224 */ /* 0x000fe400078e000d */
[C---:B------:R-:W-:Y:S02]  /*3b00*/  IMAD R12, R4.reuse, UR27, R12 ;  /* 0x0000001b040c7c24 */ /* 0x040fe4000f8e020c */
[----:B------:R-:W-:-:S04]  /*3b10*/  IMAD.WIDE.U32 R6, R4, UR26, R6 ;  /* 0x0000001a04067c25 */ /* 0x000fc8000f8e0006 */
[----:B---3--:R-:W1:Y:S01]  /*3b20*/  @!P3 LDC.64 R16, c[0x0][0x218] ;  /* 0x00008600ff10bb82 */ /* 0x008e620000000a00 */
[----:B------:R-:W-:Y:S01]  /*3b30*/  IMAD.IADD R12, R7, 0x1, R12 ;  /* 0x00000001070c7824 */ /* 0x000fe200078e020c */
[----:B------:R3:W-:Y:S01]  /*3b40*/  @P3 STS.128 [R33+0xc000], RZ ;  /* 0x00c000ff21003388 */ /* 0x0007e20000000c00 */
[----:B-1----:R-:W-:-:S04]  /*3b50*/  @!P3 LEA R16, P1, R6, R16, 0x1 ;  /* 0x000000100610b211 */ /* 0x002fc800078208ff */
[----:B------:R-:W-:-:S05]  /*3b60*/  @!P3 LEA.HI.X R17, R6, R17, R12, 0x1, P1 ;  /* 0x000000110611b211 */ /* 0x000fca00008f0c0c */
[----:B------:R-:W-:Y:S01]  /*3b70*/  @!PT LDS RZ, [RZ] ;  /* 0x00000000fffff984 */ /* 0x000fe20000000800 */
[----:B------:R-:W-:Y:S01]  /*3b80*/  @!PT LDS RZ, [RZ] ;  /* 0x00000000fffff984 */ /* 0x000fe20000000800 */
[----:B------:R-:W-:Y:S01]  /*3b90*/  @!PT LDS RZ, [RZ] ;  /* 0x00000000fffff984 */ /* 0x000fe20000000800 */
[----:B------:R3:W-:Y:S01]  /*3ba0*/  @!P3 LDGSTS.E.BYPASS.LTC128B.128 [R33+0xc000], desc[UR6][R16.64] ;  /* 0x0c0000001021bfae */ /* 0x0007e2000b901d46 */
[----:B--2---:R-:W-:Y:S02]  /*3bb0*/  ISETP.GE.AND P2, PT, R15, UR13, PT ;  /* 0x0000000d0f007c0c */ /* 0x004fe4000bf46270 */
[----:B-----5:R-:W-:-:S11]  /*3bc0*/  ISETP.GE.AND P0, PT, R20, UR13, PT ;  /* 0x0000000d14007c0c */ /* 0x020fd6000bf06270 */
[----:B------:R-:W1:Y:S01]  /*3bd0*/  @!P2 LDC.64 R14, c[0x0][0x218] ;  /* 0x00008600ff0eab82 */ /* 0x000e620000000a00 */
[----:B------:R3:W-:Y:S01]  /*3be0*/  @P2 STS.128 [R33+0xe000], RZ ;  /* 0x00e000ff21002388 */ /* 0x0007e20000000c00 */
[----:B-1----:R-:W-:-:S04]  /*3bf0*/  @!P2 LEA R14, P1, R6, R14, 0x1 ;  /* 0x0000000e060ea211 */ /* 0x002fc800078208ff */
        /* <DEDUP_REMOVED lines=8> */
[----:B---3--:R-:W-:-:S04]  /*3c80*/  LEA R14, P0, R6, UR16, 0x1 ;  /* 0x00000010060e7c11 */ /* 0x008fc8000f8008ff */
[----:B------:R-:W-:-:S05]  /*3c90*/  LEA.HI.X R15, R6, UR17, R12, 0x1, P0 ;  /* 0x00000011060f7c11 */ /* 0x000fca00080f0c0c */
[----:B------:R-:W-:Y:S01]  /*3ca0*/  @!PT LDS RZ, [RZ] ;  /* 0x00000000fffff984 */ /* 0x000fe20000000800 */
[----:B------:R-:W-:Y:S01]  /*3cb0*/  @!PT LDS RZ, [RZ] ;  /* 0x00000000fffff984 */ /* 0x000fe20000000800 */
[----:B------:R-:W-:Y:S01]  /*3cc0*/  @!PT LDS RZ, [RZ] ;  /* 0x00000000fffff984 */ /* 0x000fe20000000800 */
[----:B------:R1:W-:Y:S04]  /*3cd0*/  LDGSTS.E.BYPASS.LTC128B.128 [R33+0x10000], desc[UR6][R14.64+0x100] ;  /* 0x100001000e217fae */ /* 0x0003e8000b901d46 */
.L_x_29:
[----:B------:R-:W-:Y:S05]  /*3ce0*/  BSYNC B0 ;  /* 0x0000000000007941 */ /* 0x000fea0003800000 */
.L_x_28:
[----:B------:R1:W-:Y:S01]  /*3cf0*/  @P4 STS.128 [R33+0xd000], RZ ;  /* 0x00d000ff21004388 */ /* 0x0003e20000000c00 */
[----:B------:R-:W-:Y:S03]  /*3d00*/  BSSY B0, `(.L_x_30) ;  /* 0x000002b000007945 */ /* 0x000fe60003800000 */
[----:B------:R1:W-:Y:S04]  /*3d10*/  @P4 STS.128 [R33+0xf000], RZ ;  /* 0x00f000ff21004388 */ /* 0x0003e80000000c00 */
[----:B------:R1:W-:Y:S01]  /*3d20*/  @P4 STS.128 [R33+0x11000], RZ ;  /* 0x011000ff21004388 */ /* 0x0003e20000000c00 */
[----:B------:R-:W-:Y:S05]  /*3d30*/  @P4 BRA `(.L_x_31) ;  /* 0x00000000009c4947 */ /* 0x000fea0003800000 */
[----:B------:R-:W5:Y:S01]  /*3d40*/  LDL R6, [R1+0x68] ;  /* 0x0000680001067983 */ /* 0x000f620000100800 */
[----:B------:R-:W-:-:S03]  /*3d50*/  ULDC UR13, c[0x0][0x2d0] ;  /* 0x0000b400000d7ab9 */ /* 0x000fc60000000800 */
[----:B------:R-:W4:Y:S01]  /*3d60*/  LDL R12, [R1+0x6c] ;  /* 0x00006c00010c7983 */ /* 0x000f220000100800 */
[----:B------:R-:W-:Y:S01]  /*3d70*/  ISETP.GE.AND P3, PT, R34, UR13, PT ;  /* 0x0000000d22007c0c */ /* 0x000fe2000bf66270 */
[----:B------:R-:W-:Y:S01]  /*3d80*/  IMAD.MOV.U32 R7, RZ, RZ, R13 ;  /* 0x000000ffff077224 */ /* 0x000fe200078e000d */
[----:B------:R-:W-:-:S11]  /*3d90*/  IADD3 R4, P0, R4, 0x20, RZ ;  /* 0x0000002004047810 */ /* 0x000fd60007f1e0ff */
[----:B-123--:R-:W1:Y:S01]  /*3da0*/  @!P3 LDC.64 R14, c[0x0][0x218] ;  /* 0x00008600ff0ebb82 */ /* 0x00ee620000000a00 */
[----:B------:R2:W-:Y:S01]  /*3db0*/  @P3 STS.128 [R33+0xd000], RZ ;  /* 0x00d000ff21003388 */ /* 0x0005e20000000c00 */
[----:B-----5:R-:W-:Y:S01]  /*3dc0*/  ISETP.GE.AND P2, PT, R6, UR13, PT ;  /* 0x0000000d06007c0c */ /* 0x020fe2000bf46270 */
[----:B------:R-:W-:Y:S01]  /*3dd0*/  IMAD.X R6, RZ, RZ, R31, P0 ;  /* 0x000000ffff067224 */ /* 0x000fe200000e061f */
[----:B----4-:R-:W-:-:S03]  /*3de0*/  ISETP.GE.AND P0, PT, R12, UR13, PT ;  /* 0x0000000d0c007c0c */ /* 0x010fc6000bf06270 */
[----:B------:R-:W-:Y:S02]  /*3df0*/  IMAD R9, R6, UR26, RZ ;  /* 0x0000001a06097c24 */ /* 0x000fe4000f8e02ff */
[----:B------:R-:W-:-:S04]  /*3e00*/  IMAD.MOV.U32 R6, RZ, RZ, R8 ;  /* 0x000000ffff067224 */ /* 0x000fc800078e0008 */
[C---:B------:R-:W-:Y:S02]  /*3e10*/  IMAD.WIDE.U32 R6, R4.reuse, UR26, R6 ;  /* 0x0000001a04067c25 */ /* 0x040fe4000f8e0006 */
[----:B------:R-:W3:Y:S02]  /*3e20*/  @!P2 LDC.64 R16, c[0x0][0x218] ;  /* 0x00008600ff10ab82 */ /* 0x000ee40000000a00 */
[----:B------:R-:W-:Y:S01]  /*3e30*/  IMAD R4, R4, UR27, R9 ;  /* 0x0000001b04047c24 */ /* 0x000fe2000f8e0209 */
[----:B-1----:R-:W-:-:S03]  /*3e40*/  @!P3 LEA R12, P4, R6, R14, 0x1 ;  /* 0x0000000e060cb211 */ /* 0x002fc600078808ff */
[----:B------:R-:W-:-:S05]  /*3e50*/  IMAD.IADD R4, R7, 0x1, R4 ;  /* 0x0000000107047824 */ /* 0x000fca00078e0204 */
[----:B------:R-:W-:-:S05]  /*3e60*/  @!P3 LEA.HI.X R13, R6, R15, R4, 0x1, P4 ;  /* 0x0000000f060db211 */ /* 0x000fca00020f0c04 */
[----:B------:R-:W-:Y:S01]  /*3e70*/  @!PT LDS RZ, [RZ] ;  /* 0x00000000fffff984 */ /* 0x000fe20000000800 */
[----:B------:R-:W-:Y:S01]  /*3e80*/  @!PT LDS RZ, [RZ] ;  /* 0x00000000fffff984 */ /* 0x000fe20000000800 */
[----:B------:R-:W-:Y:S01]  /*3e90*/  @!PT LDS RZ, [RZ] ;  /* 0x00000000fffff984 */ /* 0x000fe20000000800 */
[----:B------:R2:W-:Y:S04]  /*3ea0*/  @!P3 LDGSTS.E.BYPASS.LTC128B.128 [R33+0xd000], desc[UR6][R12.64] ;  /* 0x0d0000000c21bfae */ /* 0x0005e8000b901d46 */
[----:B------:R2:W-:Y:S01]  /*3eb0*/  @P2 STS.128 [R33+0xf000], RZ ;  /* 0x00f000ff21002388 */ /* 0x0005e20000000c00 */
[----:B---3--:R-:W-:-:S04]  /*3ec0*/  @!P2 LEA R8, P1, R6, R16, 0x1 ;  /* 0x000000100608a211 */ /* 0x008fc800078208ff */
        /* <DEDUP_REMOVED lines=14> */
.L_x_31:
[----:B------:R-:W-:Y:S05]  /*3fb0*/  BSYNC B0 ;  /* 0x0000000000007941 */ /* 0x000fea0003800000 */
.L_x_30:
[----:B------:R-:W-:Y:S01]  /*3fc0*/  IMAD.MOV.U32 R6, RZ, RZ, R19 ;  /* 0x000000ffff067224 */ /* 0x000fe200078e0013 */
[----:B------:R-:W0:Y:S01]  /*3fd0*/  LDGDEPBAR ;  /* 0x00000000000079af */ /* 0x000e220000000000 */
[----:B------:R-:W-:Y:S01]  /*3fe0*/  IMAD.MOV.U32 R4, RZ, RZ, R18 ;  /* 0x000000ffff047224 */ /* 0x000fe200078e0012 */
[----:B------:R-:W-:Y:S01]  /*3ff0*/  ULDC UR19, c[0x0][0x2d0] ;  /* 0x0000b40000137ab9 */ /* 0x000fe20000000800 */
[----:B------:R-:W-:Y:S01]  /*4000*/  IMAD.MOV.U32 R240, RZ, RZ, 0x20 ;  /* 0x00000020fff07424 */ /* 0x000fe200078e00ff */
[----:B------:R-:W-:Y:S01]  /*4010*/  USHF.L.U32 UR17, UR28, 0x6, URZ ;  /* 0x000000061c117899 */ /* 0x000fe2000800063f */
[----:B------:R-:W5:Y:S01]  /*4020*/  @!P6 LDG.E R6, desc[UR6][R10.64] ;  /* 0x000000060a06e981 */ /* 0x000f62000c1e1900 */
[----:B------:R-:W-:Y:S02]  /*4030*/  CS2R R142, SRZ ;  /* 0x00000000008e7805 */ /* 0x000fe4000001ff00 */
[----:B------:R-:W-:Y:S02]  /*4040*/  CS2R R140, SRZ ;  /* 0x00000000008c7805 */ /* 0x000fe4000001ff00 */
[----:B------:R-:W-:Y:S01]  /*4050*/  CS2R R146, SRZ ;  /* 0x0000000000927805 */ /* 0x000fe2000001ff00 */
[----:B------:R3:W4:Y:S01]  /*4060*/  @!P5 LDG.E R4, desc[UR6][R10.64+0x20] ;  /* 0x000020060a04d981 */ /* 0x000722000c1e1900 */
[----:B------:R-:W-:-:S02]  /*4070*/  CS2R R144, SRZ ;  /* 0x0000000000907805 */ /* 0x000fc4000001ff00 */
[----:B------:R-:W-:Y:S02]  /*4080*/  CS2R R138, SRZ ;  /* 0x00000000008a7805 */ /* 0x000fe4000001ff00 */
[----:B------:R-:W-:Y:S02]  /*4090*/  CS2R R136, SRZ ;  /* 0x0000000000887805 */ /* 0x000fe4000001ff00 */
[----:B------:R-:W-:Y:S02]  /*40a0*/  CS2R R134, SRZ ;  /* 0x0000000000867805 */ /* 0x000fe4000001ff00 */
[----:B------:R-:W-:Y:S02]  /*40b0*/  CS2R R132, SRZ ;  /* 0x0000000000847805 */ /* 0x000fe4000001ff00 */
[----:B------:R-:W-:Y:S02]  /*40c0*/  CS2R R126, SRZ ;  /* 0x00000000007e7805 */ /* 0x000fe4000001ff00 */
[----:B------:R-:W-:-:S02]  /*40d0*/  CS2R R124, SRZ ;  /* 0x00000000007c7805 */ /* 0x000fc4000001ff00 */
[----:B------:R-:W-:Y:S02]  /*40e0*/  CS2R R130, SRZ ;  /* 0x0000000000827805 */ /* 0x000fe4000001ff00 */
[----:B------:R-:W-:Y:S02]  /*40f0*/  CS2R R128, SRZ ;  /* 0x0000000000807805 */ /* 0x000fe4000001ff00 */
[----:B------:R-:W-:Y:S02]  /*4100*/  CS2R R122, SRZ ;  /* 0x00000000007a7805 */ /* 0x000fe4000001ff00 */
[----:B------:R-:W-:Y:S02]  /*4110*/  CS2R R120, SRZ ;  /* 0x0000000000787805 */ /* 0x000fe4000001ff00 */
[----:B------:R-:W-:Y:S02]  /*4120*/  CS2R R118, SRZ ;  /* 0x0000000000767805 */ /* 0x000fe4000001ff00 */
[----:B------:R-:W-:-:S02]  /*4130*/  CS2R R116, SRZ ;  /* 0x0000000000747805 */ /* 0x000fc4000001ff00 */
[----:B------:R-:W-:Y:S01]  /*4140*/  CS2R R110, SRZ ;  /* 0x00000000006e7805 */ /* 0x000fe2000001ff00 */
[----:B------:R-:W-:-:S04]  /*4150*/  DEPBAR.LE SB0, 0x1 ;  /* 0x000080400000791a */ /* 0x000fc80000000000 */
[----:B------:R-:W-:Y:S01]  /*4160*/  BAR.SYNC.DEFER_BLOCKING 0x0 ;  /* 0x0000000000007b1d */ /* 0x000fe20000010000 */
[----:B---3--:R-:W-:Y:S02]  /*4170*/  LEA.HI R10, R32, R30, RZ, 0x7 ;  /* 0x0000001e200a7211 */ /* 0x008fe400078f38ff */
[----:B------:R-:W-:Y:S02]  /*4180*/  CS2R R108, SRZ ;  /* 0x00000000006c7805 */ /* 0x000fe4000001ff00 */
[----:B------:R-:W-:Y:S02]  /*4190*/  CS2R R114, SRZ ;  /* 0x0000000000727805 */ /* 0x000fe4000001ff00 */
[----:B------:R-:W-:Y:S02]  /*41a0*/  CS2R R112, SRZ ;  /* 0x0000000000707805 */ /* 0x000fe4000001ff00 */
[----:B------:R-:W-:Y:S02]  /*41b0*/  SHF.R.S32.HI R10, RZ, 0x7, R10 ;  /* 0x00000007ff0a7819 */ /* 0x000fe4000001140a */
        /* <DEDUP_REMOVED lines=12> */
[----:B------:R-:W-:Y:S01]  /*4280*/  CS2R R46, SRZ ;  /* 0x00000000002e7805 */ /* 0x000fe2000001ff00 */
[----:B------:R-:W3:Y:S01]  /*4290*/  LDSM.16.M88.4 R164, [R252] ;  /* 0x00000000fca4783b */ /* 0x000ee20000000200 */
[----:B------:R-:W-:-:S02]  /*42a0*/  CS2R R44, SRZ ;  /* 0x00000000002c7805 */ /* 0x000fc4000001ff00 */
[----:B------:R-:W-:Y:S02]  /*42b0*/  CS2R R50, SRZ ;  /* 0x0000000000327805 */ /* 0x000fe4000001ff00 */
[----:B------:R-:W-:Y:S01]  /*42c0*/  CS2R R48, SRZ ;  /* 0x0000000000307805 */ /* 0x000fe2000001ff00 */
[----:B------:R-:W1:Y:S01]  /*42d0*/  LDSM.16.M88.4 R168, [R252+0x800] ;  /* 0x00080000fca8783b */ /* 0x000e620000000200 */
[----:B------:R-:W-:Y:S02]  /*42e0*/  CS2R R42, SRZ ;  /* 0x00000000002a7805 */ /* 0x000fe4000001ff00 */
[----:B------:R-:W-:Y:S02]  /*42f0*/  CS2R R40, SRZ ;  /* 0x0000000000287805 */ /* 0x000fe4000001ff00 */
[----:B--2---:R-:W-:Y:S01]  /*4300*/  CS2R R38, SRZ ;  /* 0x0000000000267805 */ /* 0x004fe2000001ff00 */
[----:B------:R-:W2:Y:S01]  /*4310*/  LDSM.16.M88.4 R196, [R252+0x2000] ;  /* 0x00200000fcc4783b */ /* 0x000ea20000000200 */
[----:B------:R-:W-:-:S02]  /*4320*/  CS2R R36, SRZ ;  /* 0x0000000000247805 */ /* 0x000fc4000001ff00 */
[----:B------:R-:W-:Y:S02]  /*4330*/  CS2R R34, SRZ ;  /* 0x0000000000227805 */ /* 0x000fe4000001ff00 */
[----:B------:R-:W-:Y:S01]  /*4340*/  CS2R R26, SRZ ;  /* 0x00000000001a7805 */ /* 0x000fe2000001ff00 */
[----:B------:R-:W1:Y:S01]  /*4350*/  LDSM.16.M88.4 R200, [R252+0x2800] ;  /* 0x00280000fcc8783b */ /* 0x000e620000000200 */
[----:B------:R-:W-:Y:S02]  /*4360*/  CS2R R24, SRZ ;  /* 0x0000000000187805 */ /* 0x000fe4000001ff00 */
[----:B------:R-:W-:Y:S02]  /*4370*/  CS2R R22, SRZ ;  /* 0x0000000000167805 */ /* 0x000fe4000001ff00 */
[----:B------:R-:W-:Y:S01]  /*4380*/  CS2R R20, SRZ ;  /* 0x0000000000147805 */ /* 0x000fe2000001ff00 */
[----:B------:R-:W1:Y:S01]  /*4390*/  LDSM.16.M88.4 R228, [R252+0x4000] ;  /* 0x00400000fce4783b */ /* 0x000e620000000200 */
[----:B------:R-:W-:Y:S01]  /*43a0*/  ULDC UR21, c[0x0][0x2dc] ;  /* 0x0000b70000157ab9 */ /* 0x000fe20000000800 */
[----:B------:R-:W-:-:S02]  /*43b0*/  ULDC UR14, c[0x0][0x2ec] ;  /* 0x0000bb00000e7ab9 */ /* 0x000fc40000000800 */
[----:B------:R-:W1:Y:S04]  /*43c0*/  LDSM.16.M88.4 R232, [R252+0x4800] ;  /* 0x00480000fce8783b */ /* 0x000e680000000200 */
[----:B-----5:R5:W-:Y:S04]  /*43d0*/  @!P6 STL [R1+0x60], R6 ;  /* 0x000060060100e387 */ /* 0x020be80000100800 */
[----:B----4-:R4:W-:Y:S01]  /*43e0*/  @!P5 STL [R1+0x64], R4 ;  /* 0x000064040100d387 */ /* 0x0109e20000100800 */
[----:B-----5:R-:W-:Y:S02]  /*43f0*/  LEA.HI R6, R32, R30, RZ, 0x4 ;  /* 0x0000001e20067211 */ /* 0x020fe400078f20ff */
[----:B----4-:R-:W-:-:S02]  /*4400*/  LOP3.LUT R4, R28, 0xfffffff8, RZ, 0xc0, !PT ;  /* 0xfffffff81c047812 */ /* 0x010fc400078ec0ff */
[----:B------:R-:W-:-:S03]  /*4410*/  SHF.R.S32.HI R7, RZ, 0x4, R6 ;  /* 0x00000004ff077819 */ /* 0x000fc60000011406 */
[----:B------:R-:W-:Y:S01]  /*4420*/  IMAD.IADD R4, R30, 0x1, -R4 ;  /* 0x000000011e047824 */ /* 0x000fe200078e0a04 */
[----:B------:R-:W-:-:S03]  /*4430*/  LEA.HI R6, R6, R7, RZ, 0x1 ;  /* 0x0000000706067211 */ /* 0x000fc600078f08ff */
[----:B-1----:R-:W-:Y:S01]  /*4440*/  IMAD.SHL.U32 R9, R4, 0x40, RZ ;  /* 0x0000004004097824 */ /* 0x002fe200078e00ff */
[----:B------:R-:W-:Y:S02]  /*4450*/  LOP3.LUT R8, R6, 0xfffffffe, RZ, 0xc0, !PT ;  /* 0xfffffffe06087812 */ /* 0x000fe400078ec0ff */
[----:B------:R-:W-:Y:S02]  /*4460*/  LOP3.LUT P0, RZ, R4, 0x2, RZ, 0xc0, !PT ;  /* 0x0000000204ff7812 */ /* 0x000fe4000780c0ff */
[----:B------:R-:W-:Y:S01]  /*4470*/  LOP3.LUT R6, R9, 0x1c0, RZ, 0xc0, !PT ;  /* 0x000001c009067812 */ /* 0x000fe200078ec0ff */
[----:B------:R-:W-:-:S03]  /*4480*/  IMAD.IADD R8, R7, 0x1, -R8 ;  /* 0x0000000107087824 */ /* 0x000fc600078e0a08 */
[----:B------:R-:W-:Y:S01]  /*4490*/  LOP3.LUT R7, R6, 0x8, R28, 0xf8, !PT ;  /* 0x0000000806077812 */ /* 0x000fe200078ef81c */
[----:B------:R-:W-:Y:S01]  /*44a0*/  IMAD.SHL.U32 R9, R8, 0x200, RZ ;  /* 0x0000020008097824 */ /* 0x000fe200078e00ff */
[----:B------:R-:W-:-:S04]  /*44b0*/  SHF.R.U32.HI R6, RZ, 0x3, R6 ;  /* 0x00000003ff067819 */ /* 0x000fc80000011606 */
[----:B------:R-:W-:Y:S01]  /*44c0*/  LOP3.LUT R8, R7, R6, RZ, 0x3c, !PT ;  /* 0x0000000607087212 */ /* 0x000fe200078e3cff */
[----:B------:R-:W-:Y:S02]  /*44d0*/  IMAD.U32 R7, RZ, RZ, UR8 ;  /* 0x00000008ff077e24 */ /* 0x000fe4000f8e00ff */
[----:B------:R-:W-:Y:S02]  /*44e0*/  VIADD R6, R5, 0x1 ;  /* 0x0000000105067836 */ /* 0x000fe40000000000 */
[----:B------:R-:W-:-:S03]  /*44f0*/  IMAD R5, R10, 0x800, R9 ;  /* 0x000008000a057824 */ /* 0x000fc600078e0209 */
[----:B------:R-:W-:Y:S01]  /*4500*/  IADD3 R6, R7, -UR34, R6 ;  /* 0x8000002207067c10 */ /* 0x000fe2000fffe006 */
[----:B------:R-:W-:-:S04]  /*4510*/  IMAD.IADD R4, R5, 0x1, R8 ;  /* 0x0000000105047824 */ /* 0x000fc800078e0208 */
[----:B------:R1:W-:Y:S04]  /*4520*/  STL [R1+0x80], R6 ;  /* 0x0000800601007387 */ /* 0x0003e80000100800 */
[----:B------:R-:W4:Y:S01]  /*4530*/  LDL R5, [R1+0x4] ;  /* 0x0000040001057983 */ /* 0x000f220000100800 */
[----:B------:R-:W-:Y:S01]  /*4540*/  SEL R240, R240, 0xffffffe0, !P0 ;  /* 0xffffffe0f0f07807 */ /* 0x000fe20004000000 */
[----:B------:R-:W-:Y:S01]  /*4550*/  UIADD3 UR18, UR34, 0x40, UR17 ;  /* 0x0000004022127890 */ /* 0x000fe2000fffe011 */
[----:B------:R-:W-:Y:S02]  /*4560*/  LEA R4, R4, UR4, 0x1 ;  /* 0x0000000404047c11 */ /* 0x000fe4000f8e08ff */
[----:B------:R-:W-:Y:S02]  /*4570*/  CS2R R30, SRZ ;  /* 0x00000000001e7805 */ /* 0x000fe4000001ff00 */
[----:B------:R-:W-:Y:S01]  /*4580*/  CS2R R28, SRZ ;  /* 0x00000000001c7805 */ /* 0x000fe2000001ff00 */
[----:B------:R-:W-:Y:S01]  /*4590*/  IMAD.IADD R240, R240, 0x1, R252 ;  /* 0x00000001f0f07824 */ /* 0x000fe200078e02fc */
[----:B------:R-:W-:Y:S01]  /*45a0*/  CS2R R32, SRZ ;  /* 0x0000000000207805 */ /* 0x000fe2000001ff00 */
[----:B------:R1:W1:Y:S01]  /*45b0*/  LDSM.16.M88.4 R148, [R4+0x12000] ;  /* 0x012000000494783b */ /* 0x0002620000000200 */
[----:B------:R-:W-:-:S02]  /*45c0*/  UIADD3 UR17, UR17, 0x40, URZ ;  /* 0x0000004011117890 */ /* 0x000fc4000fffe03f */
[----:B------:R-:W-:Y:S01]  /*45d0*/  UIADD3 UR18, UR18, -UR8, URZ ;  /* 0x8000000812127290 */ /* 0x000fe2000fffe03f */
[----:B------:R1:W1:Y:S04]  /*45e0*/  LDSM.16.M88.4 R172, [R240] ;  /* 0x00000000f0ac783b */ /* 0x0002680000000200 */
[----:B------:R1:W1:Y:S04]  /*45f0*/  LDSM.16.M88.4 R176, [R240+0x800] ;  /* 0x00080000f0b0783b */ /* 0x0002680000000200 */
[----:B------:R1:W1:Y:S04]  /*4600*/  LDSM.16.M88.4 R204, [R240+0x2000] ;  /* 0x00200000f0cc783b */ /* 0x0002680000000200 */
[----:B------:R1:W1:Y:S04]  /*4610*/  LDSM.16.M88.4 R208, [R240+0x2800] ;  /* 0x00280000f0d0783b */ /* 0x0002680000000200 */
[----:B------:R1:W1:Y:S04]  /*4620*/  LDSM.16.M88.4 R236, [R240+0x4000] ;  /* 0x00400000f0ec783b */ /* 0x0002680000000200 */
[----:B------:R-:W1:Y:S04]  /*4630*/  LDSM.16.M88.4 R240, [R240+0x4800] ;  /* 0x00480000f0f0783b */ /* 0x000e680000000200 */
[----:B------:R1:W1:Y:S04]  /*4640*/  LDSM.16.M88.4 R152, [R4+0x12800] ;  /* 0x012800000498783b */ /* 0x0002680000000200 */
[----:B------:R1:W1:Y:S04]  /*4650*/  LDSM.16.M88.4 R180, [R4+0x14000] ;  /* 0x0140000004b4783b */ /* 0x0002680000000200 */
[----:B------:R1:W1:Y:S04]  /*4660*/  LDSM.16.M88.4 R184, [R4+0x14800] ;  /* 0x0148000004b8783b */ /* 0x0002680000000200 */
[----:B------:R1:W1:Y:S04]  /*4670*/  LDSM.16.M88.4 R212, [R4+0x16000] ;  /* 0x0160000004d4783b */ /* 0x0002680000000200 */
[----:B------:R1:W1:Y:S04]  /*4680*/  LDSM.16.M88.4 R216, [R4+0x16800] ;  /* 0x0168000004d8783b */ /* 0x0002680000000200 */
[----:B------:R1:W-:Y:S04]  /*4690*/  STL [R1], R4 ;  /* 0x0000000401007387 */ /* 0x0003e80000100800 */
[----:B----4-:R4:W1:Y:S04]  /*46a0*/  LDSM.16.M88.4 R156, [R5] ;  /* 0x00000000059c783b */ /* 0x0108680000000200 */
[----:B------:R4:W1:Y:S04]  /*46b0*/  LDSM.16.M88.4 R160, [R5+0x800] ;  /* 0x0008000005a0783b */ /* 0x0008680000000200 */
[----:B------:R4:W1:Y:S04]  /*46c0*/  LDSM.16.M88.4 R188, [R5+0x2000] ;  /* 0x0020000005bc783b */ /* 0x0008680000000200 */
[----:B------:R4:W1:Y:S04]  /*46d0*/  LDSM.16.M88.4 R192, [R5+0x2800] ;  /* 0x0028000005c0783b */ /* 0x0008680000000200 */
[----:B------:R4:W1:Y:S04]  /*46e0*/  LDSM.16.M88.4 R220, [R5+0x4000] ;  /* 0x0040000005dc783b */ /* 0x0008680000000200 */
[----:B--23--:R4:W1:Y:S02]  /*46f0*/  LDSM.16.M88.4 R224, [R5+0x4800] ;  /* 0x0048000005e0783b */ /* 0x00c8640000000200 */
.L_x_34:
[----:B------:R-:W2:Y:S01]  /*4700*/  LDL R245, [R1] ;  /* 0x0000000001f57983 */ /* 0x000ea20000100800 */
[----:B------:R-:W-:Y:S02]  /*4710*/  USHF.L.U32 UR13, UR5, 0x6, URZ ;  /* 0x00000006050d7899 */ /* 0x000fe4000800063f */
[----:B------:R-:W-:Y:S01]  /*4720*/  UISETP.GT.AND UP2, UPT, UR5, UR15, UPT ;  /* 0x0000000f0500728c */ /* 0x000fe2000bf44270 */
[----:B---3--:R-:W3:Y:S01]  /*4730*/  LDL R249, [R1+0x8] ;  /* 0x0000080001f97983 */ /* 0x008ee20000100800 */
[----:B------:R-:W-:Y:S03]  /*4740*/  UISETP.GE.AND UP0, UPT, UR13, UR18, UPT ;  /* 0x000000120d00728c */ /* 0x000fe6000bf06270 */
[----:B------:R-:W4:Y:S01]  /*4750*/  LDL R244, [R1+0x4] ;  /* 0x0000040001f47983 */ /* 0x000f220000100800 */
[----:B------:R-:W-:Y:S03]  /*4760*/  UISETP.LT.AND UP0, UPT, UR17, UR8, UP0 ;  /* 0x000000081100728c */ /* 0x000fe60008701270 */
[----:B------:R-:W4:Y:S03]  /*4770*/  LDL R248, [R1+0xc] ;  /* 0x00000c0001f87983 */ /* 0x000f260000100800 */
[----:B------:R-:W-:Y:S01]  /*4780*/  PLOP3.LUT P0, PT, PT, PT, UP0, 0x80, 0x0 ;  /* 0x000000000000781c */ /* 0x000fe20003f0f008 */
[----:B------:R-:W4:Y:S04]  /*4790*/  LDL R247, [R1+0x18] ;  /* 0x0000180001f77983 */ /* 0x000f280000100800 */
[----:B------:R-:W4:Y:S04]  /*47a0*/  LDL R250, [R1+0x10] ;  /* 0x0000100001fa7983 */ /* 0x000f280000100800 */
[----:B------:R-:W4:Y:S04]  /*47b0*/  LDL R246, [R1+0x14] ;  /* 0x0000140001f67983 */ /* 0x000f280000100800 */
[----:B------:R-:W0:Y:S04]  /*47c0*/  LDGDEPBAR ;  /* 0x00000000000079af */ /* 0x000e280000000000 */
[----:B------:R-:W4:Y:S01]  /*47d0*/  LDL R251, [R1+0x84] ;  /* 0x0000840001fb7983 */ /* 0x000f220000100800 */
[----:B------:R-:W-:Y:S04]  /*47e0*/  DEPBAR.LE SB0, 0x0 ;  /* 0x000080000000791a */ /* 0x000fe80000000000 */
[----:B------:R-:W-:Y:S06]  /*47f0*/  BAR.SYNC.DEFER_BLOCKING 0x0 ;  /* 0x0000000000007b1d */ /* 0x000fec0000010000 */
[----:B------:R-:W-:Y:S04]  /*4800*/  LDSM.16.M88.4 R88, [R252+-0x6000] ;  /* 0xffa00000fc58783b */ /* 0x000fe80000000200 */
[----:B--2---:R-:W-:Y:S04]  /*4810*/  LDSM.16.M88.4 R8, [R245+0xc000] ;  /* 0x00c00000f508783b */ /* 0x004fe80000000200 */
[----:B---3--:R-:W1:Y:S04]  /*4820*/  LDSM.16.M88.4 R16, [R249] ;  /* 0x00000000f910783b */ /* 0x008e680000000200 */
[----:B------:R-:W2:Y:S04]  /*4830*/  LDSM.16.M88.4 R68, [R245+0xc800] ;  /* 0x00c80000f544783b */ /* 0x000ea80000000200 */
[----:B----4-:R-:W-:Y:S04]  /*4840*/  LDSM.16.M88.4 R72, [R248] ;  /* 0x00000000f848783b */ /* 0x010fe80000000200 */
[----:B------:R-:W3:Y:S04]  /*4850*/  LDSM.16.M88.4 R76, [R244+-0x6000] ;  /* 0xffa00000f44c783b */ /* 0x000ee80000000200 */
[----:B------:R-:W4:Y:S04]  /*4860*/  LDSM.16.M88.4 R80, [R244+-0x5800] ;  /* 0xffa80000f450783b */ /* 0x000f280000000200 */
[----:B------:R-:W4:Y:S04]  /*4870*/  LDSM.16.M88.4 R84, [R247] ;  /* 0x00000000f754783b */ /* 0x000f280000000200 */
[----:B------:R-:W-:Y:S04]  /*4880*/  LDSM.16.M88.4 R92, [R246] ;  /* 0x00000000f65c783b */ /* 0x000fe80000000200 */
[----:B------:R-:W-:Y:S01]  /*4890*/  LDSM.16.M88.4 R96, [R250] ;  /* 0x00000000fa60783b */ /* 0x000fe20000000200 */
[C---:B-1----:R-:W-:Y:S06]  /*48a0*/  HMMA.16816.F32.BF16 R4, R16.reuse, R8, RZ ;  /* 0x000000081004723c */ /* 0x042fec00000418ff */
[C---:B------:R-:W-:Y:S06]  /*48b0*/  HMMA.16816.F32.BF16 R8, R16.reuse, R10, RZ ;  /* 0x0000000a1008723c */ /* 0x040fec00000418ff */
[C---:B--2---:R-:W-:Y:S06]  /*48c0*/  HMMA.16816.F32.BF16 R12, R16.reuse, R68, RZ ;  /* 0x00000044100c723c */ /* 0x044fec00000418ff */
[----:B------:R-:W-:Y:S01]  /*48d0*/  HMMA.16816.F32.BF16 R16, R16, R70, RZ ;  /* 0x000000461010723c */ /* 0x000fe200000418ff */
[----:B------:R-:W1:Y:S05]  /*48e0*/  LDSM.16.M88.4 R68, [R252+-0x5800] ;  /* 0xffa80000fc44783b */ /* 0x000e6a0000000200 */
[C---:B---3--:R-:W-:Y:S06]  /*48f0*/  HMMA.16816.F32.BF16 R4, R72.reuse, R76, R4 ;  /* 0x0000004c4804723c */ /* 0x048fec0000041804 */
[C---:B------:R-:W-:Y:S01]  /*4900*/  HMMA.16816.F32.BF16 R8, R72.reuse, R78, R8 ;  /* 0x0000004e4808723c */ /* 0x040fe20000041808 */
[----:B------:R-:W-:Y:S05]  /*4910*/  LDSM.16.M88.4 R76, [R249+0x2000] ;  /* 0x00200000f94c783b */ /* 0x000fea0000000200 */
[C---:B----4-:R-:W-:Y:S06]  /*4920*/  HMMA.16816.F32.BF16 R12, R72.reuse, R80, R12 ;  /* 0x00000050480c723c */ /* 0x050fec000004180c */
[----:B------:R-:W-:Y:S01]  /*4930*/  HMMA.16816.F32.BF16 R16, R72, R82, R16 ;  /* 0x000000524810723c */ /* 0x000fe20000041810 */
[----:B------:R-:W2:Y:S04]  /*4940*/  LDSM.16.M88.4 R72, [R250+0x800] ;  /* 0x00080000fa48783b */ /* 0x000ea80000000200 */
[----:B------:R-:W3:Y:S01]  /*4950*/  LDSM.16.M88.4 R80, [R245+0xe000] ;  /* 0x00e00000f550783b */ /* 0x000ee20000000200 */
[C---:B------:R-:W-:Y:S06]  /*4960*/  HMMA.16816.F32.BF16 R4, R84.reuse, R88, R4 ;  /* 0x000000585404723c */ /* 0x040fec0000041804 */
[C---:B------:R-:W-:Y:S01]  /*4970*/  HMMA.16816.F32.BF16 R8, R84.reuse, R90, R8 ;  /* 0x0000005a5408723c */ /* 0x040fe20000041808 */
[----:B------:R-:W-:Y:S05]  /*4980*/  LDSM.16.M88.4 R88, [R244+-0x4000] ;  /* 0xffc00000f458783b */ /* 0x000fea0000000200 */
[C---:B-1----:R-:W-:Y:S06]  /*4990*/  HMMA.16816.F32.BF16 R12, R84.reuse, R68, R12 ;  /* 0x00000044540c723c */ /* 0x042fec000004180c */
[----:B------:R-:W-:Y:S01]  /*49a0*/  HMMA.16816.F32.BF16 R16, R84, R70, R16 ;  /* 0x000000465410723c */ /* 0x000fe20000041810 */
[----:B------:R-:W1:Y:S04]  /*49b0*/  LDSM.16.M88.4 R68, [R245+0xe800] ;  /* 0x00e80000f544783b */ /* 0x000e680000000200 */
[----:B------:R-:W4:Y:S01]  /*49c0*/  LDSM.16.M88.4 R84, [R248+0x2000] ;  /* 0x00200000f854783b */ /* 0x000f220000000200 */
[C---:B------:R-:W-:Y:S06]  /*49d0*/  HMMA.16816.F32.BF16 R4, R92.reuse, R96, R4 ;  /* 0x000000605c04723c */ /* 0x040fec0000041804 */
[C---:B------:R-:W-:Y:S01]  /*49e0*/  HMMA.16816.F32.BF16 R8, R92.reuse, R98, R8 ;  /* 0x000000625c08723c */ /* 0x040fe20000041808 */
[----:B------:R-:W-:Y:S05]  /*49f0*/  LDSM.16.M88.4 R96, [R252+-0x4000] ;  /* 0xffc00000fc60783b */ /* 0x000fea0000000200 */
[C---:B--2---:R-:W-:Y:S06]  /*4a00*/  HMMA.16816.F32.BF16 R12, R92.reuse, R72, R12 ;  /* 0x000000485c0c723c */ /* 0x044fec000004180c */
[----:B------:R-:W-:Y:S01]  /*4a10*/  HMMA.16816.F32.BF16 R16, R92, R74, R16 ;  /* 0x0000004a5c10723c */ /* 0x000fe20000041810 */
[----:B------:R-:W2:Y:S04]  /*4a20*/  LDSM.16.M88.4 R72, [R244+-0x3800] ;  /* 0xffc80000f448783b */ /* 0x000ea80000000200 */
[----:B------:R-:W2:Y:S01]  /*4a30*/  LDSM.16.M88.4 R92, [R247+0x2000] ;  /* 0x00200000f75c783b */ /* 0x000ea20000000200 */
[C---:B---3--:R-:W-:Y:S06]  /*4a40*/  HMMA.16816.F32.BF16 R4, R76.reuse, R80, R4 ;  /* 0x000000504c04723c */ /* 0x048fec0000041804 */
[C---:B------:R-:W-:Y:S01]  /*4a50*/  HMMA.16816.F32.BF16 R8, R76.reuse, R82, R8 ;  /* 0x000000524c08723c */ /* 0x040fe20000041808 */
[----:B------:R-:W-:Y:S05]  /*4a60*/  LDSM.16.M88.4 R80, [R250+0x2000] ;  /* 0x00200000fa50783b */ /* 0x000fea0000000200 */
[C---:B-1----:R-:W-:Y:S06]  /*4a70*/  HMMA.16816.F32.BF16 R12, R76.reuse, R68, R12 ;  /* 0x000000444c0c723c */ /* 0x042fec000004180c */
[----:B------:R-:W-:Y:S01]  /*4a80*/  HMMA.16816.F32.BF16 R16, R76, R70, R16 ;  /* 0x000000464c10723c */ /* 0x000fe20000041810 */
[----:B------:R-:W1:Y:S04]  /*4a90*/  LDSM.16.M88.4 R68, [R252+-0x3800] ;  /* 0xffc80000fc44783b */ /* 0x000e680000000200 */
[----:B------:R-:W3:Y:S01]  /*4aa0*/  LDSM.16.M88.4 R76, [R246+0x2000] ;  /* 0x00200000f64c783b */ /* 0x000ee20000000200 */
[C---:B----4-:R-:W-:Y:S06]  /*4ab0*/  HMMA.16816.F32.BF16 R4, R84.reuse, R88, R4 ;  /* 0x000000585404723c */ /* 0x050fec0000041804 */
[C---:B------:R-:W-:Y:S01]  /*4ac0*/  HMMA.16816.F32.BF16 R8, R84.reuse, R90, R8 ;  /* 0x0000005a5408723c */ /* 0x040fe20000041808 */
[----:B------:R-:W-:Y:S05]  /*4ad0*/  LDSM.16.M88.4 R88, [R245+0x10000] ;  /* 0x01000000f558783b */ /* 0x000fea0000000200 */
[C---:B--2---:R-:W-:Y:S06]  /*4ae0*/  HMMA.16816.F32.BF16 R12, R84.reuse, R72, R12 ;  /* 0x00000048540c723c */ /* 0x044fec000004180c */
[----:B------:R-:W-:Y:S01]  /*4af0*/  HMMA.16816.F32.BF16 R16, R84, R74, R16 ;  /* 0x0000004a5410723c */ /* 0x000fe20000041810 */
[----:B------:R-:W2:Y:S04]  /*4b00*/  LDSM.16.M88.4 R72, [R250+0x2800] ;  /* 0x00280000fa48783b */ /* 0x000ea80000000200 */
[----:B------:R-:W4:Y:S01]  /*4b10*/  LDSM.16.M88.4 R84, [R249+0x4000] ;  /* 0x00400000f954783b */ /* 0x000f220000000200 */
[C---:B------:R-:W-:Y:S06]  /*4b20*/  HMMA.16816.F32.BF16 R4, R92.reuse, R96, R4 ;  /* 0x000000605c04723c */ /* 0x040fec0000041804 */
[C---:B------:R-:W-:Y:S01]  /*4b30*/  HMMA.16816.F32.BF16 R8, R92.reuse, R98, R8 ;  /* 0x000000625c08723c */ /* 0x040fe20000041808 */
[----:B------:R-:W-:Y:S05]  /*4b40*/  LDSM.16.M88.4 R96, [R244+-0x2000] ;  /* 0xffe00000f460783b */ /* 0x000fea0000000200 */
[C---:B-1----:R-:W-:Y:S06]  /*4b50*/  HMMA.16816.F32.BF16 R12, R92.reuse, R68, R12 ;  /* 0x000000445c0c723c */ /* 0x042fec000004180c */
[----:B------:R-:W-:Y:S01]  /*4b60*/  HMMA.16816.F32.BF16 R16, R92, R70, R16 ;  /* 0x000000465c10723c */ /* 0x000fe20000041810 */
[----:B------:R1:W4:Y:S04]  /*4b70*/  LDSM.16.M88.4 R68, [R245+0x10800] ;  /* 0x01080000f544783b */ /* 0x0003280000000200 */
[----:B------:R-:W4:Y:S01]  /*4b80*/  LDSM.16.M88.4 R92, [R248+0x4000] ;  /* 0x00400000f85c783b */ /* 0x000f220000000200 */
[C---:B---3--:R-:W-:Y:S06]  /*4b90*/  HMMA.16816.F32.BF16 R4, R76.reuse, R80, R4 ;  /* 0x000000504c04723c */ /* 0x048fec0000041804 */
[C---:B------:R-:W-:Y:S01]  /*4ba0*/  HMMA.16816.F32.BF16 R8, R76.reuse, R82, R8 ;  /* 0x000000524c08723c */ /* 0x040fe20000041808 */
[----:B------:R-:W-:Y:S05]  /*4bb0*/  LDSM.16.M88.4 R80, [R252+-0x2000] ;  /* 0xffe00000fc50783b */ /* 0x000fea0000000200 */
[C---:B--2---:R-:W-:Y:S06]  /*4bc0*/  HMMA.16816.F32.BF16 R12, R76.reuse, R72, R12 ;  /* 0x000000484c0c723c */ /* 0x044fec000004180c */
[----:B------:R-:W-:Y:S01]  /*4bd0*/  HMMA.16816.F32.BF16 R16, R76, R74, R16 ;  /* 0x0000004a4c10723c */ /* 0x000fe20000041810 */
[----:B------:R2:W3:Y:S04]  /*4be0*/  LDSM.16.M88.4 R72, [R244+-0x1800] ;  /* 0xffe80000f448783b */ /* 0x0004e80000000200 */
[----:B-1----:R-:W3:Y:S01]  /*4bf0*/  LDL R245, [R1+0x60] ;  /* 0x0000600001f57983 */ /* 0x002ee20000100800 */
[C---:B----4-:R-:W-:Y:S03]  /*4c00*/  HMMA.16816.F32.BF16 R4, R84.reuse, R88, R4 ;  /* 0x000000585404723c */ /* 0x050fe60000041804 */
[----:B------:R-:W1:Y:S03]  /*4c10*/  LDSM.16.M88.4 R76, [R247+0x4000] ;  /* 0x00400000f74c783b */ /* 0x000e660000000200 */
[C---:B------:R-:W-:Y:S01]  /*4c20*/  HMMA.16816.F32.BF16 R8, R84.reuse, R90, R8 ;  /* 0x0000005a5408723c */ /* 0x040fe20000041808 */
[----:B------:R-:W-:Y:S05]  /*4c30*/  LDSM.16.M88.4 R88, [R250+0x4000] ;  /* 0x00400000fa58783b */ /* 0x000fea0000000200 */
[C---:B------:R-:W-:Y:S06]  /*4c40*/  HMMA.16816.F32.BF16 R12, R84.reuse, R68, R12 ;  /* 0x00000044540c723c */ /* 0x040fec000004180c */
[----:B------:R-:W-:Y:S01]  /*4c50*/  HMMA.16816.F32.BF16 R16, R84, R70, R16 ;  /* 0x000000465410723c */ /* 0x000fe20000041810 */
[----:B--2---:R-:W2:Y:S04]  /*4c60*/  LDL R244, [R1+0x64] ;  /* 0x0000640001f47983 */ /* 0x004ea80000100800 */
[----:B------:R-:W4:Y:S01]  /*4c70*/  LDSM.16.M88.4 R68, [R252+-0x1800] ;  /* 0xffe80000fc44783b */ /* 0x000f220000000200 */
[C---:B------:R-:W-:Y:S03]  /*4c80*/  HMMA.16816.F32.BF16 R4, R92.reuse, R96, R4 ;  /* 0x000000605c04723c */ /* 0x040fe60000041804 */
[----:B------:R-:W2:Y:S03]  /*4c90*/  LDL R97, [R1+0x80] ;  /* 0x0000800001617983 */ /* 0x000ea60000100800 */
[C---:B------:R-:W-:Y:S01]  /*4ca0*/  HMMA.16816.F32.BF16 R8, R92.reuse, R98, R8 ;  /* 0x000000625c08723c */ /* 0x040fe20000041808 */
[----:B------:R-:W4:Y:S04]  /*4cb0*/  LDSM.16.M88.4 R84, [R246+0x4000] ;  /* 0x00400000f654783b */ /* 0x000f280000000200 */
[----:B------:R-:W2:Y:S01]  /*4cc0*/  LDL R99, [R1+0x54] ;  /* 0x0000540001637983 */ /* 0x000ea20000100800 */
[C---:B---3--:R-:W-:Y:S03]  /*4cd0*/  HMMA.16816.F32.BF16 R12, R92.reuse, R72, R12 ;  /* 0x000000485c0c723c */ /* 0x048fe6000004180c */
[----:B------:R-:W3:Y:S03]  /*4ce0*/  LDL R98, [R1+0x58] ;  /* 0x0000580001627983 */ /* 0x000ee60000100800 */
[----:B------:R-:W-:Y:S01]  /*4cf0*/  HMMA.16816.F32.BF16 R16, R92, R74, R16 ;  /* 0x0000004a5c10723c */ /* 0x000fe20000041810 */
[----:B------:R-:W-:Y:S04]  /*4d00*/  IMAD.U32 R72, RZ, RZ, UR28 ;  /* 0x0000001cff487e24 */ /* 0x000fe8000f8e00ff */
[----:B------:R-:W-:Y:S01]  /*4d10*/  @!P0 IMAD R72, R72, 0x40, R251 ;  /* 0x0000004048488824 */ /* 0x000fe200078e02fb */
[C---:B-1----:R-:W-:Y:S06]  /*4d20*/  HMMA.16816.F32.BF16 R4, R76.reuse, R80, R4 ;  /* 0x000000504c04723c */ /* 0x042fec0000041804 */
[C---:B------:R-:W-:Y:S06]  /*4d30*/  HMMA.16816.F32.BF16 R8, R76.reuse, R82, R8 ;  /* 0x000000524c08723c */ /* 0x040fec0000041808 */
[C---:B----4-:R-:W-:Y:S06]  /*4d40*/  HMMA.16816.F32.BF16 R12, R76.reuse, R68, R12 ;  /* 0x000000444c0c723c */ /* 0x050fec000004180c */
[----:B------:R-:W-:Y:S01]  /*4d50*/  HMMA.16816.F32.BF16 R16, R76, R70, R16 ;  /* 0x000000464c10723c */ /* 0x000fe20000041810 */
[----:B------:R-:W4:Y:S04]  /*4d60*/  LDL R79, [R1+0x74] ;  /* 0x00007400014f7983 */ /* 0x000f280000100800 */
[----:B------:R-:W3:Y:S01]  /*4d70*/  LDL R78, [R1+0x70] ;  /* 0x00007000014e7983 */ /* 0x000ee20000100800 */
[C---:B------:R-:W-:Y:S03]  /*4d80*/  HMMA.16816.F32.BF16 R4, R84.reuse, R88, R4 ;  /* 0x000000585404723c */ /* 0x040fe60000041804 */
[----:B------:R-:W1:Y:S02]  /*4d90*/  LDSM.16.M88.4 R68, [R250+0x4800] ;  /* 0x00480000fa44783b */ /* 0x000e640000000200 */
[----:B------:R-:W-:Y:S01]  /*4da0*/  @!P0 IADD3 R76, R72, 0x1, RZ ;  /* 0x00000001484c8810 */ /* 0x000fe20007ffe0ff */
[C---:B------:R-:W-:Y:S06]  /*4db0*/  HMMA.16816.F32.BF16 R8, R84.reuse, R90, R8 ;  /* 0x0000005a5408723c */ /* 0x040fec0000041808 */
[C---:B-1----:R-:W-:Y:S06]  /*4dc0*/  HMMA.16816.F32.BF16 R12, R84.reuse, R68, R12 ;  /* 0x00000044540c723c */ /* 0x042fec000004180c */
[----:B------:R-:W-:Y:S05]  /*4dd0*/  HMMA.16816.F32.BF16 R16, R84, R70, R16 ;  /* 0x000000465410723c */ /* 0x000fea0000041810 */
[C---:B------:R-:W-:Y:S01]  /*4de0*/  FMUL.FTZ R73, R245.reuse, 1.4426950216293334961 ;  /* 0x3fb8aa3bf5497820 */ /* 0x040fe20000410000 */
[----:B------:R-:W-:Y:S01]  /*4df0*/  FSETP.NEU.FTZ.AND P1, PT, R245, -INF , PT ;  /* 0xff800000f500780b */ /* 0x000fe20003f3d000 */
[----:B------:R-:W-:Y:S04]  /*4e00*/  IMAD.MOV.U32 R245, RZ, RZ, 0x8 ;  /* 0x00000008fff57424 */ /* 0x000fe800078e00ff */
[----:B------:R-:W-:Y:S01]  /*4e10*/  FSEL R73, R73, RZ, P1 ;  /* 0x000000ff49497208 */ /* 0x000fe20000800000 */
[----:B--2---:R-:W-:Y:S01]  /*4e20*/  FMUL.FTZ R77, R244, 1.4426950216293334961 ;  /* 0x3fb8aa3bf44d7820 */ /* 0x004fe20000410000 */
[----:B------:R-:W-:Y:S05]  /*4e30*/  @!P0 VIADD R74, R97, UR13 ;  /* 0x0000000d614a8c36 */ /* 0x000fea0008000000 */
[C---:B------:R-:W-:Y:S02]  /*4e40*/  @!P0 VIMNMX R75, R74.reuse, UR8, PT ;  /* 0x000000084a4b8c48 */ /* 0x040fe4000bfe0100 */
[----:B------:R-:W-:Y:S02]  /*4e50*/  @!P0 VIADDMNMX R74, R74, R245, UR8, PT ;  /* 0x000000084a4a8e46 */ /* 0x000fe4000b8001f5 */
[----:B------:R-:W2:Y:S01]  /*4e60*/  LDL R245, [R1+0x50] ;  /* 0x0000500001f57983 */ /* 0x000ea20000100800 */
[-C--:B------:R-:W-:Y:S02]  /*4e70*/  @!P0 ISETP.GE.AND P1, PT, R76, R75.reuse, PT ;  /* 0x0000004b4c00820c */ /* 0x080fe40003f26270 */
[-C--:B------:R-:W-:Y:S02]  /*4e80*/  @!P0 ISETP.GE.AND P2, PT, R72, R75.reuse, PT ;  /* 0x0000004b4800820c */ /* 0x080fe40003f46270 */
[----:B------:R-:W-:Y:S02]  /*4e90*/  @!P0 FSEL R5, R5, -INF , !P1 ;  /* 0xff80000005058808 */ /* 0x000fe40004800000 */
[----:B------:R-:W-:Y:S02]  /*4ea0*/  FSETP.NEU.FTZ.AND P1, PT, R244, -INF , PT ;  /* 0xff800000f400780b */ /* 0x000fe40003f3d000 */
[----:B------:R-:W2:Y:S01]  /*4eb0*/  LDL R244, [R1+0x5c] ;  /* 0x00005c0001f47983 */ /* 0x000ea20000100800 */
[----:B------:R-:W-:Y:S01]  /*4ec0*/  @!P0 FSEL R4, R4, -INF , !P2 ;  /* 0xff80000004048808 */ /* 0x000fe20005000000 */
[--C-:B------:R-:W-:Y:S01]  /*4ed0*/  FFMA.FTZ R5, R5, UR14, -R73.reuse ;  /* 0x0000000e05057c23 */ /* 0x100fe20008010849 */
[-C--:B------:R-:W-:Y:S03]  /*4ee0*/  @!P0 ISETP.GE.AND P2, PT, R72, R74.reuse, PT ;  /* 0x0000004a4800820c */ /* 0x080fe60003f46270 */
[--C-:B------:R-:W-:Y:S01]  /*4ef0*/  FFMA.FTZ R4, R4, UR14, -R73.reuse ;  /* 0x0000000e04047c23 */ /* 0x100fe20008010849 */
[----:B------:R-:W-:Y:S01]  /*4f00*/  MUFU.EX2 R92, R5 ;  /* 0x00000005005c7308 */ /* 0x000fe20000000800 */
[----:B------:R-:W-:Y:S09]  /*4f10*/  @!P0 FSEL R6, R6, -INF , !P2 ;  /* 0xff80000006068808 */ /* 0x000ff20005000000 */
[----:B------:R1:W4:Y:S02]  /*4f20*/  MUFU.EX2 R93, R4 ;  /* 0x00000004005d7308 */ /* 0x0003240000000800 */
[----:B-1----:R-:W-:Y:S02]  /*4f30*/  FSEL R4, R77, RZ, P1 ;  /* 0x000000ff4d047208 */ /* 0x002fe40000800000 */
[-C--:B------:R-:W-:Y:S03]  /*4f40*/  @!P0 ISETP.GE.AND P1, PT, R76, R74.reuse, PT ;  /* 0x0000004a4c00820c */ /* 0x080fe60003f26270 */
[--C-:B------:R-:W-:Y:S01]  /*4f50*/  FFMA.FTZ R5, R6, UR14, -R4.reuse ;  /* 0x0000000e06057c23 */ /* 0x100fe20008010804 */
[----:B------:R-:W-:Y:S01]  /*4f60*/  @!P0 VIADD R6, R72, 0x8 ;  /* 0x0000000848068836 */ /* 0x000fe20000000000 */
[----:B------:R-:W-:Y:S02]  /*4f70*/  @!P0 FSEL R7, R7, -INF , !P1 ;  /* 0xff80000007078808 */ /* 0x000fe40004800000 */
[----:B------:R1:W-:Y:S02]  /*4f80*/  MUFU.EX2 R97, R5 ;  /* 0x0000000500617308 */ /* 0x0003e40000000800 */
[-C--:B------:R-:W-:Y:S01]  /*4f90*/  @!P0 ISETP.GE.AND P1, PT, R6, R75.reuse, PT ;  /* 0x0000004b0600820c */ /* 0x080fe20003f26270 */
[--C-:B------:R-:W-:Y:S03]  /*4fa0*/  FFMA.FTZ R7, R7, UR14, -R4.reuse ;  /* 0x0000000e07077c23 */ /* 0x100fe60008010804 */
[----:B------:R-:W-:Y:S04]  /*4fb0*/  @!P0 FSEL R8, R8, -INF , !P1 ;  /* 0xff80000008088808 */ /* 0x000fe80004800000 */
[----:B------:R-:W3:Y:S01]  /*4fc0*/  MUFU.EX2 R96, R7 ;  /* 0x0000000700607308 */ /* 0x000ee20000000800 */
[--C-:B------:R-:W-:Y:S09]  /*4fd0*/  FFMA.FTZ R8, R8, UR14, -R73.reuse ;  /* 0x0000000e08087c23 */ /* 0x100ff20008010849 */
[----:B------:R-:W-:Y:S01]  /*4fe0*/  MUFU.EX2 R90, R8 ;  /* 0x00000008005a7308 */ /* 0x000fe20000000800 */
[----:B-1----:R-:W-:Y:S04]  /*4ff0*/  @!P0 IADD3 R5, R72, 0x9, RZ ;  /* 0x0000000948058810 */ /* 0x002fe80007ffe0ff */
[-C--:B------:R-:W-:Y:S04]  /*5000*/  @!P0 ISETP.GE.AND P1, PT, R5, R75.reuse, PT ;  /* 0x0000004b0500820c */ /* 0x080fe80003f26270 */
[----:B------:R-:W-:Y:S02]  /*5010*/  @!P0 FSEL R9, R9, -INF , !P1 ;  /* 0xff80000009098808 */ /* 0x000fe40004800000 */
[-C--:B------:R-:W-:Y:S01]  /*5020*/  @!P0 ISETP.GE.AND P1, PT, R6, R74.reuse, PT ;  /* 0x0000004a0600820c */ /* 0x080fe20003f26270 */
[----:B------:R-:W-:Y:S02]  /*5030*/  @!P0 VIADD R6, R72, 0x10 ;  /* 0x0000001048068836 */ /* 0x000fe40000000000 */
[--C-:B------:R-:W-:Y:S01]  /*5040*/  FFMA.FTZ R9, R9, UR14, -R73.reuse ;  /* 0x0000000e09097c23 */ /* 0x100fe20008010849 */
[----:B------:R-:W-:Y:S02]  /*5050*/  @!P0 FSEL R10, R10, -INF , !P1 ;  /* 0xff8000000a0a8808 */ /* 0x000fe40004800000 */
[-C--:B------:R-:W-:Y:S01]  /*5060*/  @!P0 ISETP.GE.AND P1, PT, R5, R74.reuse, PT ;  /* 0x0000004a0500820c */ /* 0x080fe20003f26270 */
[----:B------:R-:W-:Y:S01]  /*5070*/  @!P0 VIADD R5, R72, 0x11 ;  /* 0x0000001148058836 */ /* 0x000fe20000000000 */
[----:B------:R-:W-:Y:S01]  /*5080*/  MUFU.EX2 R88, R9 ;  /* 0x0000000900587308 */ /* 0x000fe20000000800 */
[--C-:B------:R-:W-:Y:S01]  /*5090*/  FFMA.FTZ R10, R10, UR14, -R4.reuse ;  /* 0x0000000e0a0a7c23 */ /* 0x100fe20008010804 */
[----:B------:R-:W-:Y:S02]  /*50a0*/  @!P0 FSEL R11, R11, -INF , !P1 ;  /* 0xff8000000b0b8808 */ /* 0x000fe40004800000 */
[-C--:B------:R-:W-:Y:S03]  /*50b0*/  @!P0 ISETP.GE.AND P1, PT, R6, R75.reuse, PT ;  /* 0x0000004b0600820c */ /* 0x080fe60003f26270 */
[--C-:B------:R-:W-:Y:S01]  /*50c0*/  FFMA.FTZ R11, R11, UR14, -R4.reuse ;  /* 0x0000000e0b0b7c23 */ /* 0x100fe20008010804 */
[----:B------:R-:W-:Y:S02]  /*50d0*/  @!P0 FSEL R12, R12, -INF , !P1 ;  /* 0xff8000000c0c8808 */ /* 0x000fe40004800000 */
[----:B------:R-:W-:Y:S01]  /*50e0*/  MUFU.EX2 R95, R10 ;  /* 0x0000000a005f7308 */ /* 0x000fe20000000800 */
[----:B------:R-:W-:Y:S02]  /*50f0*/  @!P0 ISETP.GE.AND P1, PT, R5, R75, PT ;  /* 0x0000004b0500820c */ /* 0x000fe40003f26270 */
[--C-:B------:R-:W-:Y:S02]  /*5100*/  FFMA.FTZ R12, R12, UR14, -R73.reuse ;  /* 0x0000000e0c0c7c23 */ /* 0x100fe40008010849 */
[----:B------:R-:W-:Y:S02]  /*5110*/  @!P0 FSEL R13, R13, -INF , !P1 ;  /* 0xff8000000d0d8808 */ /* 0x000fe40004800000 */
[-C--:B------:R-:W-:Y:S03]  /*5120*/  @!P0 ISETP.GE.AND P1, PT, R6, R74.reuse, PT ;  /* 0x0000004a0600820c */ /* 0x080fe60003f26270 */
[----:B------:R-:W1:Y:S01]  /*5130*/  MUFU.EX2 R94, R11 ;  /* 0x0000000b005e7308 */ /* 0x000e620000000800 */
[----:B----4-:R-:W-:Y:S01]  /*5140*/  F2FP.BF16.F32.PACK_AB R6, R92, R93 ;  /* 0x0000005d5c06723e */ /* 0x010fe200000010ff */
[--C-:B------:R-:W-:Y:S01]  /*5150*/  FFMA.FTZ R13, R13, UR14, -R73.reuse ;  /* 0x0000000e0d0d7c23 */ /* 0x100fe20008010849 */
[----:B------:R-:W-:Y:S02]  /*5160*/  @!P0 FSEL R14, R14, -INF , !P1 ;  /* 0xff8000000e0e8808 */ /* 0x000fe40004800000 */
[-C--:B------:R-:W-:Y:S02]  /*5170*/  @!P0 ISETP.GE.AND P1, PT, R5, R74.reuse, PT ;  /* 0x0000004a0500820c */ /* 0x080fe40003f26270 */
[C---:B------:R-:W-:Y:S01]  /*5180*/  @!P0 IADD3 R5, R72.reuse, 0x18, RZ ;  /* 0x0000001848058810 */ /* 0x040fe20007ffe0ff */
[----:B------:R-:W-:Y:S01]  /*5190*/  @!P0 VIADD R72, R72, 0x19 ;  /* 0x0000001948488836 */ /* 0x000fe20000000000 */
[----:B------:R-:W-:Y:S01]  /*51a0*/  @!P0 FSEL R15, R15, -INF , !P1 ;  /* 0xff8000000f0f8808 */ /* 0x000fe20004800000 */
[--C-:B------:R-:W-:Y:S01]  /*51b0*/  FFMA.FTZ R14, R14, UR14, -R4.reuse ;  /* 0x0000000e0e0e7c23 */ /* 0x100fe20008010804 */
[CC--:B------:R-:W-:Y:S01]  /*51c0*/  @!P0 ISETP.GE.AND P1, PT, R5.reuse, R75.reuse, PT ;  /* 0x0000004b0500820c */ /* 0x0c0fe20003f26270 */
[----:B------:R4:W-:Y:S01]  /*51d0*/  MUFU.EX2 R86, R12 ;  /* 0x0000000c00567308 */ /* 0x0009e20000000800 */
[-C--:B------:R-:W-:Y:S01]  /*51e0*/  @!P0 ISETP.GE.AND P2, PT, R5, R74.reuse, PT ;  /* 0x0000004a0500820c */ /* 0x080fe20003f46270 */
[--C-:B------:R-:W-:Y:S01]  /*51f0*/  FFMA.FTZ R15, R15, UR14, -R4.reuse ;  /* 0x0000000e0f0f7c23 */ /* 0x100fe20008010804 */
[----:B------:R-:W-:Y:S02]  /*5200*/  @!P0 FSEL R16, R16, -INF , !P1 ;  /* 0xff80000010108808 */ /* 0x000fe40004800000 */
[----:B------:R-:W-:Y:S02]  /*5210*/  @!P0 ISETP.GE.AND P1, PT, R72, R75, PT ;  /* 0x0000004b4800820c */ /* 0x000fe40003f26270 */
[----:B------:R-:W-:Y:S03]  /*5220*/  @!P0 FSEL R18, R18, -INF , !P2 ;  /* 0xff80000012128808 */ /* 0x000fe60005000000 */
[----:B------:R-:W4:Y:S01]  /*5230*/  MUFU.EX2 R84, R13 ;  /* 0x0000000d00547308 */ /* 0x000f220000000800 */
[----:B------:R-:W-:Y:S01]  /*5240*/  @!P0 FSEL R17, R17, -INF , !P1 ;  /* 0xff80000011118808 */ /* 0x000fe20004800000 */
[--C-:B------:R-:W-:Y:S01]  /*5250*/  FFMA.FTZ R16, R16, UR14, -R73.reuse ;  /* 0x0000000e10107c23 */ /* 0x100fe20008010849 */
[----:B------:R-:W-:Y:S01]  /*5260*/  @!P0 ISETP.GE.AND P1, PT, R72, R74, PT ;  /* 0x0000004a4800820c */ /* 0x000fe20003f26270 */
[--C-:B------:R-:W-:Y:S01]  /*5270*/  FFMA.FTZ R18, R18, UR14, -R4.reuse ;  /* 0x0000000e12127c23 */ /* 0x100fe20008010804 */
[----:B---3--:R-:W-:Y:S01]  /*5280*/  F2FP.BF16.F32.PACK_AB R5, R96, R97 ;  /* 0x000000616005723e */ /* 0x008fe200000010ff */
[----:B------:R-:W-:Y:S01]  /*5290*/  FFMA.FTZ R73, R17, UR14, -R73 ;  /* 0x0000000e11497c23 */ /* 0x000fe20008010849 */
[----:B------:R-:W-:Y:S03]  /*52a0*/  @!P0 FSEL R19, R19, -INF , !P1 ;  /* 0xff80000013138808 */ /* 0x000fe60004800000 */
[----:B------:R-:W-:Y:S01]  /*52b0*/  MUFU.EX2 R91, R14 ;  /* 0x0000000e005b7308 */ /* 0x000fe20000000800 */
[----:B-1----:R-:W-:Y:S02]  /*52c0*/  F2FP.BF16.F32.PACK_AB R8, R94, R95 ;  /* 0x0000005f5e08723e */ /* 0x002fe400000010ff */
[----:B----4-:R-:W-:Y:S01]  /*52d0*/  IADD3 R12, P0, R79, UR12, RZ ;  /* 0x0000000c4f0c7c10 */ /* 0x010fe2000ff1e0ff */
[----:B------:R-:W-:Y:S06]  /*52e0*/  FFMA.FTZ R4, R19, UR14, -R4 ;  /* 0x0000000e13047c23 */ /* 0x000fec0008010804 */
[----:B------:R1:W-:Y:S01]  /*52f0*/  MUFU.EX2 R85, R4 ;  /* 0x0000000400557308 */ /* 0x0003e20000000800 */
[----:B------:R-:W-:Y:S02]  /*5300*/  F2FP.BF16.F32.PACK_AB R7, R84, R86 ;  /* 0x000000565407723e */ /* 0x000fe400000010ff */
[----:B------:R-:W-:Y:S02]  /*5310*/  IADD3.X R13, R78, UR11, RZ, P0, !PT ;  /* 0x0000000b4e0d7c10 */ /* 0x000fe400087fe4ff */
[----:B------:R-:W-:Y:S05]  /*5320*/  PLOP3.LUT P0, PT, PT, PT, UP2, 0x80, 0x0 ;  /* 0x000000000000781c */ /* 0x000fea0003f0f028 */
[----:B------:R-:W3:Y:S01]  /*5330*/  MUFU.EX2 R89, R15 ;  /* 0x0000000f00597308 */ /* 0x000ee20000000800 */
[----:B------:R-:W4:Y:S04]  /*5340*/  LDG.E R81, desc[UR6][R12.64] ;  /* 0x000000060c517981 */ /* 0x000f28000c1e1900 */
[----:B------:R3:W4:Y:S05]  /*5350*/  LDG.E R80, desc[UR6][R12.64+0x20] ;  /* 0x000020060c507981 */ /* 0x00072a000c1e1900 */
[----:B------:R-:W-:Y:S01]  /*5360*/  MUFU.EX2 R83, R16 ;  /* 0x0000001000537308 */ /* 0x000fe20000000800 */
[----:B-1----:R-:W-:Y:S09]  /*5370*/  F2FP.BF16.F32.PACK_AB R4, R88, R90 ;  /* 0x0000005a5804723e */ /* 0x002ff200000010ff */
[----:B------:R-:W1:Y:S10]  /*5380*/  MUFU.EX2 R82, R73 ;  /* 0x0000004900527308 */ /* 0x000e740000000800 */
[----:B------:R-:W1:Y:S01]  /*5390*/  MUFU.EX2 R87, R18 ;  /* 0x0000001200577308 */ /* 0x000e620000000800 */
[----:B--2---:R3:W-:Y:S04]  /*53a0*/  STS [R245+0x14000], R6 ;  /* 0x01400006f5007388 */ /* 0x0047e80000000800 */
[----:B------:R1:W-:Y:S04]  /*53b0*/  STS [R245+0x14400], R5 ;  /* 0x01440005f5007388 */ /* 0x0003e80000000800 */
[----:B------:R2:W-:Y:S04]  /*53c0*/  STS [R244+0x14000], R4 ;  /* 0x01400004f4007388 */ /* 0x0005e80000000800 */
[----:B------:R-:W-:Y:S04]  /*53d0*/  STS [R244+0x14400], R8 ;  /* 0x01440008f4007388 */ /* 0x000fe80000000800 */
[----:B------:R-:W-:Y:S01]  /*53e0*/  STS [R99+0x14000], R7 ;  /* 0x0140000763007388 */ /* 0x000fe20000000800 */
[----:B---3--:R-:W-:Y:S02]  /*53f0*/  F2FP.BF16.F32.PACK_AB R6, R89, R91 ;  /* 0x0000005b5906723e */ /* 0x008fe400000010ff */
[----:B-1----:R-:W-:Y:S03]  /*5400*/  F2FP.BF16.F32.PACK_AB R5, R82, R83 ;  /* 0x000000535205723e */ /* 0x002fe600000010ff */
[----:B------:R-:W-:Y:S01]  /*5410*/  STS [R99+0x14400], R6 ;  /* 0x0144000663007388 */ /* 0x000fe20000000800 */
[----:B--2---:R-:W-:Y:S03]  /*5420*/  F2FP.BF16.F32.PACK_AB R4, R85, R87 ;  /* 0x000000575504723e */ /* 0x004fe600000010ff */
[----:B------:R-:W-:Y:S04]  /*5430*/  STS [R98+0x14000], R5 ;  /* 0x0140000562007388 */ /* 0x000fe80000000800 */
[----:B------:R-:W-:Y:S04]  /*5440*/  STS [R98+0x14400], R4 ;  /* 0x0144000462007388 */ /* 0x000fe80000000800 */
[----:B------:R-:W1:Y:S04]  /*5450*/  LDSM.16.M88.4 R16, [R249+0x6000] ;  /* 0x00600000f910783b */ /* 0x000e680000000200 */
[----:B------:R-:W2:Y:S04]  /*5460*/  LDSM.16.M88.4 R68, [R248+0x6000] ;  /* 0x00600000f844783b */ /* 0x000ea80000000200 */
[----:B------:R-:W3:Y:S04]  /*5470*/  LDSM.16.M88.4 R72, [R247+0x6000] ;  /* 0x00600000f748783b */ /* 0x000ee80000000200 */
[----:B------:R-:W3:Y:S01]  /*5480*/  LDSM.16.M88.4 R76, [R246+0x6000] ;  /* 0x00600000f64c783b */ /* 0x000ee20000000200 */
[C---:B-1----:R-:W-:Y:S06]  /*5490*/  HMMA.16816.F32.BF16 R4, R16.reuse, R148, RZ ;  /* 0x000000941004723c */ /* 0x042fec00000418ff */
[C---:B------:R-:W-:Y:S06]  /*54a0*/  HMMA.16816.F32.BF16 R8, R16.reuse, R150, RZ ;  /* 0x000000961008723c */ /* 0x040fec00000418ff */
[C---:B------:R-:W-:Y:S06]  /*54b0*/  HMMA.16816.F32.BF16 R12, R16.reuse, R152, RZ ;  /* 0x00000098100c723c */ /* 0x040fec00000418ff */
[----:B------:R-:W-:Y:S06]  /*54c0*/  HMMA.16816.F32.BF16 R16, R16, R154, RZ ;  /* 0x0000009a1010723c */ /* 0x000fec00000418ff */
[C---:B--2---:R-:W-:Y:S06]  /*54d0*/  HMMA.16816.F32.BF16 R4, R68.reuse, R156, R4 ;  /* 0x0000009c4404723c */ /* 0x044fec0000041804 */
[C---:B------:R-:W-:Y:S06]  /*54e0*/  HMMA.16816.F32.BF16 R8, R68.reuse, R158, R8 ;  /* 0x0000009e4408723c */ /* 0x040fec0000041808 */
[C---:B------:R-:W-:Y:S06]  /*54f0*/  HMMA.16816.F32.BF16 R12, R68.reuse, R160, R12 ;  /* 0x000000a0440c723c */ /* 0x040fec000004180c */
[----:B------:R-:W-:Y:S01]  /*5500*/  HMMA.16816.F32.BF16 R16, R68, R162, R16 ;  /* 0x000000a24410723c */ /* 0x000fe20000041810 */
[----:B------:R-:W1:Y:S05]  /*5510*/  LDSM.16.M88.4 R68, [R249+0x8000] ;  /* 0x00800000f944783b */ /* 0x000e6a0000000200 */
[C---:B---3--:R-:W-:Y:S06]  /*5520*/  HMMA.16816.F32.BF16 R4, R72.reuse, R164, R4 ;  /* 0x000000a44804723c */ /* 0x048fec0000041804 */
[C---:B------:R-:W-:Y:S06]  /*5530*/  HMMA.16816.F32.BF16 R8, R72.reuse, R166, R8 ;  /* 0x000000a64808723c */ /* 0x040fec0000041808 */
[C---:B------:R-:W-:Y:S06]  /*5540*/  HMMA.16816.F32.BF16 R12, R72.reuse, R168, R12 ;  /* 0x000000a8480c723c */ /* 0x040fec000004180c */
[----:B------:R-:W-:Y:S01]  /*5550*/  HMMA.16816.F32.BF16 R16, R72, R170, R16 ;  /* 0x000000aa4810723c */ /* 0x000fe20000041810 */
[----:B------:R-:W2:Y:S05]  /*5560*/  LDSM.16.M88.4 R72, [R248+0x8000] ;  /* 0x00800000f848783b */ /* 0x000eaa0000000200 */
[C---:B------:R-:W-:Y:S06]  /*5570*/  HMMA.16816.F32.BF16 R4, R76.reuse, R172, R4 ;  /* 0x000000ac4c04723c */ /* 0x040fec0000041804 */
[C---:B------:R-:W-:Y:S06]  /*5580*/  HMMA.16816.F32.BF16 R8, R76.reuse, R174, R8 ;  /* 0x000000ae4c08723c */ /* 0x040fec0000041808 */
[C---:B------:R-:W-:Y:S06]  /*5590*/  HMMA.16816.F32.BF16 R12, R76.reuse, R176, R12 ;  /* 0x000000b04c0c723c */ /* 0x040fec000004180c */
[----:B------:R-:W-:Y:S01]  /*55a0*/  HMMA.16816.F32.BF16 R16, R76, R178, R16 ;  /* 0x000000b24c10723c */ /* 0x000fe20000041810 */
[----:B------:R-:W3:Y:S05]  /*55b0*/  LDSM.16.M88.4 R76, [R247+0x8000] ;  /* 0x00800000f74c783b */ /* 0x000eea0000000200 */
[C---:B-1----:R-:W-:Y:S06]  /*55c0*/  HMMA.16816.F32.BF16 R4, R68.reuse, R180, R4 ;  /* 0x000000b44404723c */ /* 0x042fec0000041804 */
[C---:B------:R-:W-:Y:S06]  /*55d0*/  HMMA.16816.F32.BF16 R8, R68.reuse, R182, R8 ;  /* 0x000000b64408723c */ /* 0x040fec0000041808 */
[C---:B------:R-:W-:Y:S06]  /*55e0*/  HMMA.16816.F32.BF16 R12, R68.reuse, R184, R12 ;  /* 0x000000b8440c723c */ /* 0x040fec000004180c */
[----:B------:R-:W-:Y:S01]  /*55f0*/  HMMA.16816.F32.BF16 R16, R68, R186, R16 ;  /* 0x000000ba4410723c */ /* 0x000fe20000041810 */
[----:B------:R-:W1:Y:S05]  /*5600*/  LDSM.16.M88.4 R68, [R246+0x8000] ;  /* 0x00800000f644783b */ /* 0x000e6a0000000200 */
[C---:B--2---:R-:W-:Y:S06]  /*5610*/  HMMA.16816.F32.BF16 R4, R72.reuse, R188, R4 ;  /* 0x000000bc4804723c */ /* 0x044fec0000041804 */
[C---:B------:R-:W-:Y:S06]  /*5620*/  HMMA.16816.F32.BF16 R8, R72.reuse, R190, R8 ;  /* 0x000000be4808723c */ /* 0x040fec0000041808 */
[C---:B------:R-:W-:Y:S06]  /*5630*/  HMMA.16816.F32.BF16 R12, R72.reuse, R192, R12 ;  /* 0x000000c0480c723c */ /* 0x040fec000004180c */
[----:B------:R-:W-:Y:S01]  /*5640*/  HMMA.16816.F32.BF16 R16, R72, R194, R16 ;  /* 0x000000c24810723c */ /* 0x000fe20000041810 */
[----:B------:R-:W2:Y:S05]  /*5650*/  LDSM.16.M88.4 R72, [R249+0xa000] ;  /* 0x00a00000f948783b */ /* 0x000eaa0000000200 */
[C---:B---3--:R-:W-:Y:S06]  /*5660*/  HMMA.16816.F32.BF16 R4, R76.reuse, R196, R4 ;  /* 0x000000c44c04723c */ /* 0x048fec0000041804 */
        /* <DEDUP_REMOVED lines=17> */
[----:B------:R-:W-:Y:S06]  /*5780*/  HMMA.16816.F32.BF16 R16, R76, R226, R16 ;  /* 0x000000e24c10723c */ /* 0x000fec0000041810 */
[C---:B-1----:R-:W-:Y:S06]  /*5790*/  HMMA.16816.F32.BF16 R4, R68.reuse, R228, R4 ;  /* 0x000000e44404723c */ /* 0x042fec0000041804 */
[C---:B------:R-:W-:Y:S06]  /*57a0*/  HMMA.16816.F32.BF16 R8, R68.reuse, R230, R8 ;  /* 0x000000e64408723c */ /* 0x040fec0000041808 */
[C---:B------:R-:W-:Y:S06]  /*57b0*/  HMMA.16816.F32.BF16 R12, R68.reuse, R232, R12 ;  /* 0x000000e8440c723c */ /* 0x040fec000004180c */
[----:B------:R-:W-:Y:S06]  /*57c0*/  HMMA.16816.F32.BF16 R16, R68, R234, R16 ;  /* 0x000000ea4410723c */ /* 0x000fec0000041810 */
[C---:B--2---:R-:W-:Y:S06]  /*57d0*/  HMMA.16816.F32.BF16 R4, R72.reuse, R236, R4 ;  /* 0x000000ec4804723c */ /* 0x044fec0000041804 */
[C---:B------:R-:W-:Y:S06]  /*57e0*/  HMMA.16816.F32.BF16 R8, R72.reuse, R238, R8 ;  /* 0x000000ee4808723c */ /* 0x040fec0000041808 */
[C---:B------:R-:W-:Y:S06]  /*57f0*/  HMMA.16816.F32.BF16 R12, R72.reuse, R240, R12 ;  /* 0x000000f0480c723c */ /* 0x040fec000004180c */
[----:B------:R-:W-:Y:S06]  /*5800*/  HMMA.16816.F32.BF16 R16, R72, R242, R16 ;  /* 0x000000f24810723c */ /* 0x000fec0000041810 */
[C---:B----4-:R-:W-:Y:S01]  /*5810*/  FADD.FTZ R68, -R81.reuse, R4 ;  /* 0x0000000451447221 */ /* 0x050fe20000010100 */
[----:B------:R-:W-:Y:S01]  /*5820*/  FADD.FTZ R4, -R81, R5 ;  /* 0x0000000551047221 */ /* 0x000fe20000010100 */
[----:B------:R-:W-:Y:S03]  /*5830*/  FADD.FTZ R6, -R80, R6 ;  /* 0x0000000650067221 */ /* 0x000fe60000010100 */
[----:B------:R-:W-:Y:S01]  /*5840*/  FMUL.FTZ R5, R93, R68 ;  /* 0x000000445d057220 */ /* 0x000fe20000410000 */
[----:B------:R-:W-:Y:S01]  /*5850*/  FMUL.FTZ R4, R92, R4 ;  /* 0x000000045c047220 */ /* 0x000fe20000410000 */
[C---:B------:R-:W-:Y:S01]  /*5860*/  FADD.FTZ R8, -R81.reuse, R8 ;  /* 0x0000000851087221 */ /* 0x040fe20000010100 */
[C---:B------:R-:W-:Y:S01]  /*5870*/  FADD.FTZ R9, -R81.reuse, R9 ;  /* 0x0000000951097221 */ /* 0x040fe20000010100 */
[----:B------:R-:W-:Y:S02]  /*5880*/  FADD.FTZ R10, -R80, R10 ;  /* 0x0000000a500a7221 */ /* 0x000fe40000010100 */
[----:B------:R-:W-:Y:S01]  /*5890*/  F2FP.BF16.F32.PACK_AB R4, R4, R5 ;  /* 0x000000050404723e */ /* 0x000fe200000010ff */
[C---:B------:R-:W-:Y:S01]  /*58a0*/  FADD.FTZ R5, -R81.reuse, R12 ;  /* 0x0000000c51057221 */ /* 0x040fe20000010100 */
[----:B------:R-:W-:Y:S01]  /*58b0*/  FADD.FTZ R12, -R80, R7 ;  /* 0x00000007500c7221 */ /* 0x000fe20000010100 */
[----:B------:R-:W-:Y:S01]  /*58c0*/  FMUL.FTZ R68, R90, R8 ;  /* 0x000000085a447220 */ /* 0x000fe20000410000 */
[C---:B------:R-:W-:Y:S01]  /*58d0*/  FADD.FTZ R8, -R81.reuse, R13 ;  /* 0x0000000d51087221 */ /* 0x040fe20000010100 */
[----:B------:R1:W-:Y:S01]  /*58e0*/  STS [R245+0x12000], R4 ;  /* 0x01200004f5007388 */ /* 0x0003e20000000800 */
[----:B------:R-:W-:Y:S01]  /*58f0*/  FMUL.FTZ R12, R96, R12 ;  /* 0x0000000c600c7220 */ /* 0x000fe20000410000 */
[C---:B------:R-:W-:Y:S01]  /*5900*/  FADD.FTZ R16, -R81.reuse, R16 ;  /* 0x0000001051107221 */ /* 0x040fe20000010100 */
[----:B------:R-:W-:Y:S01]  /*5910*/  FADD.FTZ R17, -R81, R17 ;  /* 0x0000001151117221 */ /* 0x000fe20000010100 */
[----:B------:R-:W-:Y:S01]  /*5920*/  FMUL.FTZ R9, R88, R9 ;  /* 0x0000000958097220 */ /* 0x000fe20000410000 */
[----:B------:R-:W-:Y:S01]  /*5930*/  FMUL.FTZ R5, R86, R5 ;  /* 0x0000000556057220 */ /* 0x000fe20000410000 */
[----:B------:R-:W-:Y:S01]  /*5940*/  FMUL.FTZ R8, R84, R8 ;  /* 0x0000000854087220 */ /* 0x000fe20000410000 */
[----:B------:R-:W-:Y:S01]  /*5950*/  FMUL.FTZ R7, R82, R17 ;  /* 0x0000001152077220 */ /* 0x000fe20000410000 */
[----:B------:R-:W-:Y:S01]  /*5960*/  FMUL.FTZ R13, R95, R10 ;  /* 0x0000000a5f0d7220 */ /* 0x000fe20000410000 */
[----:B------:R-:W-:Y:S01]  /*5970*/  F2FP.BF16.F32.PACK_AB R9, R9, R68 ;  /* 0x000000440909723e */ /* 0x000fe200000010ff */
[----:B------:R-:W-:Y:S01]  /*5980*/  FADD.FTZ R10, -R80, R14 ;  /* 0x0000000e500a7221 */ /* 0x000fe20000010100 */
[----:B------:R-:W-:Y:S01]  /*5990*/  F2FP.BF16.F32.PACK_AB R8, R8, R5 ;  /* 0x000000050808723e */ /* 0x000fe200000010ff */
[C---:B------:R-:W-:Y:S01]  /*59a0*/  FADD.FTZ R5, -R80.reuse, R15 ;  /* 0x0000000f50057221 */ /* 0x040fe20000010100 */
[----:B-----5:R2:W5:Y:S01]  /*59b0*/  LDL R96, [R1+0x68] ;  /* 0x0000680001607983 */ /* 0x0205620000100800 */
[----:B------:R-:W-:Y:S02]  /*59c0*/  FMUL.FTZ R10, R91, R10 ;  /* 0x0000000a5b0a7220 */ /* 0x000fe40000410000 */
[----:B------:R-:W-:Y:S05]  /*59d0*/  FMUL.FTZ R5, R89, R5 ;  /* 0x0000000559057220 */ /* 0x000fea0000410000 */
[----:B------:R-:W-:Y:S01]  /*59e0*/  F2FP.BF16.F32.PACK_AB R5, R5, R10 ;  /* 0x0000000a0505723e */ /* 0x000fe200000010ff */
[----:B-1----:R-:W-:Y:S01]  /*59f0*/  FMUL.FTZ R4, R83, R16 ;  /* 0x0000001053047220 */ /* 0x002fe20000410000 */
[----:B------:R-:W-:Y:S01]  /*5a00*/  FMUL.FTZ R16, R97, R6 ;  /* 0x0000000661107220 */ /* 0x000fe20000410000 */
[C---:B------:R-:W-:Y:S01]  /*5a10*/  FADD.FTZ R6, -R80.reuse, R11 ;  /* 0x0000000b50067221 */ /* 0x040fe20000010100 */
[----:B------:R-:W-:Y:S02]  /*5a20*/  FADD.FTZ R11, -R80, R19 ;  /* 0x00000013500b7221 */ /* 0x000fe40000010100 */
[----:B------:R-:W-:Y:S01]  /*5a30*/  F2FP.BF16.F32.PACK_AB R7, R7, R4 ;  /* 0x000000040707723e */ /* 0x000fe200000010ff */
[----:B------:R-:W-:Y:S01]  /*5a40*/  FMUL.FTZ R6, R94, R6 ;  /* 0x000000065e067220 */ /* 0x000fe20000410000 */
[----:B------:R-:W-:Y:S01]  /*5a50*/  F2FP.BF16.F32.PACK_AB R4, R12, R16 ;  /* 0x000000100c04723e */ /* 0x000fe200000010ff */
[----:B------:R-:W-:Y:S01]  /*5a60*/  FADD.FTZ R12, -R80, R18 ;  /* 0x00000012500c7221 */ /* 0x000fe20000010100 */
[----:B------:R-:W-:Y:S02]  /*5a70*/  FMUL.FTZ R11, R85, R11 ;  /* 0x0000000b550b7220 */ /* 0x000fe40000410000 */
[----:B------:R-:W-:Y:S01]  /*5a80*/  F2FP.BF16.F32.PACK_AB R6, R6, R13 ;  /* 0x0000000d0606723e */ /* 0x000fe200000010ff */
[----:B------:R1:W-:Y:S01]  /*5a90*/  STS [R245+0x12400], R4 ;  /* 0x01240004f5007388 */ /* 0x0003e20000000800 */
[----:B------:R-:W-:Y:S03]  /*5aa0*/  FMUL.FTZ R12, R87, R12 ;  /* 0x0000000c570c7220 */ /* 0x000fe60000410000 */
[----:B------:R-:W-:Y:S04]  /*5ab0*/  STS [R244+0x12000], R9 ;  /* 0x01200009f4007388 */ /* 0x000fe80000000800 */
[----:B------:R-:W-:Y:S04]  /*5ac0*/  STS [R244+0x12400], R6 ;  /* 0x01240006f4007388 */ /* 0x000fe80000000800 */
[----:B------:R-:W-:Y:S04]  /*5ad0*/  STS [R99+0x12000], R8 ;  /* 0x0120000863007388 */ /* 0x000fe80000000800 */
[----:B------:R-:W-:Y:S04]  /*5ae0*/  STS [R99+0x12400], R5 ;  /* 0x0124000563007388 */ /* 0x000fe80000000800 */
[----:B------:R-:W-:Y:S01]  /*5af0*/  STS [R98+0x12000], R7 ;  /* 0x0120000762007388 */ /* 0x000fe20000000800 */
[----:B-1----:R-:W-:Y:S05]  /*5b00*/  F2FP.BF16.F32.PACK_AB R4, R11, R12 ;  /* 0x0000000c0b04723e */ /* 0x002fea00000010ff */
[----:B------:R-:W-:Y:S01]  /*5b10*/  STS [R98+0x12400], R4 ;  /* 0x0124000462007388 */ /* 0x000fe20000000800 */
[----:B------:R-:W-:Y:S06]  /*5b20*/  BAR.SYNC.DEFER_BLOCKING 0x0 ;  /* 0x0000000000007b1d */ /* 0x000fec0000010000 */
[----:B------:R-:W-:Y:S04]  /*5b30*/  LDSM.16.MT88.4 R4, [R3+0x14000] ;  /* 0x014000000304783b */ /* 0x000fe80000004200 */
[----:B------:R-:W1:Y:S04]  /*5b40*/  LDSM.16.MT88.4 R8, [R0+0x6000] ;  /* 0x006000000008783b */ /* 0x000e680000004200 */
[----:B------:R-:W3:Y:S04]  /*5b50*/  LDSM.16.MT88.4 R12, [R2+0x14000] ;  /* 0x01400000020c783b */ /* 0x000ee80000004200 */
[----:B------:R-:W4:Y:S04]  /*5b60*/  LDSM.16.MT88.4 R16, [R0+0x8000] ;  /* 0x008000000010783b */ /* 0x000f280000004200 */
[----:B------:R-:W2:Y:S04]  /*5b70*/  LDSM.16.MT88.4 R68, [R0+0xa000] ;  /* 0x00a000000044783b */ /* 0x000ea80000004200 */
[----:B------:R-:W-:Y:S04]  /*5b80*/  LDSM.16.MT88.4 R72, [R3+0x14800] ;  /* 0x014800000348783b */ /* 0x000fe80000004200 */
[----:B------:R-:W2:Y:S04]  /*5b90*/  LDSM.16.MT88.4 R76, [R0+0x6800] ;  /* 0x00680000004c783b */ /* 0x000ea80000004200 */
[----:B------:R-:W2:Y:S04]  /*5ba0*/  LDSM.16.MT88.4 R80, [R2+0x14800] ;  /* 0x014800000250783b */ /* 0x000ea80000004200 */
[----:B------:R-:W2:Y:S04]  /*5bb0*/  LDSM.16.MT88.4 R84, [R0+0x8800] ;  /* 0x008800000054783b */ /* 0x000ea80000004200 */
[----:B------:R-:W-:Y:S04]  /*5bc0*/  LDSM.16.MT88.4 R88, [R0+0x7800] ;  /* 0x007800000058783b */ /* 0x000fe80000004200 */
[----:B------:R-:W-:Y:S01]  /*5bd0*/  LDSM.16.MT88.4 R92, [R2+0x15800] ;  /* 0x01580000025c783b */ /* 0x000fe20000004200 */
[-C--:B-1----:R-:W-:Y:S06]  /*5be0*/  HMMA.16816.F32.BF16 R20, R4, R8.reuse, R20 ;  /* 0x000000080414723c */ /* 0x082fec0000041814 */
[C---:B---3--:R-:W-:Y:S06]  /*5bf0*/  HMMA.16816.F32.BF16 R24, R12.reuse, R8, R24 ;  /* 0x000000080c18723c */ /* 0x048fec0000041818 */
[-C--:B------:R-:W-:Y:S06]  /*5c00*/  HMMA.16816.F32.BF16 R28, R12, R10.reuse, R28 ;  /* 0x0000000a0c1c723c */ /* 0x080fec000004181c */
[C---:B------:R-:W-:Y:S01]  /*5c10*/  HMMA.16816.F32.BF16 R32, R4.reuse, R10, R32 ;  /* 0x0000000a0420723c */ /* 0x040fe20000041820 */
[----:B------:R-:W1:Y:S05]  /*5c20*/  LDSM.16.MT88.4 R8, [R0+0xa800] ;  /* 0x00a800000008783b */ /* 0x000e6a0000004200 */
[-C--:B----4-:R-:W-:Y:S06]  /*5c30*/  HMMA.16816.F32.BF16 R36, R4, R16.reuse, R36 ;  /* 0x000000100424723c */ /* 0x090fec0000041824 */
[C---:B------:R-:W-:Y:S06]  /*5c40*/  HMMA.16816.F32.BF16 R40, R12.reuse, R16, R40 ;  /* 0x000000100c28723c */ /* 0x040fec0000041828 */
[-C--:B------:R-:W-:Y:S06]  /*5c50*/  HMMA.16816.F32.BF16 R44, R12, R18.reuse, R44 ;  /* 0x000000120c2c723c */ /* 0x080fec000004182c */
[C---:B------:R-:W-:Y:S01]  /*5c60*/  HMMA.16816.F32.BF16 R48, R4.reuse, R18, R48 ;  /* 0x000000120430723c */ /* 0x040fe20000041830 */
[----:B------:R-:W-:Y:S05]  /*5c70*/  LDSM.16.MT88.4 R16, [R2+0x15000] ;  /* 0x015000000210783b */ /* 0x000fea0000004200 */
[-C--:B--2---:R-:W-:Y:S06]  /*5c80*/  HMMA.16816.F32.BF16 R52, R4, R68.reuse, R52 ;  /* 0x000000440434723c */ /* 0x084fec0000041834 */
[C---:B------:R-:W-:Y:S06]  /*5c90*/  HMMA.16816.F32.BF16 R56, R12.reuse, R68, R56 ;  /* 0x000000440c38723c */ /* 0x040fec0000041838 */
[-C--:B------:R-:W-:Y:S01]  /*5ca0*/  HMMA.16816.F32.BF16 R60, R12, R70.reuse, R60 ;  /* 0x000000460c3c723c */ /* 0x080fe2000004183c */
[----:B------:R-:W-:Y:S05]  /*5cb0*/  LDSM.16.MT88.4 R12, [R0+0x7000] ;  /* 0x00700000000c783b */ /* 0x000fea0000004200 */
[----:B------:R-:W-:Y:S01]  /*5cc0*/  HMMA.16816.F32.BF16 R64, R4, R70, R64 ;  /* 0x000000460440723c */ /* 0x000fe20000041840 */
[----:B------:R-:W2:Y:S04]  /*5cd0*/  LDSM.16.MT88.4 R4, [R3+0x15000] ;  /* 0x015000000304783b */ /* 0x000ea80000004200 */
[----:B------:R-:W3:Y:S01]  /*5ce0*/  LDSM.16.MT88.4 R68, [R0+0x9000] ;  /* 0x009000000044783b */ /* 0x000ee20000004200 */
[-C--:B------:R-:W-:Y:S06]  /*5cf0*/  HMMA.16816.F32.BF16 R20, R72, R76.reuse, R20 ;  /* 0x0000004c4814723c */ /* 0x080fec0000041814 */
[C---:B------:R-:W-:Y:S06]  /*5d00*/  HMMA.16816.F32.BF16 R24, R80.reuse, R76, R24 ;  /* 0x0000004c5018723c */ /* 0x040fec0000041818 */
[-C--:B------:R-:W-:Y:S06]  /*5d10*/  HMMA.16816.F32.BF16 R28, R80, R78.reuse, R28 ;  /* 0x0000004e501c723c */ /* 0x080fec000004181c */
[C---:B------:R-:W-:Y:S01]  /*5d20*/  HMMA.16816.F32.BF16 R32, R72.reuse, R78, R32 ;  /* 0x0000004e4820723c */ /* 0x040fe20000041820 */
[----:B------:R-:W4:Y:S05]  /*5d30*/  LDSM.16.MT88.4 R76, [R0+0xb000] ;  /* 0x00b00000004c783b */ /* 0x000f2a0000004200 */
[-C--:B------:R-:W-:Y:S06]  /*5d40*/  HMMA.16816.F32.BF16 R36, R72, R84.reuse, R36 ;  /* 0x000000544824723c */ /* 0x080fec0000041824 */
[C---:B------:R-:W-:Y:S06]  /*5d50*/  HMMA.16816.F32.BF16 R40, R80.reuse, R84, R40 ;  /* 0x000000545028723c */ /* 0x040fec0000041828 */
[-C--:B------:R-:W-:Y:S06]  /*5d60*/  HMMA.16816.F32.BF16 R44, R80, R86.reuse, R44 ;  /* 0x00000056502c723c */ /* 0x080fec000004182c */
[C---:B------:R-:W-:Y:S01]  /*5d70*/  HMMA.16816.F32.BF16 R48, R72.reuse, R86, R48 ;  /* 0x000000564830723c */ /* 0x040fe20000041830 */
[----:B------:R-:W4:Y:S05]  /*5d80*/  LDSM.16.MT88.4 R84, [R3+0x15800] ;  /* 0x015800000354783b */ /* 0x000f2a0000004200 */
[-C--:B-1----:R-:W-:Y:S06]  /*5d90*/  HMMA.16816.F32.BF16 R52, R72, R8.reuse, R52 ;  /* 0x000000084834723c */ /* 0x082fec0000041834 */
[C---:B------:R-:W-:Y:S06]  /*5da0*/  HMMA.16816.F32.BF16 R56, R80.reuse, R8, R56 ;  /* 0x000000085038723c */ /* 0x040fec0000041838 */
[-C--:B------:R-:W-:Y:S01]  /*5db0*/  HMMA.16816.F32.BF16 R60, R80, R10.reuse, R60 ;  /* 0x0000000a503c723c */ /* 0x080fe2000004183c */
[----:B------:R-:W1:Y:S05]  /*5dc0*/  LDSM.16.MT88.4 R80, [R0+0x9800] ;  /* 0x009800000050783b */ /* 0x000e6a0000004200 */
[----:B------:R-:W-:Y:S01]  /*5dd0*/  HMMA.16816.F32.BF16 R64, R72, R10, R64 ;  /* 0x0000000a4840723c */ /* 0x000fe20000041840 */
[----:B------:R-:W1:Y:S01]  /*5de0*/  LDSM.16.MT88.4 R8, [R0+0xb800] ;  /* 0x00b800000008783b */ /* 0x000e620000004200 */
[----:B------:R-:W-:Y:S04]  /*5df0*/  BAR.SYNC.DEFER_BLOCKING 0x0 ;  /* 0x0000000000007b1d */ /* 0x000fe80000010000 */
[-C--:B--2---:R-:W-:Y:S06]  /*5e00*/  HMMA.16816.F32.BF16 R20, R4, R12.reuse, R20 ;  /* 0x0000000c0414723c */ /* 0x084fec0000041814 */
[C---:B------:R-:W-:Y:S06]  /*5e10*/  HMMA.16816.F32.BF16 R24, R16.reuse, R12, R24 ;  /* 0x0000000c1018723c */ /* 0x040fec0000041818 */
[-C--:B------:R-:W-:Y:S06]  /*5e20*/  HMMA.16816.F32.BF16 R28, R16, R14.reuse, R28 ;  /* 0x0000000e101c723c */ /* 0x080fec000004181c */
[C---:B------:R-:W-:Y:S06]  /*5e30*/  HMMA.16816.F32.BF16 R32, R4.reuse, R14, R32 ;  /* 0x0000000e0420723c */ /* 0x040fec0000041820 */
[-C--:B---3--:R-:W-:Y:S06]  /*5e40*/  HMMA.16816.F32.BF16 R36, R4, R68.reuse, R36 ;  /* 0x000000440424723c */ /* 0x088fec0000041824 */
[C---:B------:R-:W-:Y:S06]  /*5e50*/  HMMA.16816.F32.BF16 R40, R16.reuse, R68, R40 ;  /* 0x000000441028723c */ /* 0x040fec0000041828 */
[-C--:B------:R-:W-:Y:S06]  /*5e60*/  HMMA.16816.F32.BF16 R44, R16, R70.reuse, R44 ;  /* 0x00000046102c723c */ /* 0x080fec000004182c */
[C---:B------:R-:W-:Y:S06]  /*5e70*/  HMMA.16816.F32.BF16 R48, R4.reuse, R70, R48 ;  /* 0x000000460430723c */ /* 0x040fec0000041830 */
[-C--:B----4-:R-:W-:Y:S06]  /*5e80*/  HMMA.16816.F32.BF16 R52, R4, R76.reuse, R52 ;  /* 0x0000004c0434723c */ /* 0x090fec0000041834 */
[C---:B------:R-:W-:Y:S06]  /*5e90*/  HMMA.16816.F32.BF16 R56, R16.reuse, R76, R56 ;  /* 0x0000004c1038723c */ /* 0x040fec0000041838 */
[-C--:B------:R-:W-:Y:S06]  /*5ea0*/  HMMA.16816.F32.BF16 R60, R16, R78.reuse, R60 ;  /* 0x0000004e103c723c */ /* 0x080fec000004183c */
[----:B------:R-:W-:Y:S06]  /*5eb0*/  HMMA.16816.F32.BF16 R64, R4, R78, R64 ;  /* 0x0000004e0440723c */ /* 0x000fec0000041840 */
[-C--:B------:R-:W-:Y:S06]  /*5ec0*/  HMMA.16816.F32.BF16 R20, R84, R88.reuse, R20 ;  /* 0x000000585414723c */ /* 0x080fec0000041814 */
[C---:B------:R-:W-:Y:S06]  /*5ed0*/  HMMA.16816.F32.BF16 R24, R92.reuse, R88, R24 ;  /* 0x000000585c18723c */ /* 0x040fec0000041818 */
[-C--:B------:R-:W-:Y:S06]  /*5ee0*/  HMMA.16816.F32.BF16 R28, R92, R90.reuse, R28 ;  /* 0x0000005a5c1c723c */ /* 0x080fec000004181c */
[C---:B------:R-:W-:Y:S06]  /*5ef0*/  HMMA.16816.F32.BF16 R32, R84.reuse, R90, R32 ;  /* 0x0000005a5420723c */ /* 0x040fec0000041820 */
[-C--:B-1----:R-:W-:Y:S06]  /*5f00*/  HMMA.16816.F32.BF16 R36, R84, R80.reuse, R36 ;  /* 0x000000505424723c */ /* 0x082fec0000041824 */
[C---:B------:R-:W-:Y:S06]  /*5f10*/  HMMA.16816.F32.BF16 R40, R92.reuse, R80, R40 ;  /* 0x000000505c28723c */ /* 0x040fec0000041828 */
[-C--:B------:R-:W-:Y:S06]  /*5f20*/  HMMA.16816.F32.BF16 R44, R92, R82.reuse, R44 ;  /* 0x000000525c2c723c */ /* 0x080fec000004182c */
[C---:B------:R-:W-:Y:S06]  /*5f30*/  HMMA.16816.F32.BF16 R48, R84.reuse, R82, R48 ;  /* 0x000000525430723c */ /* 0x040fec0000041830 */
[-C--:B------:R-:W-:Y:S06]  /*5f40*/  HMMA.16816.F32.BF16 R52, R84, R8.reuse, R52 ;  /* 0x000000085434723c */ /* 0x080fec0000041834 */
[C---:B------:R-:W-:Y:S06]  /*5f50*/  HMMA.16816.F32.BF16 R56, R92.reuse, R8, R56 ;  /* 0x000000085c38723c */ /* 0x040fec0000041838 */
[-C--:B------:R-:W-:Y:S06]  /*5f60*/  HMMA.16816.F32.BF16 R60, R92, R10.reuse, R60 ;  /* 0x0000000a5c3c723c */ /* 0x080fec000004183c */
[----:B------:R-:W-:Y:S01]  /*5f70*/  HMMA.16816.F32.BF16 R64, R84, R10, R64 ;  /* 0x0000000a5440723c */ /* 0x000fe20000041840 */
[----:B------:R-:W-:Y:S11]  /*5f80*/  @!UPT UIADD3 URZ, URZ, URZ, URZ ;  /* 0x0000003f3f3ff290 */ /* 0x000ff6000fffe03f */
[----:B------:R-:W-:Y:S01]  /*5f90*/  @!UPT UIADD3 URZ, URZ, URZ, URZ ;  /* 0x0000003f3f3ff290 */ /* 0x000fe2000fffe03f */
[----:B------:R-:W-:Y:S11]  /*5fa0*/  @!P0 BRA `(.L_x_32) ;  /* 0x0000000000d48947 */ /* 0x000ff60003800000 */
[----:B------:R-:W2:Y:S01]  /*5fb0*/  LDL.64 R244, [R1+0x48] ;  /* 0x0000480001f47983 */ /* 0x000ea20000100a00 */
[----:B------:R-:W1:Y:S01]  /*5fc0*/  LDC R13, c[0x0][0x420] ;  /* 0x00010800ff0d7b82 */ /* 0x000e620000000800 */
[----:B-----5:R-:W-:Y:S02]  /*5fd0*/  ISETP.GE.AND P3, PT, R96, UR19, PT ;  /* 0x0000001360007c0c */ /* 0x020fe4000bf66270 */
[----:B------:R-:W3:Y:S04]  /*5fe0*/  LDL R246, [R1+0x6c] ;  /* 0x00006c0001f67983 */ /* 0x000ee80000100800 */
[----:B------:R-:W4:Y:S01]  /*5ff0*/  LDL.LU.64 R98, [R1+0x38] ;  /* 0x0000380001627983 */ /* 0x000f220000300a00 */
[----:B------:R-:W1:Y:S03]  /*6000*/  LDC R14, c[0x0][0x424] ;  /* 0x00010900ff0e7b82 */ /* 0x000e660000000800 */
[----:B------:R-:W4:Y:S01]  /*6010*/  LDL R97, [R1+0x2c] ;  /* 0x00002c0001617983 */ /* 0x000f220000100800 */
[C---:B-1----:R-:W-:Y:S05]  /*6020*/  IMAD.U32 R5, R13.reuse, -0x40, RZ ;  /* 0xffffffc00d057824 */ /* 0x042fea00078e00ff */
[C---:B------:R-:W-:Y:S02]  /*6030*/  LEA R6, P6, R13.reuse, R5, 0x5 ;  /* 0x000000050d067211 */ /* 0x040fe400078c28ff */
[----:B------:R-:W-:Y:S04]  /*6040*/  SHF.R.S32.HI R7, RZ, 0x1f, R5 ;  /* 0x0000001fff077819 */ /* 0x000fe80000011405 */
[--C-:B------:R-:W-:Y:S02]  /*6050*/  LEA.HI.X R7, R13, R7, R14.reuse, 0x5, P6 ;  /* 0x000000070d077211 */ /* 0x100fe400030f2c0e */
[----:B--2---:R-:W-:Y:S02]  /*6060*/  ISETP.GE.AND P4, PT, R244, UR19, PT ;  /* 0x00000013f4007c0c */ /* 0x004fe4000bf86270 */
[----:B---3--:R-:W-:Y:S02]  /*6070*/  ISETP.GE.AND P2, PT, R246, UR19, PT ;  /* 0x00000013f6007c0c */ /* 0x008fe4000bf46270 */
[CC--:B----4-:R-:W-:Y:S02]  /*6080*/  LEA R4, P1, R5.reuse, R98.reuse, 0x1 ;  /* 0x0000006205047211 */ /* 0x0d0fe400078208ff */
[C---:B------:R-:W-:Y:S02]  /*6090*/  @!P3 LEA R10, P5, R6.reuse, R98, 0x1 ;  /* 0x00000062060ab211 */ /* 0x040fe400078a08ff */
[-C--:B------:R-:W-:Y:S05]  /*60a0*/  LEA.HI.X.SX32 R5, R5, R99.reuse, 0x1, P1 ;  /* 0x0000006305057211 */ /* 0x080fea00008f0eff */
[----:B------:R1:W-:Y:S01]  /*60b0*/  @P4 STS.128 [R97+0x6000], RZ ;  /* 0x006000ff61004388 */ /* 0x0003e20000000c00 */
[C---:B------:R-:W-:Y:S02]  /*60c0*/  @!P4 LEA R12, P6, R13.reuse, R4, 0x6 ;  /* 0x000000040d0cc211 */ /* 0x040fe400078c30ff */
[C-C-:B------:R-:W-:Y:S01]  /*60d0*/  @!P3 LEA.HI.X R11, R6.reuse, R99, R7.reuse, 0x1, P5 ;  /* 0x00000063060bb211 */ /* 0x140fe200028f0c07 */
[----:B------:R-:W-:Y:S01]  /*60e0*/  @!PT LDS RZ, [RZ] ;  /* 0x00000000fffff984 */ /* 0x000fe20000000800 */
[----:B------:R-:W-:Y:S01]  /*60f0*/  @!PT LDS RZ, [RZ] ;  /* 0x00000000fffff984 */ /* 0x000fe20000000800 */
[----:B------:R-:W-:Y:S01]  /*6100*/  @!PT LDS RZ, [RZ] ;  /* 0x00000000fffff984 */ /* 0x000fe20000000800 */
[----:B------:R1:W-:Y:S01]  /*6110*/  @!P4 LDGSTS.E.BYPASS.LTC128B.128 [R97+0x6000], desc[UR6][R4.64] ;  /* 0x060000000461cfae */ /* 0x0003e2000b901d46 */
[----:B------:R-:W-:Y:S02]  /*6120*/  @!P4 LEA.HI.X R13, R13, R5, R14, 0x6, P6 ;  /* 0x000000050d0dc211 */ /* 0x000fe400030f340e */
[C---:B------:R-:W-:Y:S01]  /*6130*/  @!P2 LEA R8, P1, R6.reuse, R98, 0x1 ;  /* 0x000000620608a211 */ /* 0x040fe200078208ff */
[----:B------:R1:W-:Y:S03]  /*6140*/  @P3 STS.128 [R97+0x8000], RZ ;  /* 0x008000ff61003388 */ /* 0x0003e60000000c00 */
[----:B------:R-:W-:Y:S01]  /*6150*/  @!P2 LEA.HI.X R9, R6, R99, R7, 0x1, P1 ;  /* 0x000000630609a211 */ /* 0x000fe200008f0c07 */
[----:B------:R-:W-:Y:S01]  /*6160*/  @!PT LDS RZ, [RZ] ;  /* 0x00000000fffff984 */ /* 0x000fe20000000800 */
[----:B------:R-:W-:Y:S01]  /*6170*/  @!PT LDS RZ, [RZ] ;  /* 0x00000000fffff984 */ /* 0x000fe20000000800 */
[----:B------:R-:W-:Y:S01]  /*6180*/  @!PT LDS RZ, [RZ] ;  /* 0x00000000fffff984 */ /* 0x000fe20000000800 */
[----:B------:R1:W-:Y:S04]  /*6190*/  @!P3 LDGSTS.E.BYPASS.LTC128B.128 [R97+0x8000], desc[UR6][R4.64+0x80] ;  /* 0x080000800461bfae */ /* 0x0003e8000b901d46 */
[----:B------:R1:W-:Y:S04]  /*61a0*/  @P2 STS.128 [R97+0xa000], RZ ;  /* 0x00a000ff61002388 */ /* 0x0003e80000000c00 */
        /* <DEDUP_REMOVED lines=19> */
[----:B------:R-:W0:Y:S04]  /*62e0*/  LDGDEPBAR ;  /* 0x00000000000079af */ /* 0x000e280000000000 */
[----:B------:R1:W-:Y:S02]  /*62f0*/  STL.64 [R1+0x38], R4 ;  /* 0x0000380401007387 */ /* 0x0003e40000100a00 */
.L_x_32:
[----:B-1----:R-:W2:Y:S01]  /*6300*/  LDL R4, [R1+0x1c] ;  /* 0x00001c0001047983 */ /* 0x002ea20000100800 */
[----:B------:R-:W-:Y:S02]  /*6310*/  @UP2 UIADD3 UR16, UP1, UR10, -0x100, URZ ;  /* 0xffffff000a102890 */ /* 0x000fe4000ff3e03f */
[----:B------:R-:W-:Y:S01]  /*6320*/  @UP2 UIADD3 UR12, UP0, UR12, -0x100, URZ ;  /* 0xffffff000c0c2890 */ /* 0x000fe2000ff1e03f */
[----:B------:R-:W-:Y:S01]  /*6330*/  STL.64 [R1+0xe8], R42 ;  /* 0x0000e82a01007387 */ /* 0x000fe20000100a00 */
[----:B------:R-:W-:Y:S02]  /*6340*/  @UP2 UIADD3.X UR13, UR9, -0x1, URZ, UP1, !UPT ;  /* 0xffffffff090d2890 */ /* 0x000fe40008ffe43f */
[----:B------:R-:W-:Y:S01]  /*6350*/  @UP2 UIADD3.X UR11, UR11, -0x1, URZ, UP0, !UPT ;  /* 0xffffffff0b0b2890 */ /* 0x000fe200087fe43f */
[----:B------:R-:W-:Y:S04]  /*6360*/  STL.64 [R1+0xe0], R40 ;  /* 0x0000e02801007387 */ /* 0x000fe80000100a00 */
[----:B------:R1:W-:Y:S04]  /*6370*/  STL.64 [R1+0xd8], R38 ;  /* 0x0000d82601007387 */ /* 0x0003e80000100a00 */
[----:B------:R-:W-:Y:S04]  /*6380*/  LDSM.16.MT88.4 R16, [R0+0xc000] ;  /* 0x00c000000010783b */ /* 0x000fe80000004200 */
[----:B------:R-:W-:Y:S04]  /*6390*/  LDSM.16.MT88.4 R80, [R0+0xe000] ;  /* 0x00e000000050783b */ /* 0x000fe80000004200 */
[----:B------:R-:W-:Y:S04]  /*63a0*/  LDSM.16.MT88.4 R244, [R0+0x10000] ;  /* 0x0100000000f4783b */ /* 0x000fe80000004200 */
[----:B------:R-:W-:Y:S04]  /*63b0*/  LDSM.16.MT88.4 R40, [R0+0xc800] ;  /* 0x00c800000028783b */ /* 0x000fe80000004200 */
[----:B-1----:R-:W3:Y:S01]  /*63c0*/  LDL R38, [R1+0x28] ;  /* 0x0000280001267983 */ /* 0x002ee20000100800 */
[----:B-----5:R-:W-:Y:S03]  /*63d0*/  IMAD.MOV.U32 R39, RZ, RZ, R96 ;  /* 0x000000ffff277224 */ /* 0x020fe600078e0060 */
[----:B------:R-:W-:Y:S04]  /*63e0*/  STL.64 [R1+0xd0], R36 ;  /* 0x0000d02401007387 */ /* 0x000fe80000100a00 */
[----:B------:R-:W-:Y:S04]  /*63f0*/  STL.64 [R1+0xc8], R34 ;  /* 0x0000c82201007387 */ /* 0x000fe80000100a00 */
[----:B------:R-:W-:Y:S04]  /*6400*/  STL.64 [R1+0xc0], R32 ;  /* 0x0000c02001007387 */ /* 0x000fe80000100a00 */
[----:B------:R1:W-:Y:S04]  /*6410*/  STL [R1+0xb8], R30 ;  /* 0x0000b81e01007387 */ /* 0x0003e80000100800 */
[----:B------:R-:W-:Y:S04]  /*6420*/  STL.64 [R1+0xb0], R28 ;  /* 0x0000b01c01007387 */ /* 0x000fe80000100a00 */
[----:B------:R-:W-:Y:S04]  /*6430*/  STL.64 [R1+0xa8], R22 ;  /* 0x0000a81601007387 */ /* 0x000fe80000100a00 */
[----:B------:R-:W-:Y:S04]  /*6440*/  STL.64 [R1+0xa0], R26 ;  /* 0x0000a01a01007387 */ /* 0x000fe80000100a00 */
[----:B------:R-:W-:Y:S04]  /*6450*/  STL.64 [R1+0x98], R24 ;  /* 0x0000981801007387 */ /* 0x000fe80000100a00 */
[----:B------:R4:W-:Y:S04]  /*6460*/  STL.64 [R1+0x90], R20 ;  /* 0x0000901401007387 */ /* 0x0009e80000100a00 */
[----:B------:R-:W-:Y:S01]  /*6470*/  LDSM.16.MT88.4 R32, [R0+0xe800] ;  /* 0x00e800000020783b */ /* 0x000fe20000004200 */
[----:B-1----:R-:W-:Y:S03]  /*6480*/  IMAD.MOV.U32 R30, RZ, RZ, R39 ;  /* 0x000000ffff1e7224 */ /* 0x002fe600078e0027 */
[----:B----4-:R-:W4:Y:S04]  /*6490*/  LDL R20, [R1+0x20] ;  /* 0x0000200001147983 */ /* 0x010f280000100800 */
[----:B--2---:R-:W1:Y:S04]  /*64a0*/  LDSM.16.M88.4 R96, [R4] ;  /* 0x000000000460783b */ /* 0x004e680000000200 */
[----:B------:R1:W2:Y:S04]  /*64b0*/  LDSM.16.M88.4 R92, [R4+0x1000] ;  /* 0x00100000045c783b */ /* 0x0002a80000000200 */
[----:B---3--:R-:W3:Y:S01]  /*64c0*/  LDSM.16.M88.4 R248, [R38] ;  /* 0x0000000026f8783b */ /* 0x008ee20000000200 */
[-C--:B-1----:R-:W-:Y:S03]  /*64d0*/  HMMA.16816.F32.BF16 R4, R96, R16.reuse, RZ ;  /* 0x000000106004723c */ /* 0x082fe600000418ff */
[----:B------:R-:W1:Y:S03]  /*64e0*/  LDSM.16.M88.4 R24, [R38+0x1000] ;  /* 0x001000002618783b */ /* 0x000e660000000200 */
[C---:B--2---:R-:W-:Y:S01]  /*64f0*/  HMMA.16816.F32.BF16 R8, R92.reuse, R16, RZ ;  /* 0x000000105c08723c */ /* 0x044fe200000418ff */
[----:B------:R-:W-:Y:S05]  /*6500*/  LDSM.16.MT88.4 R36, [R0+0xd800] ;  /* 0x00d800000024783b */ /* 0x000fea0000004200 */
[-C--:B------:R-:W-:Y:S06]  /*6510*/  HMMA.16816.F32.BF16 R12, R92, R18.reuse, RZ ;  /* 0x000000125c0c723c */ /* 0x080fec00000418ff */
[C---:B------:R-:W-:Y:S06]  /*6520*/  HMMA.16816.F32.BF16 R16, R96.reuse, R18, RZ ;  /* 0x000000126010723c */ /* 0x040fec00000418ff */
[-C--:B------:R-:W-:Y:S06]  /*6530*/  HMMA.16816.F32.BF16 R68, R96, R80.reuse, RZ ;  /* 0x000000506044723c */ /* 0x080fec00000418ff */
[C---:B------:R-:W-:Y:S06]  /*6540*/  HMMA.16816.F32.BF16 R72, R92.reuse, R80, RZ ;  /* 0x000000505c48723c */ /* 0x040fec00000418ff */
[-C--:B------:R-:W-:Y:S06]  /*6550*/  HMMA.16816.F32.BF16 R76, R92, R82.reuse, RZ ;  /* 0x000000525c4c723c */ /* 0x080fec00000418ff */
[C---:B------:R-:W-:Y:S06]  /*6560*/  HMMA.16816.F32.BF16 R80, R96.reuse, R82, RZ ;  /* 0x000000526050723c */ /* 0x040fec00000418ff */
[-C--:B------:R-:W-:Y:S06]  /*6570*/  HMMA.16816.F32.BF16 R84, R96, R244.reuse, RZ ;  /* 0x000000f46054723c */ /* 0x080fec00000418ff */
[C---:B------:R-:W-:Y:S06]  /*6580*/  HMMA.16816.F32.BF16 R88, R92.reuse, R244, RZ ;  /* 0x000000f45c58723c */ /* 0x040fec00000418ff */
[-C--:B------:R-:W-:Y:S06]  /*6590*/  HMMA.16816.F32.BF16 R92, R92, R246.reuse, RZ ;  /* 0x000000f65c5c723c */ /* 0x080fec00000418ff */
[----:B------:R-:W-:Y:S01]  /*65a0*/  HMMA.16816.F32.BF16 R96, R96, R246, RZ ;  /* 0x000000f66060723c */ /* 0x000fe200000418ff */
[----:B------:R-:W2:Y:S05]  /*65b0*/  LDSM.16.MT88.4 R244, [R0+0x10800] ;  /* 0x0108000000f4783b */ /* 0x000eaa0000004200 */
[-C--:B---3--:R-:W-:Y:S06]  /*65c0*/  HMMA.16816.F32.BF16 R4, R248, R40.reuse, R4 ;  /* 0x00000028f804723c */ /* 0x088fec0000041804 */
[C---:B-1----:R-:W-:Y:S06]  /*65d0*/  HMMA.16816.F32.BF16 R8, R24.reuse, R40, R8 ;  /* 0x000000281808723c */ /* 0x042fec0000041808 */
[-C--:B------:R-:W-:Y:S06]  /*65e0*/  HMMA.16816.F32.BF16 R12, R24, R42.reuse, R12 ;  /* 0x0000002a180c723c */ /* 0x080fec000004180c */
[C---:B------:R-:W-:Y:S01]  /*65f0*/  HMMA.16816.F32.BF16 R16, R248.reuse, R42, R16 ;  /* 0x0000002af810723c */ /* 0x040fe20000041810 */
[----:B------:R-:W-:Y:S05]  /*6600*/  LDSM.16.MT88.4 R40, [R0+0xd000] ;  /* 0x00d000000028783b */ /* 0x000fea0000004200 */
[-C--:B------:R-:W-:Y:S06]  /*6610*/  HMMA.16816.F32.BF16 R68, R248, R32.reuse, R68 ;  /* 0x00000020f844723c */ /* 0x080fec0000041844 */
[C---:B------:R-:W-:Y:S06]  /*6620*/  HMMA.16816.F32.BF16 R72, R24.reuse, R32, R72 ;  /* 0x000000201848723c */ /* 0x040fec0000041848 */
[-C--:B------:R-:W-:Y:S06]  /*6630*/  HMMA.16816.F32.BF16 R76, R24, R34.reuse, R76 ;  /* 0x00000022184c723c */ /* 0x080fec000004184c */
[C---:B------:R-:W-:Y:S01]  /*6640*/  HMMA.16816.F32.BF16 R80, R248.reuse, R34, R80 ;  /* 0x00000022f850723c */ /* 0x040fe20000041850 */
[----:B----4-:R-:W-:Y:S05]  /*6650*/  LDSM.16.M88.4 R32, [R20+0x1000] ;  /* 0x001000001420783b */ /* 0x010fea0000000200 */
[-C--:B--2---:R-:W-:Y:S06]  /*6660*/  HMMA.16816.F32.BF16 R84, R248, R244.reuse, R84 ;  /* 0x000000f4f854723c */ /* 0x084fec0000041854 */
[C---:B------:R-:W-:Y:S06]  /*6670*/  HMMA.16816.F32.BF16 R88, R24.reuse, R244, R88 ;  /* 0x000000f41858723c */ /* 0x040fec0000041858 */
[-C--:B------:R-:W-:Y:S01]  /*6680*/  HMMA.16816.F32.BF16 R92, R24, R246.reuse, R92 ;  /* 0x000000f6185c723c */ /* 0x080fe2000004185c */
[----:B------:R1:W2:Y:S05]  /*6690*/  LDSM.16.M88.4 R24, [R20] ;  /* 0x000000001418783b */ /* 0x0002aa0000000200 */
[----:B------:R-:W-:Y:S01]  /*66a0*/  HMMA.16816.F32.BF16 R96, R248, R246, R96 ;  /* 0x000000f6f860723c */ /* 0x000fe20000041860 */
[----:B------:R-:W3:Y:S04]  /*66b0*/  LDSM.16.MT88.4 R244, [R0+0xf000] ;  /* 0x00f0000000f4783b */ /* 0x000ee80000004200 */
[----:B------:R-:W4:Y:S04]  /*66c0*/  LDSM.16.MT88.4 R248, [R0+0x11000] ;  /* 0x0110000000f8783b */ /* 0x000f280000004200 */
[----:B-1----:R-:W4:Y:S01]  /*66d0*/  LDL R20, [R1+0x24] ;  /* 0x0000240001147983 */ /* 0x002f220000100800 */
[-C--:B--2---:R-:W-:Y:S06]  /*66e0*/  HMMA.16816.F32.BF16 R4, R24, R40.reuse, R4 ;  /* 0x000000281804723c */ /* 0x084fec0000041804 */
[C---:B------:R-:W-:Y:S06]  /*66f0*/  HMMA.16816.F32.BF16 R8, R32.reuse, R40, R8 ;  /* 0x000000282008723c */ /* 0x040fec0000041808 */
[-C--:B------:R-:W-:Y:S06]  /*6700*/  HMMA.16816.F32.BF16 R12, R32, R42.reuse, R12 ;  /* 0x0000002a200c723c */ /* 0x080fec000004180c */
[C---:B------:R-:W-:Y:S01]  /*6710*/  HMMA.16816.F32.BF16 R16, R24.reuse, R42, R16 ;  /* 0x0000002a1810723c */ /* 0x040fe20000041810 */
[----:B------:R-:W5:Y:S04]  /*6720*/  LDL.LU.64 R42, [R1+0xe8] ;  /* 0x0000e800012a7983 */ /* 0x000f680000300a00 */
[----:B------:R-:W5:Y:S01]  /*6730*/  LDL.LU.64 R40, [R1+0xe0] ;  /* 0x0000e00001287983 */ /* 0x000f620000300a00 */
[-C--:B---3--:R-:W-:Y:S03]  /*6740*/  HMMA.16816.F32.BF16 R68, R24, R244.reuse, R68 ;  /* 0x000000f41844723c */ /* 0x088fe60000041844 */
[----:B------:R-:W2:Y:S03]  /*6750*/  LDL R23, [R1+0x74] ;  /* 0x0000740001177983 */ /* 0x000ea60000100800 */
[C---:B------:R-:W-:Y:S01]  /*6760*/  HMMA.16816.F32.BF16 R72, R32.reuse, R244, R72 ;  /* 0x000000f42048723c */ /* 0x040fe20000041848 */
[----:B------:R-:W3:Y:S04]  /*6770*/  LDL R21, [R1+0x70] ;  /* 0x0000700001157983 */ /* 0x000ee80000100800 */
[----:B------:R-:W3:Y:S01]  /*6780*/  LDL R28, [R1+0x60] ;  /* 0x00006000011c7983 */ /* 0x000ee20000100800 */
[-C--:B------:R-:W-:Y:S03]  /*6790*/  HMMA.16816.F32.BF16 R76, R32, R246.reuse, R76 ;  /* 0x000000f6204c723c */ /* 0x080fe6000004184c */
[----:B------:R-:W3:Y:S03]  /*67a0*/  LDL R29, [R1+0x64] ;  /* 0x00006400011d7983 */ /* 0x000ee60000100800 */
[C---:B------:R-:W-:Y:S06]  /*67b0*/  HMMA.16816.F32.BF16 R80, R24.reuse, R246, R80 ;  /* 0x000000f61850723c */ /* 0x040fec0000041850 */
[-C--:B----4-:R-:W-:Y:S06]  /*67c0*/  HMMA.16816.F32.BF16 R84, R24, R248.reuse, R84 ;  /* 0x000000f81854723c */ /* 0x090fec0000041854 */
[C---:B------:R-:W-:Y:S06]  /*67d0*/  HMMA.16816.F32.BF16 R88, R32.reuse, R248, R88 ;  /* 0x000000f82058723c */ /* 0x040fec0000041858 */
[-C--:B------:R-:W-:Y:S06]  /*67e0*/  HMMA.16816.F32.BF16 R92, R32, R250.reuse, R92 ;  /* 0x000000fa205c723c */ /* 0x080fec000004185c */
[----:B------:R-:W-:Y:S01]  /*67f0*/  HMMA.16816.F32.BF16 R96, R24, R250, R96 ;  /* 0x000000fa1860723c */ /* 0x000fe20000041860 */
[----:B------:R-:W-:Y:S04]  /*6800*/  LDSM.16.MT88.4 R248, [R0+0xf800] ;  /* 0x00f8000000f8783b */ /* 0x000fe80000004200 */
[----:B------:R-:W-:Y:S04]  /*6810*/  LDSM.16.MT88.4 R24, [R0+0x11800] ;  /* 0x011800000018783b */ /* 0x000fe80000004200 */
[----:B------:R-:W1:Y:S04]  /*6820*/  LDSM.16.M88.4 R244, [R20] ;  /* 0x0000000014f4783b */ /* 0x000e680000000200 */
[----:B------:R4:W2:Y:S02]  /*6830*/  LDSM.16.M88.4 R32, [R20+0x1000] ;  /* 0x001000001420783b */ /* 0x0008a40000000200 */
[----:B----4-:R-:W4:Y:S01]  /*6840*/  LDC R20, c[0x0][0x270] ;  /* 0x00009c00ff147b82 */ /* 0x010f220000000800 */
[-C--:B-1----:R-:W-:Y:S06]  /*6850*/  HMMA.16816.F32.BF16 R4, R244, R36.reuse, R4 ;  /* 0x00000024f404723c */ /* 0x082fec0000041804 */
[C---:B--2---:R-:W-:Y:S05]  /*6860*/  HMMA.16816.F32.BF16 R8, R32.reuse, R36, R8 ;  /* 0x000000242008723c */ /* 0x044fea0000041808 */
[----:B----4-:R-:W-:Y:S01]  /*6870*/  IMAD R22, R20, UR21, RZ ;  /* 0x0000001514167c24 */ /* 0x010fe2000f8e02ff */
[-C--:B------:R-:W-:Y:S06]  /*6880*/  HMMA.16816.F32.BF16 R12, R32, R38.reuse, R12 ;  /* 0x00000026200c723c */ /* 0x080fec000004180c */
[C---:B------:R-:W-:Y:S01]  /*6890*/  HMMA.16816.F32.BF16 R16, R244.reuse, R38, R16 ;  /* 0x00000026f410723c */ /* 0x040fe20000041810 */
[----:B------:R-:W5:Y:S04]  /*68a0*/  LDL.LU.64 R38, [R1+0xd8] ;  /* 0x0000d80001267983 */ /* 0x000f680000300a00 */
[----:B------:R-:W5:Y:S01]  /*68b0*/  LDL.LU.64 R36, [R1+0xd0] ;  /* 0x0000d00001247983 */ /* 0x000f620000300a00 */
[-C--:B------:R-:W-:Y:S06]  /*68c0*/  HMMA.16816.F32.BF16 R68, R244, R248.reuse, R68 ;  /* 0x000000f8f444723c */ /* 0x080fec0000041844 */
[C---:B------:R-:W-:Y:S01]  /*68d0*/  HMMA.16816.F32.BF16 R72, R32.reuse, R248, R72 ;  /* 0x000000f82048723c */ /* 0x040fe20000041848 */
[----:B------:R-:W2:Y:S05]  /*68e0*/  LDL.LU.64 R248, [R1+0x30] ;  /* 0x0000300001f87983 */ /* 0x000eaa0000300a00 */
[-C--:B------:R-:W-:Y:S06]  /*68f0*/  HMMA.16816.F32.BF16 R76, R32, R250.reuse, R76 ;  /* 0x000000fa204c723c */ /* 0x080fec000004184c */
[C---:B------:R-:W-:Y:S06]  /*6900*/  HMMA.16816.F32.BF16 R80, R244.reuse, R250, R80 ;  /* 0x000000faf450723c */ /* 0x040fec0000041850 */
[-C--:B------:R-:W-:Y:S05]  /*6910*/  HMMA.16816.F32.BF16 R84, R244, R24.reuse, R84 ;  /* 0x00000018f454723c */ /* 0x080fea0000041854 */
[----:B------:R-:W-:Y:S01]  /*6920*/  IMAD.U32 R250, R22, -0x40, RZ ;  /* 0xffffffc016fa7824 */ /* 0x000fe200078e00ff */
[----:B------:R-:W-:Y:S01]  /*6930*/  @P0 IADD3 R22, P2, R23, UR10, RZ ;  /* 0x0000000a17160c10 */ /* 0x000fe2000ff5e0ff */
[C---:B------:R-:W-:Y:S01]  /*6940*/  HMMA.16816.F32.BF16 R88, R32.reuse, R24, R88 ;  /* 0x000000182058723c */ /* 0x040fe20000041858 */
[----:B------:R-:W-:Y:S03]  /*6950*/  @UP2 UMOV UR10, UR16 ;  /* 0x00000010000a2c82 */ /* 0x000fe60008000000 */
[----:B---3--:R-:W-:Y:S01]  /*6960*/  @P0 IADD3.X R23, R21, UR9, RZ, P2, !PT ;  /* 0x0000000915170c10 */ /* 0x008fe200097fe4ff */
[----:B------:R-:W-:Y:S01]  /*6970*/  @UP2 UMOV UR9, UR13 ;  /* 0x0000000d00092c82 */ /* 0x000fe20008000000 */
[-C--:B------:R-:W-:Y:S03]  /*6980*/  HMMA.16816.F32.BF16 R92, R32, R26.reuse, R92 ;  /* 0x0000001a205c723c */ /* 0x080fe6000004185c */
[----:B------:R-:W3:Y:S02]  /*6990*/  @P0 LDG.E R28, desc[UR6][R22.64+-0x100] ;  /* 0xffff0006161c0981 */ /* 0x000ee4000c1e1900 */
[----:B------:R-:W-:Y:S01]  /*69a0*/  IMAD.MOV.U32 R25, RZ, RZ, R30 ;  /* 0x000000ffff197224 */ /* 0x000fe200078e001e */
[----:B------:R-:W-:Y:S01]  /*69b0*/  HMMA.16816.F32.BF16 R96, R244, R26, R96 ;  /* 0x0000001af460723c */ /* 0x000fe20000041860 */
[----:B------:R1:W4:Y:S04]  /*69c0*/  @P0 LDG.E R29, desc[UR6][R22.64+-0xe0] ;  /* 0xffff2006161d0981 */ /* 0x000328000c1e1900 */
[----:B------:R-:W-:Y:S06]  /*69d0*/  IMAD R24, R20, UR21, RZ ;  /* 0x0000001514187c24 */ /* 0x000fec000f8e02ff */
[----:B------:R-:W-:Y:S01]  /*69e0*/  IMAD R30, R24, 0x18, RZ ;  /* 0x00000018181e7824 */ /* 0x000fe200078e02ff */
[----:B--2---:R-:W-:Y:S01]  /*69f0*/  LEA R251, P1, R250, R248, 0x2 ;  /* 0x000000f8fafb7211 */ /* 0x004fe200078210ff */
[----:B------:R-:W-:Y:S03]  /*6a00*/  IMAD.SHL.U32 R248, R24, 0x8, RZ ;  /* 0x0000000818f87824 */ /* 0x000fe600078e00ff */
[----:B------:R-:W-:Y:S01]  /*6a10*/  LEA.HI.X.SX32 R250, R250, R249, 0x2, P1 ;  /* 0x000000f9fafa7211 */ /* 0x000fe200008f16ff */
[----:B------:R-:W-:Y:S02]  /*6a20*/  IMAD.MOV.U32 R20, RZ, RZ, R251 ;  /* 0x000000ffff147224 */ /* 0x000fe400078e00fb */
[----:B------:R-:W-:Y:S02]  /*6a30*/  IMAD.SHL.U32 R249, R24, 0x10, RZ ;  /* 0x0000001018f97824 */ /* 0x000fe400078e00ff */
[----:B------:R-:W-:Y:S01]  /*6a40*/  IMAD.MOV.U32 R21, RZ, RZ, R250 ;  /* 0x000000ffff157224 */ /* 0x000fe200078e00fa */
[CC--:B------:R-:W-:Y:S02]  /*6a50*/  LEA R250, P2, R248.reuse, R20.reuse, 0x2 ;  /* 0x00000014f8fa7211 */ /* 0x0c0fe400078410ff */
[CC--:B-1----:R-:W-:Y:S02]  /*6a60*/  LEA R22, P1, R249.reuse, R20.reuse, 0x2 ;  /* 0x00000014f9167211 */ /* 0x0c2fe400078210ff */
[----:B------:R1:W-:Y:S01]  /*6a70*/  REDG.E.ADD.F32.FTZ.RN.STRONG.GPU desc[UR6][R20.64], R4 ;  /* 0x00000004140079a6 */ /* 0x0003e2000c10f386 */
[-C--:B------:R-:W-:Y:S02]  /*6a80*/  LEA.HI.X.SX32 R251, R248, R21.reuse, 0x2, P2 ;  /* 0x00000015f8fb7211 */ /* 0x080fe400010f16ff */
[-C--:B------:R-:W-:Y:S01]  /*6a90*/  LEA.HI.X.SX32 R23, R249, R21.reuse, 0x2, P1 ;  /* 0x00000015f9177211 */ /* 0x080fe200008f16ff */
[----:B------:R-:W-:Y:S04]  /*6aa0*/  STL.64 [R1+0x30], R20 ;  /* 0x0000301401007387 */ /* 0x000fe80000100a00 */
[----:B------:R2:W-:Y:S04]  /*6ab0*/  REDG.E.ADD.F32.FTZ.RN.STRONG.GPU desc[UR6][R250.64], R5 ;  /* 0x00000005fa0079a6 */ /* 0x0005e8000c10f386 */
[----:B------:R2:W-:Y:S04]  /*6ac0*/  REDG.E.ADD.F32.FTZ.RN.STRONG.GPU desc[UR6][R22.64], R6 ;  /* 0x00000006160079a6 */ /* 0x0005e8000c10f386 */
[----:B------:R2:W5:Y:S04]  /*6ad0*/  LDL.LU.64 R34, [R1+0xc8] ;  /* 0x0000c80001227983 */ /* 0x0005680000300a00 */
[----:B------:R2:W5:Y:S04]  /*6ae0*/  LDL.LU.64 R32, [R1+0xc0] ;  /* 0x0000c00001207983 */ /* 0x0005680000300a00 */
[----:B---3--:R3:W-:Y:S01]  /*6af0*/  @P0 STL [R1+0x60], R28 ;  /* 0x0000601c01000387 */ /* 0x0087e20000100800 */
[CC--:B-1----:R-:W-:Y:S03]  /*6b00*/  LEA R4, P2, R30.reuse, R20.reuse, 0x2 ;  /* 0x000000141e047211 */ /* 0x0c2fe600078410ff */
[----:B----4-:R1:W-:Y:S01]  /*6b10*/  @P0 STL [R1+0x64], R29 ;  /* 0x0000641d01000387 */ /* 0x0103e20000100800 */
[-C--:B--2---:R-:W-:Y:S03]  /*6b20*/  LEA.HI.X.SX32 R5, R30, R21.reuse, 0x2, P2 ;  /* 0x000000151e057211 */ /* 0x084fe600010f16ff */
[----:B------:R2:W5:Y:S01]  /*6b30*/  LDL.LU R30, [R1+0xb8] ;  /* 0x0000b800011e7983 */ /* 0x0005620000300800 */
[----:B------:R-:W1:Y:S01]  /*6b40*/  LDC R23, c[0x0][0x270] ;  /* 0x00009c00ff177b82 */ /* 0x000e620000000800 */
[----:B------:R-:W-:Y:S02]  /*6b50*/  IMAD R22, R24, 0x28, RZ ;  /* 0x0000002818167824 */ /* 0x000fe400078e02ff */
[----:B------:R4:W-:Y:S03]  /*6b60*/  REDG.E.ADD.F32.FTZ.RN.STRONG.GPU desc[UR6][R4.64], R7 ;  /* 0x00000007040079a6 */ /* 0x0009e6000c10f386 */
[-C--:B------:R-:W-:Y:S02]  /*6b70*/  LEA R22, P3, R22, R20.reuse, 0x2 ;  /* 0x0000001416167211 */ /* 0x080fe400078610ff */
[----:B------:R-:W2:Y:S01]  /*6b80*/  LDC R6, c[0x0][0x270] ;  /* 0x00009c00ff067b82 */ /* 0x000ea20000000800 */
[C---:B---3--:R-:W-:Y:S02]  /*6b90*/  IMAD.SHL.U32 R28, R24.reuse, 0x20, RZ ;  /* 0x00000020181c7824 */ /* 0x048fe400078e00ff */
[----:B------:R-:W-:Y:S03]  /*6ba0*/  IMAD R24, R24, 0x30, RZ ;  /* 0x0000003018187824 */ /* 0x000fe600078e02ff */
[-C--:B------:R-:W-:Y:S01]  /*6bb0*/  LEA R28, P1, R28, R20.reuse, 0x2 ;  /* 0x000000141c1c7211 */ /* 0x080fe200078210ff */
[----:B-1----:R-:W-:Y:S04]  /*6bc0*/  IMAD R29, R23, UR21, RZ ;  /* 0x00000015171d7c24 */ /* 0x002fe8000f8e02ff */
[----:B------:R-:W-:Y:S01]  /*6bd0*/  IMAD.SHL.U32 R29, R29, 0x20, RZ ;  /* 0x000000201d1d7824 */ /* 0x000fe200078e00ff */
[----:B----4-:R-:W1:Y:S01]  /*6be0*/  LDC R7, c[0x0][0x270] ;  /* 0x00009c00ff077b82 */ /* 0x010e620000000800 */
[C---:B--2---:R-:W-:Y:S03]  /*6bf0*/  IMAD R23, R6.reuse, UR21, RZ ;  /* 0x0000001506177c24 */ /* 0x044fe6000f8e02ff */
[-C--:B------:R-:W-:Y:S01]  /*6c00*/  LEA.HI.X.SX32 R29, R29, R21.reuse, 0x2, P1 ;  /* 0x000000151d1d7211 */ /* 0x080fe200008f16ff */
[----:B------:R-:W-:Y:S01]  /*6c10*/  IMAD R5, R6, UR21, RZ ;  /* 0x0000001506057c24 */ /* 0x000fe2000f8e02ff */
[CC--:B------:R-:W-:Y:S01]  /*6c20*/  LEA R6, P2, R24.reuse, R20.reuse, 0x2 ;  /* 0x0000001418067211 */ /* 0x0c0fe200078410ff */
[----:B------:R-:W-:Y:S02]  /*6c30*/  IMAD R23, R23, 0x28, RZ ;  /* 0x0000002817177824 */ /* 0x000fe400078e02ff */
[----:B------:R2:W-:Y:S01]  /*6c40*/  REDG.E.ADD.F32.FTZ.RN.STRONG.GPU desc[UR6][R28.64], R8 ;  /* 0x000000081c0079a6 */ /* 0x0005e2000c10f386 */
[----:B------:R-:W-:Y:S02]  /*6c50*/  IMAD R5, R5, 0x38, RZ ;  /* 0x0000003805057824 */ /* 0x000fe400078e02ff */
[-C--:B------:R-:W-:Y:S03]  /*6c60*/  LEA.HI.X.SX32 R23, R23, R21.reuse, 0x2, P3 ;  /* 0x0000001517177211 */ /* 0x080fe600018f16ff */
[-C--:B------:R-:W-:Y:S02]  /*6c70*/  LEA R4, P1, R5, R20.reuse, 0x2 ;  /* 0x0000001405047211 */ /* 0x080fe400078210ff */
[----:B------:R3:W-:Y:S01]  /*6c80*/  REDG.E.ADD.F32.FTZ.RN.STRONG.GPU desc[UR6][R22.64], R9 ;  /* 0x00000009160079a6 */ /* 0x0007e2000c10f386 */
[----:B-1----:R-:W-:Y:S01]  /*6c90*/  IMAD R5, R7, UR21, RZ ;  /* 0x0000001507057c24 */ /* 0x002fe2000f8e02ff */
[-C--:B------:R-:W-:Y:S01]  /*6ca0*/  LEA.HI.X.SX32 R7, R24, R21.reuse, 0x2, P2 ;  /* 0x0000001518077211 */ /* 0x080fe200010f16ff */
[----:B------:R-:W-:Y:S02]  /*6cb0*/  VIADD R24, R249, 0x20 ;  /* 0x00000020f9187836 */ /* 0x000fe40000000000 */
[----:B------:R-:W-:Y:S02]  /*6cc0*/  IMAD R5, R5, 0x38, RZ ;  /* 0x0000003805057824 */ /* 0x000fe400078e02ff */
[----:B------:R1:W-:Y:S03]  /*6cd0*/  REDG.E.ADD.F32.FTZ.RN.STRONG.GPU desc[UR6][R6.64], R10 ;  /* 0x0000000a060079a6 */ /* 0x0003e6000c10f386 */
[-C--:B------:R-:W-:Y:S01]  /*6ce0*/  LEA.HI.X.SX32 R5, R5, R21.reuse, 0x2, P1 ;  /* 0x0000001505057211 */ /* 0x080fe200008f16ff */
[----:B--2---:R2:W5:Y:S04]  /*6cf0*/  LDL.LU.64 R28, [R1+0xb0] ;  /* 0x0000b000011c7983 */ /* 0x0045680000300a00 */
[----:B------:R4:W-:Y:S04]  /*6d00*/  REDG.E.ADD.F32.FTZ.RN.STRONG.GPU desc[UR6][R4.64], R11 ;  /* 0x0000000b040079a6 */ /* 0x0009e8000c10f386 */
[----:B---3--:R2:W5:Y:S04]  /*6d10*/  LDL.LU.64 R22, [R1+0xa8] ;  /* 0x0000a80001167983 */ /* 0x0085680000300a00 */
[----:B------:R-:W3:Y:S04]  /*6d20*/  LDL.64 R8, [R1+0x48] ;  /* 0x0000480001087983 */ /* 0x000ee80000100a00 */
[----:B------:R2:W-:Y:S04]  /*6d30*/  REDG.E.ADD.F32.FTZ.RN.STRONG.GPU desc[UR6][R20.64+0x80], R16 ;  /* 0x00008010140079a6 */ /* 0x0005e8000c10f386 */
[----:B------:R2:W-:Y:S01]  /*6d40*/  REDG.E.ADD.F32.FTZ.RN.STRONG.GPU desc[UR6][R250.64+0x80], R17 ;  /* 0x00008011fa0079a6 */ /* 0x0005e2000c10f386 */
[C---:B-1----:R-:W-:Y:S03]  /*6d50*/  IMAD.IADD R7, R248.reuse, 0x1, R24 ;  /* 0x00000001f8077824 */ /* 0x042fe600078e0218 */
[----:B------:R-:W2:Y:S04]  /*6d60*/  LDL R6, [R1+0x2c] ;  /* 0x00002c0001067983 */ /* 0x000ea80000100800 */
[----:B------:R-:W2:Y:S01]  /*6d70*/  LDL R10, [R1+0x6c] ;  /* 0x00006c00010a7983 */ /* 0x000ea20000100800 */
[----:B----4-:R-:W-:Y:S03]  /*6d80*/  VIADD R5, R249, 0x20 ;  /* 0x00000020f9057836 */ /* 0x010fe60000000000 */
[----:B------:R1:W5:Y:S01]  /*6d90*/  LDL.LU.64 R26, [R1+0xa0] ;  /* 0x0000a000011a7983 */ /* 0x0003620000300a00 */
[C---:B------:R-:W-:Y:S02]  /*6da0*/  IMAD.IADD R4, R248.reuse, 0x1, R7 ;  /* 0x00000001f8047824 */ /* 0x040fe400078e0207 */
[----:B------:R-:W-:Y:S02]  /*6db0*/  IMAD.MOV.U32 R11, RZ, RZ, R25 ;  /* 0x000000ffff0b7224 */ /* 0x000fe400078e0019 */
[----:B------:R1:W5:Y:S01]  /*6dc0*/  LDL.LU.64 R24, [R1+0x98] ;  /* 0x0000980001187983 */ /* 0x0003620000300a00 */
[----:B---3--:R-:W-:Y:S01]  /*6dd0*/  IMAD.MOV.U32 R246, RZ, RZ, R8 ;  /* 0x000000fffff67224 */ /* 0x008fe200078e0008 */
[CC--:B------:R-:W-:Y:S01]  /*6de0*/  LEA R8, P1, R5.reuse, R20.reuse, 0x2 ;  /* 0x0000001405087211 */ /* 0x0c0fe200078210ff */
[----:B------:R-:W-:Y:S02]  /*6df0*/  IMAD.MOV.U32 R247, RZ, RZ, R9 ;  /* 0x000000fffff77224 */ /* 0x000fe400078e0009 */
[----:B------:R-:W-:Y:S01]  /*6e00*/  IMAD.MOV.U32 R244, RZ, RZ, R246 ;  /* 0x000000fffff47224 */ /* 0x000fe200078e00f6 */
[-C--:B------:R-:W-:Y:S01]  /*6e10*/  LEA.HI.X.SX32 R9, R5, R21.reuse, 0x2, P1 ;  /* 0x0000001505097211 */ /* 0x080fe200008f16ff */
[----:B------:R-:W-:Y:S01]  /*6e20*/  IMAD.IADD R5, R248, 0x1, R4 ;  /* 0x00000001f8057824 */ /* 0x000fe200078e0204 */
[CC--:B--2---:R-:W-:Y:S01]  /*6e30*/  LEA R16, P1, R4.reuse, R20.reuse, 0x2 ;  /* 0x0000001404107211 */ /* 0x0c4fe200078210ff */
[----:B------:R-:W-:Y:S02]  /*6e40*/  IMAD.MOV.U32 R246, RZ, RZ, R11 ;  /* 0x000000fffff67224 */ /* 0x000fe400078e000b */
[----:B------:R2:W-:Y:S01]  /*6e50*/  REDG.E.ADD.F32.FTZ.RN.STRONG.GPU desc[UR6][R8.64], R18 ;  /* 0x00000012080079a6 */ /* 0x0005e2000c10f386 */
[-C--:B------:R-:W-:Y:S01]  /*6e60*/  LEA.HI.X.SX32 R17, R4, R21.reuse, 0x2, P1 ;  /* 0x0000001504117211 */ /* 0x080fe200008f16ff */
[----:B------:R-:W-:Y:S01]  /*6e70*/  IMAD.MOV.U32 R245, RZ, RZ, R6 ;  /* 0x000000fffff57224 */ /* 0x000fe200078e0006 */
[CC--:B------:R-:W-:Y:S01]  /*6e80*/  LEA R6, P2, R7.reuse, R20.reuse, 0x2 ;  /* 0x0000001407067211 */ /* 0x0c0fe200078410ff */
[----:B------:R-:W-:Y:S03]  /*6e90*/  IMAD.IADD R4, R248, 0x1, R5 ;  /* 0x00000001f8047824 */ /* 0x000fe600078e0205 */
[-C--:B------:R-:W-:Y:S05]  /*6ea0*/  LEA.HI.X.SX32 R7, R7, R21.reuse, 0x2, P2 ;  /* 0x0000001507077211 */ /* 0x080fea00010f16ff */
[----:B------:R3:W-:Y:S04]  /*6eb0*/  REDG.E.ADD.F32.FTZ.RN.STRONG.GPU desc[UR6][R6.64], R19 ;  /* 0x00000013060079a6 */ /* 0x0007e8000c10f386 */
[----:B------:R-:W-:Y:S01]  /*6ec0*/  REDG.E.ADD.F32.FTZ.RN.STRONG.GPU desc[UR6][R16.64], R12 ;  /* 0x0000000c100079a6 */ /* 0x000fe2000c10f386 */
[----:B--2---:R-:W-:Y:S01]  /*6ed0*/  IMAD.MOV.U32 R18, RZ, RZ, R245 ;  /* 0x000000ffff127224 */ /* 0x004fe200078e00f5 */
[CC--:B------:R-:W-:Y:S01]  /*6ee0*/  LEA R8, P2, R4.reuse, R20.reuse, 0x2 ;  /* 0x0000001404087211 */ /* 0x0c0fe200078410ff */
[----:B------:R-:W-:Y:S02]  /*6ef0*/  IMAD.MOV.U32 R245, RZ, RZ, R247 ;  /* 0x000000fffff57224 */ /* 0x000fe400078e00f7 */
[----:B------:R-:W-:Y:S01]  /*6f00*/  IMAD.MOV.U32 R247, RZ, RZ, R10 ;  /* 0x000000fffff77224 */ /* 0x000fe200078e000a */
[CC--:B------:R-:W-:Y:S02]  /*6f10*/  LEA R10, P1, R5.reuse, R20.reuse, 0x2 ;  /* 0x00000014050a7211 */ /* 0x0c0fe400078210ff */
[-C--:B------:R-:W-:Y:S02]  /*6f20*/  LEA.HI.X.SX32 R9, R4, R21.reuse, 0x2, P2 ;  /* 0x0000001504097211 */ /* 0x080fe400010f16ff */
[-C--:B------:R-:W-:Y:S01]  /*6f30*/  LEA.HI.X.SX32 R11, R5, R21.reuse, 0x2, P1 ;  /* 0x00000015050b7211 */ /* 0x080fe200008f16ff */
[----:B------:R-:W-:Y:S02]  /*6f40*/  VIADD R5, R249, 0x40 ;  /* 0x00000040f9057836 */ /* 0x000fe40000000000 */
[C---:B---3--:R-:W-:Y:S02]  /*6f50*/  IMAD.IADD R7, R248.reuse, 0x1, R4 ;  /* 0x00000001f8077824 */ /* 0x048fe400078e0204 */
[----:B------:R2:W-:Y:S03]  /*6f60*/  REDG.E.ADD.F32.FTZ.RN.STRONG.GPU desc[UR6][R10.64], R13 ;  /* 0x0000000d0a0079a6 */ /* 0x0005e6000c10f386 */
[CC--:B------:R-:W-:Y:S01]  /*6f70*/  LEA R6, P1, R7.reuse, R20.reuse, 0x2 ;  /* 0x0000001407067211 */ /* 0x0c0fe200078210ff */
[----:B------:R3:W-:Y:S03]  /*6f80*/  REDG.E.ADD.F32.FTZ.RN.STRONG.GPU desc[UR6][R8.64], R14 ;  /* 0x0000000e080079a6 */ /* 0x0007e6000c10f386 */
[-C--:B------:R-:W-:Y:S05]  /*6f90*/  LEA.HI.X.SX32 R7, R7, R21.reuse, 0x2, P1 ;  /* 0x0000001507077211 */ /* 0x080fea00008f16ff */
[----:B------:R4:W-:Y:S04]  /*6fa0*/  REDG.E.ADD.F32.FTZ.RN.STRONG.GPU desc[UR6][R6.64], R15 ;  /* 0x0000000f060079a6 */ /* 0x0009e8000c10f386 */
[----:B------:R-:W-:Y:S04]  /*6fb0*/  REDG.E.ADD.F32.FTZ.RN.STRONG.GPU desc[UR6][R20.64+0x100], R68 ;  /* 0x00010044140079a6 */ /* 0x000fe8000c10f386 */
[----:B------:R-:W-:Y:S01]  /*6fc0*/  REDG.E.ADD.F32.FTZ.RN.STRONG.GPU desc[UR6][R250.64+0x100], R69 ;  /* 0x00010045fa0079a6 */ /* 0x000fe2000c10f386 */
[C---:B--2---:R-:W-:Y:S01]  /*6fd0*/  IMAD.IADD R10, R248.reuse, 0x1, R5 ;  /* 0x00000001f80a7824 */ /* 0x044fe200078e0205 */
[CC--:B---3--:R-:W-:Y:S03]  /*6fe0*/  LEA R8, P1, R5.reuse, R20.reuse, 0x2 ;  /* 0x0000001405087211 */ /* 0x0c8fe600078210ff */
[C---:B------:R-:W-:Y:S01]  /*6ff0*/  IMAD.IADD R4, R248.reuse, 0x1, R10 ;  /* 0x00000001f8047824 */ /* 0x040fe200078e020a */
[-C--:B------:R-:W-:Y:S03]  /*7000*/  LEA.HI.X.SX32 R9, R5, R21.reuse, 0x2, P1 ;  /* 0x0000001505097211 */ /* 0x080fe600008f16ff */
[----:B------:R-:W-:Y:S01]  /*7010*/  IMAD.IADD R5, R248, 0x1, R4 ;  /* 0x00000001f8057824 */ /* 0x000fe200078e0204 */
[-C--:B------:R-:W-:Y:S02]  /*7020*/  LEA R12, P1, R4, R20.reuse, 0x2 ;  /* 0x00000014040c7211 */ /* 0x080fe400078210ff */
[-C--:B----4-:R-:W-:Y:S01]  /*7030*/  LEA R6, P2, R10, R20.reuse, 0x2 ;  /* 0x000000140a067211 */ /* 0x090fe200078410ff */
[----:B------:R2:W-:Y:S01]  /*7040*/  REDG.E.ADD.F32.FTZ.RN.STRONG.GPU desc[UR6][R8.64], R70 ;  /* 0x00000046080079a6 */ /* 0x0005e2000c10f386 */
[-C--:B------:R-:W-:Y:S01]  /*7050*/  LEA.HI.X.SX32 R13, R4, R21.reuse, 0x2, P1 ;  /* 0x00000015040d7211 */ /* 0x080fe200008f16ff */
[----:B------:R-:W-:Y:S01]  /*7060*/  IMAD.IADD R4, R248, 0x1, R5 ;  /* 0x00000001f8047824 */ /* 0x000fe200078e0205 */
[-C--:B------:R-:W-:Y:S02]  /*7070*/  LEA.HI.X.SX32 R7, R10, R21.reuse, 0x2, P2 ;  /* 0x000000150a077211 */ /* 0x080fe400010f16ff */
[CC--:B------:R-:W-:Y:S03]  /*7080*/  LEA R10, P1, R5.reuse, R20.reuse, 0x2 ;  /* 0x00000014050a7211 */ /* 0x0c0fe600078210ff */
[----:B------:R3:W-:Y:S01]  /*7090*/  REDG.E.ADD.F32.FTZ.RN.STRONG.GPU desc[UR6][R6.64], R71 ;  /* 0x00000047060079a6 */ /* 0x0007e2000c10f386 */
[-C--:B------:R-:W-:Y:S01]  /*70a0*/  LEA.HI.X.SX32 R11, R5, R21.reuse, 0x2, P1 ;  /* 0x00000015050b7211 */ /* 0x080fe200008f16ff */
[----:B------:R-:W-:Y:S02]  /*70b0*/  VIADD R5, R249, 0x60 ;  /* 0x00000060f9057836 */ /* 0x000fe40000000000 */
[----:B------:R-:W-:Y:S04]  /*70c0*/  REDG.E.ADD.F32.FTZ.RN.STRONG.GPU desc[UR6][R12.64], R72 ;  /* 0x000000480c0079a6 */ /* 0x000fe8000c10f386 */
[----:B------:R-:W-:Y:S04]  /*70d0*/  REDG.E.ADD.F32.FTZ.RN.STRONG.GPU desc[UR6][R10.64], R73 ;  /* 0x000000490a0079a6 */ /* 0x000fe8000c10f386 */
[----:B------:R-:W-:Y:S01]  /*70e0*/  LDSM.16.MT88.4 R68, [R0+0x4000] ;  /* 0x004000000044783b */ /* 0x000fe20000004200 */
[CC--:B--2---:R-:W-:Y:S04]  /*70f0*/  LEA R8, P2, R4.reuse, R20.reuse, 0x2 ;  /* 0x0000001404087211 */ /* 0x0c4fe800078410ff */
[-C--:B------:R-:W-:Y:S01]  /*7100*/  LEA.HI.X.SX32 R9, R4, R21.reuse, 0x2, P2 ;  /* 0x0000001504097211 */ /* 0x080fe200010f16ff */
[C---:B---3--:R-:W-:Y:S04]  /*7110*/  IMAD.IADD R7, R248.reuse, 0x1, R4 ;  /* 0x00000001f8077824 */ /* 0x048fe800078e0204 */
[----:B------:R2:W-:Y:S01]  /*7120*/  REDG.E.ADD.F32.FTZ.RN.STRONG.GPU desc[UR6][R8.64], R74 ;  /* 0x0000004a080079a6 */ /* 0x0005e2000c10f386 */
[CC--:B------:R-:W-:Y:S04]  /*7130*/  LEA R6, P1, R7.reuse, R20.reuse, 0x2 ;  /* 0x0000001407067211 */ /* 0x0c0fe800078210ff */
[-C--:B------:R-:W-:Y:S05]  /*7140*/  LEA.HI.X.SX32 R7, R7, R21.reuse, 0x2, P1 ;  /* 0x0000001507077211 */ /* 0x080fea00008f16ff */
[----:B------:R3:W-:Y:S04]  /*7150*/  REDG.E.ADD.F32.FTZ.RN.STRONG.GPU desc[UR6][R6.64], R75 ;  /* 0x0000004b060079a6 */ /* 0x0007e8000c10f386 */
[----:B------:R-:W-:Y:S04]  /*7160*/  REDG.E.ADD.F32.FTZ.RN.STRONG.GPU desc[UR6][R20.64+0x180], R80 ;  /* 0x00018050140079a6 */ /* 0x000fe8000c10f386 */
[----:B------:R-:W-:Y:S04]  /*7170*/  REDG.E.ADD.F32.FTZ.RN.STRONG.GPU desc[UR6][R250.64+0x180], R81 ;  /* 0x00018051fa0079a6 */ /* 0x000fe8000c10f386 */
[----:B------:R-:W-:Y:S01]  /*7180*/  LDSM.16.MT88.4 R72, [R3+0x12800] ;  /* 0x012800000348783b */ /* 0x000fe20000004200 */
[C---:B--2---:R-:W-:Y:S04]  /*7190*/  IMAD.IADD R8, R248.reuse, 0x1, R5 ;  /* 0x00000001f8087824 */ /* 0x044fe800078e0205 */
[----:B------:R-:W-:Y:S01]  /*71a0*/  IMAD.IADD R4, R248, 0x1, R8 ;  /* 0x00000001f8047824 */ /* 0x000fe200078e0208 */
[CC--:B------:R-:W-:Y:S04]  /*71b0*/  LEA R12, P2, R8.reuse, R20.reuse, 0x2 ;  /* 0x00000014080c7211 */ /* 0x0c0fe800078410ff */
[-C--:B------:R-:W-:Y:S02]  /*71c0*/  LEA.HI.X.SX32 R13, R8, R21.reuse, 0x2, P2 ;  /* 0x00000015080d7211 */ /* 0x080fe400010f16ff */
[CC--:B---3--:R-:W-:Y:S04]  /*71d0*/  LEA R6, P1, R5.reuse, R20.reuse, 0x2 ;  /* 0x0000001405067211 */ /* 0x0c8fe800078210ff */
[-C--:B------:R-:W-:Y:S01]  /*71e0*/  LEA.HI.X.SX32 R7, R5, R21.reuse, 0x2, P1 ;  /* 0x0000001505077211 */ /* 0x080fe200008f16ff */
[----:B------:R-:W-:Y:S01]  /*71f0*/  IMAD.IADD R5, R248, 0x1, R4 ;  /* 0x00000001f8057824 */ /* 0x000fe200078e0204 */
[CC--:B------:R-:W-:Y:S03]  /*7200*/  LEA R10, P1, R4.reuse, R20.reuse, 0x2 ;  /* 0x00000014040a7211 */ /* 0x0c0fe600078210ff */
[----:B------:R2:W-:Y:S01]  /*7210*/  REDG.E.ADD.F32.FTZ.RN.STRONG.GPU desc[UR6][R6.64], R82 ;  /* 0x00000052060079a6 */ /* 0x0005e2000c10f386 */
[-C--:B------:R-:W-:Y:S01]  /*7220*/  LEA.HI.X.SX32 R11, R4, R21.reuse, 0x2, P1 ;  /* 0x00000015040b7211 */ /* 0x080fe200008f16ff */
[C---:B------:R-:W-:Y:S01]  /*7230*/  IMAD.IADD R4, R248.reuse, 0x1, R5 ;  /* 0x00000001f8047824 */ /* 0x040fe200078e0205 */
[CC--:B------:R-:W-:Y:S01]  /*7240*/  LEA R8, P1, R5.reuse, R20.reuse, 0x2 ;  /* 0x0000001405087211 */ /* 0x0c0fe200078210ff */
[----:B------:R-:W-:Y:S03]  /*7250*/  REDG.E.ADD.F32.FTZ.RN.STRONG.GPU desc[UR6][R12.64], R83 ;  /* 0x000000530c0079a6 */ /* 0x000fe6000c10f386 */
[-C--:B------:R-:W-:Y:S01]  /*7260*/  LEA.HI.X.SX32 R9, R5, R21.reuse, 0x2, P1 ;  /* 0x0000001505097211 */ /* 0x080fe200008f16ff */
[----:B------:R-:W-:Y:S01]  /*7270*/  REDG.E.ADD.F32.FTZ.RN.STRONG.GPU desc[UR6][R10.64], R76 ;  /* 0x0000004c0a0079a6 */ /* 0x000fe2000c10f386 */
[----:B------:R-:W-:Y:S03]  /*7280*/  IMAD.IADD R5, R248, 0x1, R4 ;  /* 0x00000001f8057824 */ /* 0x000fe600078e0204 */
[----:B------:R3:W-:Y:S04]  /*7290*/  REDG.E.ADD.F32.FTZ.RN.STRONG.GPU desc[UR6][R8.64], R77 ;  /* 0x0000004d080079a6 */ /* 0x0007e8000c10f386 */
[----:B------:R-:W-:Y:S01]  /*72a0*/  LDSM.16.MT88.4 R80, [R2+0x12800] ;  /* 0x012800000250783b */ /* 0x000fe20000004200 */
[CC--:B--2---:R-:W-:Y:S04]  /*72b0*/  LEA R6, P1, R4.reuse, R20.reuse, 0x2 ;  /* 0x0000001404067211 */ /* 0x0c4fe800078210ff */
[-C--:B------:R-:W-:Y:S02]  /*72c0*/  LEA.HI.X.SX32 R7, R4, R21.reuse, 0x2, P1 ;  /* 0x0000001504077211 */ /* 0x080fe400008f16ff */
[CC--:B------:R-:W-:Y:S03]  /*72d0*/  LEA R4, P1, R5.reuse, R20.reuse, 0x2 ;  /* 0x0000001405047211 */ /* 0x0c0fe600078210ff */
[----:B------:R2:W-:Y:S01]  /*72e0*/  REDG.E.ADD.F32.FTZ.RN.STRONG.GPU desc[UR6][R6.64], R78 ;  /* 0x0000004e060079a6 */ /* 0x0005e2000c10f386 */
[-C--:B------:R-:W-:Y:S01]  /*72f0*/  LEA.HI.X.SX32 R5, R5, R21.reuse, 0x2, P1 ;  /* 0x0000001505057211 */ /* 0x080fe200008f16ff */
[C---:B---3--:R-:W-:Y:S02]  /*7300*/  VIADD R9, R249.reuse, 0x80 ;  /* 0x00000080f9097836 */ /* 0x048fe40000000000 */
[----:B------:R-:W-:Y:S02]  /*7310*/  VIADD R249, R249, 0xa0 ;  /* 0x000000a0f9f97836 */ /* 0x000fe40000000000 */
[----:B------:R3:W-:Y:S01]  /*7320*/  REDG.E.ADD.F32.FTZ.RN.STRONG.GPU desc[UR6][R4.64], R79 ;  /* 0x0000004f040079a6 */ /* 0x0007e2000c10f386 */
[CC--:B------:R-:W-:Y:S03]  /*7330*/  LEA R8, P1, R9.reuse, R20.reuse, 0x2 ;  /* 0x0000001409087211 */ /* 0x0c0fe600078210ff */
[----:B------:R-:W-:Y:S04]  /*7340*/  REDG.E.ADD.F32.FTZ.RN.STRONG.GPU desc[UR6][R20.64+0x200], R84 ;  /* 0x00020054140079a6 */ /* 0x000fe8000c10f386 */
[----:B------:R-:W-:Y:S04]  /*7350*/  REDG.E.ADD.F32.FTZ.RN.STRONG.GPU desc[UR6][R250.64+0x200], R85 ;  /* 0x00020055fa0079a6 */ /* 0x000fe8000c10f386 */
[----:B------:R-:W-:Y:S01]  /*7360*/  LDSM.16.MT88.4 R76, [R0+0x800] ;  /* 0x00080000004c783b */ /* 0x000fe20000004200 */
[C---:B--2---:R-:W-:Y:S01]  /*7370*/  IMAD.IADD R7, R248.reuse, 0x1, R9 ;  /* 0x00000001f8077824 */ /* 0x044fe200078e0209 */
[-C--:B------:R-:W-:Y:S04]  /*7380*/  LEA.HI.X.SX32 R9, R9, R21.reuse, 0x2, P1 ;  /* 0x0000001509097211 */ /* 0x080fe800008f16ff */
[CC--:B------:R-:W-:Y:S01]  /*7390*/  LEA R6, P2, R7.reuse, R20.reuse, 0x2 ;  /* 0x0000001407067211 */ /* 0x0c0fe200078410ff */
[C---:B---3--:R-:W-:Y:S01]  /*73a0*/  IMAD.IADD R4, R248.reuse, 0x1, R7 ;  /* 0x00000001f8047824 */ /* 0x048fe200078e0207 */
[----:B------:R2:W-:Y:S02]  /*73b0*/  REDG.E.ADD.F32.FTZ.RN.STRONG.GPU desc[UR6][R8.64], R86 ;  /* 0x00000056080079a6 */ /* 0x0005e4000c10f386 */
[-C--:B------:R-:W-:Y:S01]  /*73c0*/  LEA.HI.X.SX32 R7, R7, R21.reuse, 0x2, P2 ;  /* 0x0000001507077211 */ /* 0x080fe200010f16ff */
[----:B------:R-:W-:Y:S01]  /*73d0*/  IMAD.IADD R5, R248, 0x1, R4 ;  /* 0x00000001f8057824 */ /* 0x000fe200078e0204 */
[CC--:B------:R-:W-:Y:S03]  /*73e0*/  LEA R12, P1, R4.reuse, R20.reuse, 0x2 ;  /* 0x00000014040c7211 */ /* 0x0c0fe600078210ff */
[----:B------:R3:W-:Y:S01]  /*73f0*/  REDG.E.ADD.F32.FTZ.RN.STRONG.GPU desc[UR6][R6.64], R87 ;  /* 0x00000057060079a6 */ /* 0x0007e2000c10f386 */
[-C--:B------:R-:W-:Y:S01]  /*7400*/  LEA.HI.X.SX32 R13, R4, R21.reuse, 0x2, P1 ;  /* 0x00000015040d7211 */ /* 0x080fe200008f16ff */
[C---:B------:R-:W-:Y:S01]  /*7410*/  IMAD.IADD R4, R248.reuse, 0x1, R5 ;  /* 0x00000001f8047824 */ /* 0x040fe200078e0205 */
[CC--:B------:R-:W-:Y:S01]  /*7420*/  LEA R10, P1, R5.reuse, R20.reuse, 0x2 ;  /* 0x00000014050a7211 */ /* 0x0c0fe200078210ff */
[----:B------:R-:W-:Y:S03]  /*7430*/  LDSM.16.MT88.4 R84, [R0+0x2800] ;  /* 0x002800000054783b */ /* 0x000fe60000004200 */
[-C--:B------:R-:W-:Y:S01]  /*7440*/  LEA.HI.X.SX32 R11, R5, R21.reuse, 0x2, P1 ;  /* 0x00000015050b7211 */ /* 0x080fe200008f16ff */
[----:B------:R-:W-:Y:S04]  /*7450*/  REDG.E.ADD.F32.FTZ.RN.STRONG.GPU desc[UR6][R12.64], R88 ;  /* 0x000000580c0079a6 */ /* 0x000fe8000c10f386 */
[----:B------:R-:W-:Y:S01]  /*7460*/  REDG.E.ADD.F32.FTZ.RN.STRONG.GPU desc[UR6][R10.64], R89 ;  /* 0x000000590a0079a6 */ /* 0x000fe2000c10f386 */
[----:B--2---:R-:W-:Y:S05]  /*7470*/  IMAD.IADD R9, R248, 0x1, R4 ;  /* 0x00000001f8097824 */ /* 0x004fea00078e0204 */
[CC--:B------:R-:W-:Y:S02]  /*7480*/  LEA R8, P1, R9.reuse, R20.reuse, 0x2 ;  /* 0x0000001409087211 */ /* 0x0c0fe400078210ff */
[CC--:B---3--:R-:W-:Y:S02]  /*7490*/  LEA R6, P2, R4.reuse, R20.reuse, 0x2 ;  /* 0x0000001404067211 */ /* 0x0c8fe400078410ff */
[-C--:B------:R-:W-:Y:S02]  /*74a0*/  LEA.HI.X.SX32 R9, R9, R21.reuse, 0x2, P1 ;  /* 0x0000001509097211 */ /* 0x080fe400008f16ff */
[-C--:B------:R-:W-:Y:S01]  /*74b0*/  LEA.HI.X.SX32 R7, R4, R21.reuse, 0x2, P2 ;  /* 0x0000001504077211 */ /* 0x080fe200010f16ff */
[----:B------:R-:W-:Y:S04]  /*74c0*/  IMAD.IADD R4, R248, 0x1, R249 ;  /* 0x00000001f8047824 */ /* 0x000fe800078e02f9 */
[----:B------:R2:W-:Y:S01]  /*74d0*/  REDG.E.ADD.F32.FTZ.RN.STRONG.GPU desc[UR6][R6.64], R90 ;  /* 0x0000005a060079a6 */ /* 0x0005e2000c10f386 */
[CC--:B------:R-:W-:Y:S03]  /*74e0*/  LEA R14, P2, R4.reuse, R20.reuse, 0x2 ;  /* 0x00000014040e7211 */ /* 0x0c0fe600078410ff */
[----:B------:R3:W-:Y:S01]  /*74f0*/  REDG.E.ADD.F32.FTZ.RN.STRONG.GPU desc[UR6][R8.64], R91 ;  /* 0x0000005b080079a6 */ /* 0x0007e2000c10f386 */
[-C--:B------:R-:W-:Y:S03]  /*7500*/  LEA.HI.X.SX32 R15, R4, R21.reuse, 0x2, P2 ;  /* 0x00000015040f7211 */ /* 0x080fe600010f16ff */
[----:B------:R4:W-:Y:S04]  /*7510*/  REDG.E.ADD.F32.FTZ.RN.STRONG.GPU desc[UR6][R20.64+0x280], R96 ;  /* 0x00028060140079a6 */ /* 0x0009e8000c10f386 */
[----:B------:R-:W-:Y:S04]  /*7520*/  REDG.E.ADD.F32.FTZ.RN.STRONG.GPU desc[UR6][R250.64+0x280], R97 ;  /* 0x00028061fa0079a6 */ /* 0x000fe8000c10f386 */
[----:B------:R-:W-:Y:S01]  /*7530*/  LDSM.16.MT88.4 R88, [R0+0x4800] ;  /* 0x004800000058783b */ /* 0x000fe20000004200 */
[C---:B--2---:R-:W-:Y:S01]  /*7540*/  IMAD.IADD R6, R248.reuse, 0x1, R4 ;  /* 0x00000001f8067824 */ /* 0x044fe200078e0204 */
[CC--:B---3--:R-:W-:Y:S03]  /*7550*/  LEA R8, P1, R249.reuse, R20.reuse, 0x2 ;  /* 0x00000014f9087211 */ /* 0x0c8fe600078210ff */
[C---:B------:R-:W-:Y:S01]  /*7560*/  IMAD.IADD R5, R248.reuse, 0x1, R6 ;  /* 0x00000001f8057824 */ /* 0x040fe200078e0206 */
[-C--:B------:R-:W-:Y:S03]  /*7570*/  LEA.HI.X.SX32 R9, R249, R21.reuse, 0x2, P1 ;  /* 0x00000015f9097211 */ /* 0x080fe600008f16ff */
[----:B------:R-:W-:Y:S01]  /*7580*/  IMAD.IADD R4, R248, 0x1, R5 ;  /* 0x00000001f8047824 */ /* 0x000fe200078e0205 */
[CC--:B------:R-:W-:Y:S01]  /*7590*/  LEA R12, P1, R6.reuse, R20.reuse, 0x2 ;  /* 0x00000014060c7211 */ /* 0x0c0fe200078210ff */
[----:B----4-:R-:W-:Y:S01]  /*75a0*/  IMAD.MOV.U32 R96, RZ, RZ, R18 ;  /* 0x000000ffff607224 */ /* 0x010fe200078e0012 */
[CC--:B------:R-:W-:Y:S01]  /*75b0*/  LEA R10, P3, R5.reuse, R20.reuse, 0x2 ;  /* 0x00000014050a7211 */ /* 0x0c0fe200078610ff */
[----:B------:R2:W-:Y:S01]  /*75c0*/  REDG.E.ADD.F32.FTZ.RN.STRONG.GPU desc[UR6][R8.64], R98 ;  /* 0x00000062080079a6 */ /* 0x0005e2000c10f386 */
[-C--:B------:R-:W-:Y:S01]  /*75d0*/  LEA.HI.X.SX32 R13, R6, R21.reuse, 0x2, P1 ;  /* 0x00000015060d7211 */ /* 0x080fe200008f16ff */
[----:B------:R-:W-:Y:S01]  /*75e0*/  IMAD.IADD R248, R248, 0x1, R4 ;  /* 0x00000001f8f87824 */ /* 0x000fe200078e0204 */
[-C--:B------:R-:W-:Y:S01]  /*75f0*/  LEA.HI.X.SX32 R11, R5, R21.reuse, 0x2, P3 ;  /* 0x00000015050b7211 */ /* 0x080fe200018f16ff */
[----:B------:R-:W-:Y:S03]  /*7600*/  REDG.E.ADD.F32.FTZ.RN.STRONG.GPU desc[UR6][R14.64], R99 ;  /* 0x000000630e0079a6 */ /* 0x000fe6000c10f386 */
[CC--:B------:R-:W-:Y:S01]  /*7610*/  LEA R6, P1, R248.reuse, R20.reuse, 0x2 ;  /* 0x00000014f8067211 */ /* 0x0c0fe200078210ff */
[----:B------:R-:W-:Y:S03]  /*7620*/  REDG.E.ADD.F32.FTZ.RN.STRONG.GPU desc[UR6][R12.64], R92 ;  /* 0x0000005c0c0079a6 */ /* 0x000fe6000c10f386 */
[-C--:B------:R-:W-:Y:S01]  /*7630*/  LEA.HI.X.SX32 R7, R248, R21.reuse, 0x2, P1 ;  /* 0x00000015f8077211 */ /* 0x080fe200008f16ff */
[----:B------:R-:W-:Y:S04]  /*7640*/  REDG.E.ADD.F32.FTZ.RN.STRONG.GPU desc[UR6][R10.64], R93 ;  /* 0x0000005d0a0079a6 */ /* 0x000fe8000c10f386 */
[----:B------:R-:W-:Y:S04]  /*7650*/  LDSM.16.MT88.4 R12, [R2+0x12000] ;  /* 0x01200000020c783b */ /* 0x000fe80000004200 */
[----:B------:R-:W-:Y:S01]  /*7660*/  LDSM.16.MT88.4 R16, [R0+0x2000] ;  /* 0x002000000010783b */ /* 0x000fe20000004200 */
[C---:B--2---:R-:W-:Y:S04]  /*7670*/  LEA R8, P2, R4.reuse, R20, 0x2 ;  /* 0x0000001404087211 */ /* 0x044fe800078410ff */
[----:B------:R-:W-:Y:S02]  /*7680*/  LEA.HI.X.SX32 R9, R4, R21, 0x2, P2 ;  /* 0x0000001504097211 */ /* 0x000fe400010f16ff */
[----:B------:R1:W5:Y:S04]  /*7690*/  LDL.LU.64 R20, [R1+0x90] ;  /* 0x0000900001147983 */ /* 0x0003680000300a00 */
[----:B------:R-:W-:Y:S04]  /*76a0*/  REDG.E.ADD.F32.FTZ.RN.STRONG.GPU desc[UR6][R8.64], R94 ;  /* 0x0000005e080079a6 */ /* 0x000fe8000c10f386 */
[----:B------:R-:W-:Y:S04]  /*76b0*/  REDG.E.ADD.F32.FTZ.RN.STRONG.GPU desc[UR6][R6.64], R95 ;  /* 0x0000005f060079a6 */ /* 0x000fe8000c10f386 */
[----:B------:R-:W-:Y:S04]  /*76c0*/  LDSM.16.MT88.4 R4, [R3+0x12000] ;  /* 0x012000000304783b */ /* 0x000fe80000004200 */
[----:B------:R-:W2:Y:S02]  /*76d0*/  LDSM.16.MT88.4 R8, [R0] ;  /* 0x000000000008783b */ /* 0x000ea40000004200 */
[-C--:B--2---:R-:W-:Y:S06]  /*76e0*/  HMMA.16816.F32.BF16 R100, R4, R8.reuse, R100 ;  /* 0x000000080464723c */ /* 0x084fec0000041864 */
[C---:B------:R-:W-:Y:S06]  /*76f0*/  HMMA.16816.F32.BF16 R104, R12.reuse, R8, R104 ;  /* 0x000000080c68723c */ /* 0x040fec0000041868 */
[-C--:B------:R-:W-:Y:S06]  /*7700*/  HMMA.16816.F32.BF16 R108, R12, R10.reuse, R108 ;  /* 0x0000000a0c6c723c */ /* 0x080fec000004186c */
[C---:B------:R-:W-:Y:S01]  /*7710*/  HMMA.16816.F32.BF16 R112, R4.reuse, R10, R112 ;  /* 0x0000000a0470723c */ /* 0x040fe20000041870 */
[----:B------:R-:W-:Y:S05]  /*7720*/  LDSM.16.MT88.4 R8, [R0+0x1000] ;  /* 0x001000000008783b */ /* 0x000fea0000004200 */
[-C--:B------:R-:W-:Y:S06]  /*7730*/  HMMA.16816.F32.BF16 R116, R4, R16.reuse, R116 ;  /* 0x000000100474723c */ /* 0x080fec0000041874 */
[C---:B------:R-:W-:Y:S06]  /*7740*/  HMMA.16816.F32.BF16 R120, R12.reuse, R16, R120 ;  /* 0x000000100c78723c */ /* 0x040fec0000041878 */
[-C--:B------:R-:W-:Y:S06]  /*7750*/  HMMA.16816.F32.BF16 R124, R12, R18.reuse, R124 ;  /* 0x000000120c7c723c */ /* 0x080fec000004187c */
[C---:B------:R-:W-:Y:S01]  /*7760*/  HMMA.16816.F32.BF16 R128, R4.reuse, R18, R128 ;  /* 0x000000120480723c */ /* 0x040fe20000041880 */
[----:B------:R-:W-:Y:S05]  /*7770*/  LDSM.16.MT88.4 R16, [R0+0x3000] ;  /* 0x003000000010783b */ /* 0x000fea0000004200 */
[-C--:B------:R-:W-:Y:S06]  /*7780*/  HMMA.16816.F32.BF16 R132, R4, R68.reuse, R132 ;  /* 0x000000440484723c */ /* 0x080fec0000041884 */
        /* <DEDUP_REMOVED lines=19> */
[----:B------:R-:W4:Y:S05]  /*78c0*/  LDSM.16.MT88.4 R80, [R0+0x1800] ;  /* 0x001800000050783b */ /* 0x000f2a0000004200 */
[----:B------:R-:W-:Y:S01]  /*78d0*/  HMMA.16816.F32.BF16 R144, R72, R90, R144 ;  /* 0x0000005a4890723c */ /* 0x000fe20000041890 */
[----:B------:R-:W1:Y:S04]  /*78e0*/  LDSM.16.MT88.4 R72, [R0+0x3800] ;  /* 0x003800000048783b */ /* 0x000e680000004200 */
[----:B------:R-:W1:Y:S01]  /*78f0*/  LDSM.16.MT88.4 R88, [R0+0x5800] ;  /* 0x005800000058783b */ /* 0x000e620000004200 */
[-C--:B--2---:R-:W-:Y:S06]  /*7900*/  HMMA.16816.F32.BF16 R100, R4, R8.reuse, R100 ;  /* 0x000000080464723c */ /* 0x084fec0000041864 */
[C---:B------:R-:W-:Y:S06]  /*7910*/  HMMA.16816.F32.BF16 R104, R12.reuse, R8, R104 ;  /* 0x000000080c68723c */ /* 0x040fec0000041868 */
[-C--:B------:R-:W-:Y:S06]  /*7920*/  HMMA.16816.F32.BF16 R108, R12, R10.reuse, R108 ;  /* 0x0000000a0c6c723c */ /* 0x080fec000004186c */
[C---:B------:R-:W-:Y:S06]  /*7930*/  HMMA.16816.F32.BF16 R112, R4.reuse, R10, R112 ;  /* 0x0000000a0470723c */ /* 0x040fec0000041870 */
[-C--:B------:R-:W-:Y:S06]  /*7940*/  HMMA.16816.F32.BF16 R116, R4, R16.reuse, R116 ;  /* 0x000000100474723c */ /* 0x080fec0000041874 */
[C---:B------:R-:W-:Y:S06]  /*7950*/  HMMA.16816.F32.BF16 R120, R12.reuse, R16, R120 ;  /* 0x000000100c78723c */ /* 0x040fec0000041878 */
[-C--:B------:R-:W-:Y:S06]  /*7960*/  HMMA.16816.F32.BF16 R124, R12, R18.reuse, R124 ;  /* 0x000000120c7c723c */ /* 0x080fec000004187c */
[C---:B------:R-:W-:Y:S06]  /*7970*/  HMMA.16816.F32.BF16 R128, R4.reuse, R18, R128 ;  /* 0x000000120480723c */ /* 0x040fec0000041880 */
[-C--:B---3--:R-:W-:Y:S06]  /*7980*/  HMMA.16816.F32.BF16 R132, R4, R68.reuse, R132 ;  /* 0x000000440484723c */ /* 0x088fec0000041884 */
[C---:B------:R-:W-:Y:S06]  /*7990*/  HMMA.16816.F32.BF16 R136, R12.reuse, R68, R136 ;  /* 0x000000440c88723c */ /* 0x040fec0000041888 */
[-C--:B------:R-:W-:Y:S06]  /*79a0*/  HMMA.16816.F32.BF16 R140, R12, R70.reuse, R140 ;  /* 0x000000460c8c723c */ /* 0x080fec000004188c */
[----:B------:R-:W-:Y:S06]  /*79b0*/  HMMA.16816.F32.BF16 R144, R4, R70, R144 ;  /* 0x000000460490723c */ /* 0x000fec0000041890 */
[-C--:B----4-:R-:W-:Y:S06]  /*79c0*/  HMMA.16816.F32.BF16 R100, R76, R80.reuse, R100 ;  /* 0x000000504c64723c */ /* 0x090fec0000041864 */
        /* <DEDUP_REMOVED lines=14> */
[----:B------:R-:W2:Y:S01]  /*7ab0*/  LDL.LU.64 R98, [R1+0x40] ;  /* 0x0000400001627983 */ /* 0x000ea20000300a00 */
[----:B------:R-:W1:Y:S08]  /*7ac0*/  LDC R13, c[0x0][0x240] ;  /* 0x00009000ff0d7b82 */ /* 0x000e700000000800 */
[----:B------:R-:W-:Y:S01]  /*7ad0*/  BAR.SYNC.DEFER_BLOCKING 0x0 ;  /* 0x0000000000007b1d */ /* 0x000fe20000010000 */
[----:B------:R-:W-:Y:S02]  /*7ae0*/  ISETP.GE.AND P3, PT, R244, UR19, PT ;  /* 0x00000013f4007c0c */ /* 0x000fe4000bf66270 */
[----:B------:R-:W-:Y:S02]  /*7af0*/  ISETP.GE.AND P2, PT, R246, UR19, PT ;  /* 0x00000013f6007c0c */ /* 0x000fe4000bf46270 */
[----:B------:R-:W-:Y:S09]  /*7b00*/  ISETP.GE.AND P1, PT, R247, UR19, PT ;  /* 0x00000013f7007c0c */ /* 0x000ff2000bf26270 */
[----:B------:R3:W-:Y:S01]  /*7b10*/  @P3 STS.128 [R96], RZ ;  /* 0x000000ff60003388 */ /* 0x0007e20000000c00 */
[----:B------:R-:W4:Y:S01]  /*7b20*/  LDC R14, c[0x0][0x244] ;  /* 0x00009100ff0e7b82 */ /* 0x000f220000000800 */
[C---:B-1----:R-:W-:Y:S05]  /*7b30*/  IMAD.U32 R5, R13.reuse, -0x40, RZ ;  /* 0xffffffc00d057824 */ /* 0x042fea00078e00ff */
[C---:B------:R-:W-:Y:S02]  /*7b40*/  LEA R6, P5, R13.reuse, R5, 0x5 ;  /* 0x000000050d067211 */ /* 0x040fe400078a28ff */
[----:B------:R-:W-:Y:S04]  /*7b50*/  SHF.R.S32.HI R7, RZ, 0x1f, R5 ;  /* 0x0000001fff077819 */ /* 0x000fe80000011405 */
[--C-:B----4-:R-:W-:Y:S02]  /*7b60*/  LEA.HI.X R7, R13, R7, R14.reuse, 0x5, P5 ;  /* 0x000000070d077211 */ /* 0x110fe400028f2c0e */
[CC--:B--2---:R-:W-:Y:S02]  /*7b70*/  LEA R4, P0, R5.reuse, R98.reuse, 0x1 ;  /* 0x0000006205047211 */ /* 0x0c4fe400078008ff */
[C---:B------:R-:W-:Y:S02]  /*7b80*/  @!P2 LEA R10, P4, R6.reuse, R98, 0x1 ;  /* 0x00000062060aa211 */ /* 0x040fe400078808ff */
[-C--:B------:R-:W-:Y:S02]  /*7b90*/  LEA.HI.X.SX32 R5, R5, R99.reuse, 0x1, P0 ;  /* 0x0000006305057211 */ /* 0x080fe400000f0eff */
[C---:B------:R-:W-:Y:S02]  /*7ba0*/  @!P3 LEA R12, P5, R13.reuse, R4, 0x6 ;  /* 0x000000040d0cb211 */ /* 0x040fe400078a30ff */
[C-C-:B------:R-:W-:Y:S01]  /*7bb0*/  @!P2 LEA.HI.X R11, R6.reuse, R99, R7.reuse, 0x1, P4 ;  /* 0x00000063060ba211 */ /* 0x140fe200020f0c07 */
[----:B------:R-:W-:Y:S01]  /*7bc0*/  @!PT LDS RZ, [RZ] ;  /* 0x00000000fffff984 */ /* 0x000fe20000000800 */
[----:B------:R-:W-:Y:S01]  /*7bd0*/  @!PT LDS RZ, [RZ] ;  /* 0x00000000fffff984 */ /* 0x000fe20000000800 */
[----:B------:R-:W-:Y:S01]  /*7be0*/  @!PT LDS RZ, [RZ] ;  /* 0x00000000fffff984 */ /* 0x000fe20000000800 */
[----:B------:R3:W-:Y:S01]  /*7bf0*/  @!P3 LDGSTS.E.BYPASS.LTC128B.128 [R96], desc[UR6][R4.64] ;  /* 0x000000000460bfae */ /* 0x0007e2000b901d46 */
        /* <DEDUP_REMOVED lines=30> */
.L_x_33:
[----:B------:R-:W-:Y:S02]  /*7de0*/  UISETP.GT.AND UP0, UPT, UR5, UR15, UPT ;  /* 0x0000000f0500728c */ /* 0x000fe4000bf04270 */
[----:B------:R-:W-:Y:S04]  /*7df0*/  UIADD3 UR5, UR5, -0x1, URZ ;  /* 0xffffffff05057890 */ /* 0x000fe8000fffe03f */
[----:B------:R-:W-:Y:S11]  /*7e00*/  PLOP3.LUT P0, PT, PT, PT, UP0, 0x80, 0x0 ;  /* 0x000000000000781c */ /* 0x000ff60003f0f008 */
[----:B------:R-:W-:Y:S02]  /*7e10*/  @!UPT UIADD3 URZ, URZ, URZ, URZ ;  /* 0x0000003f3f3ff290 */ /* 0x000fe4000fffe03f */
[----:B------:R-:W-:Y:S05]  /*7e20*/  @P0 BRA `(.L_x_34) ;  /* 0xffffffc800340947 */ /* 0x000fea000383ffff */
[----:B------:R-:W2:Y:S01]  /*7e30*/  LDL R73, [R1+0x78] ;  /* 0x0000780001497983 */ /* 0x000ea20000100800 */
[----:B------:R-:W-:-:S03]  /*7e40*/  ULDC UR5, c[0x0][0x390] ;  /* 0x0000e40000057ab9 */ /* 0x000fc60000000800 */
[----:B------:R-:W4:Y:S01]  /*7e50*/  LDL R72, [R1+0x7c] ;  /* 0x00007c0001487983 */ /* 0x000f220000100800 */
[----:B-----5:R-:W-:Y:S01]  /*7e60*/  F2FP.BF16.F32.PACK_AB R68, R27, R26 ;  /* 0x0000001a1b44723e */ /* 0x020fe200000010ff */
[----:B------:R-:W-:Y:S01]  /*7e70*/  FMUL.FTZ R100, R100, UR5 ;  /* 0x0000000564647c20 */ /* 0x000fe20008410000 */
[----:B------:R-:W-:Y:S01]  /*7e80*/  FMUL.FTZ R27, R101, UR5 ;  /* 0x00000005651b7c20 */ /* 0x000fe20008410000 */
[----:B------:R-:W-:Y:S01]  /*7e90*/  F2FP.BF16.F32.PACK_AB R70, R23, R22 ;  /* 0x000000161746723e */ /* 0x000fe200000010ff */
[----:B------:R-:W-:Y:S01]  /*7ea0*/  FMUL.FTZ R102, R102, UR5 ;  /* 0x0000000566667c20 */ /* 0x000fe20008410000 */
[----:B------:R-:W-:Y:S01]  /*7eb0*/  FMUL.FTZ R26, R103, UR5 ;  /* 0x00000005671a7c20 */ /* 0x000fe20008410000 */
        /* <DEDUP_REMOVED lines=10> */
[----:B------:R-:W-:Y:S01]  /*7f60*/  F2FP.BF16.F32.PACK_AB R27, R27, R100 ;  /* 0x000000641b1b723e */ /* 0x000fe200000010ff */
[----:B------:R-:W-:Y:S01]  /*7f70*/  BAR.SYNC.DEFER_BLOCKING 0x0 ;  /* 0x0000000000007b1d */ /* 0x000fe20000010000 */
[----:B------:R-:W-:Y:S01]  /*7f80*/  FMUL.FTZ R108, R108, UR5 ;  /* 0x000000056c6c7c20 */ /* 0x000fe20008410000 */
[----:B------:R-:W-:Y:S01]  /*7f90*/  FMUL.FTZ R21, R109, UR5 ;  /* 0x000000056d157c20 */ /* 0x000fe20008410000 */
[----:B------:R-:W-:Y:S01]  /*7fa0*/  F2FP.BF16.F32.PACK_AB R26, R26, R102 ;  /* 0x000000661a1a723e */ /* 0x000fe200000010ff */
        /* <DEDUP_REMOVED lines=22> */
[----:B---3--:R-:W-:Y:S01]  /*8110*/  FMUL.FTZ R13, R125, UR5 ;  /* 0x000000057d0d7c20 */ /* 0x008fe20008410000 */
        /* <DEDUP_REMOVED lines=28> */
[----:B------:R-:W-:Y:S01]  /*82e0*/  UISETP.NE.AND UP0, UPT, UR35, -0x1, UPT ;  /* 0xffffffff2300788c */ /* 0x000fe2000bf05270 */
[----:B------:R-:W-:-:S02]  /*82f0*/  F2FP.BF16.F32.PACK_AB R6, R6, R146 ;  /* 0x000000920606723e */ /* 0x000fc400000010ff */
[----:B------:R-:W-:Y:S02]  /*8300*/  F2FP.BF16.F32.PACK_AB R9, R9, R136 ;  /* 0x000000880909723e */ /* 0x000fe400000010ff */
[----:B------:R-:W-:Y:S02]  /*8310*/  F2FP.BF16.F32.PACK_AB R8, R8, R138 ;  /* 0x0000008a0808723e */ /* 0x000fe400000010ff */
[----:B------:R-:W-:Y:S02]  /*8320*/  F2FP.BF16.F32.PACK_AB R5, R5, R140 ;  /* 0x0000008c0505723e */ /* 0x000fe400000010ff */
[----:B------:R-:W-:Y:S02]  /*8330*/  F2FP.BF16.F32.PACK_AB R4, R4, R142 ;  /* 0x0000008e0404723e */ /* 0x000fe400000010ff */
[----:B------:R-:W-:Y:S01]  /*8340*/  F2FP.BF16.F32.PACK_AB R32, R33, R32 ;  /* 0x000000202120723e */ /* 0x000fe200000010ff */
[----:B------:R-:W-:Y:S01]  /*8350*/  @UP0 UIADD3 UR5, UR20, UR35, URZ ;  /* 0x0000002314050290 */ /* 0x000fe2000fffe03f */
[----:B------:R-:W-:Y:S01]  /*8360*/  F2FP.BF16.F32.PACK_AB R34, R35, R34 ;  /* 0x000000222322723e */ /* 0x000fe200000010ff */
[----:B------:R-:W-:Y:S01]  /*8370*/  @UP0 ULDC.64 UR10, c[0x0][0x450] ;  /* 0x00011400000a0ab9 */ /* 0x000fe20000000a00 */
[----:B------:R-:W-:Y:S01]  /*8380*/  F2FP.BF16.F32.PACK_AB R28, R29, R28 ;  /* 0x0000001c1d1c723e */ /* 0x000fe200000010ff */
[----:B------:R-:W-:Y:S01]  /*8390*/  @UP0 UIMAD.WIDE.U32 UR12, UR5, UR10, URZ ;  /* 0x0000000a050c02a5 */ /* 0x000fe2000f8e003f */
[----:B------:R-:W-:Y:S01]  /*83a0*/  F2FP.BF16.F32.PACK_AB R30, R31, R30 ;  /* 0x0000001e1f1e723e */ /* 0x000fe200000010ff */
[----:B------:R-:W-:Y:S01]  /*83b0*/  @UP0 UIMAD UR5, UR5, UR11, URZ ;  /* 0x0000000b050502a4 */ /* 0x000fe2000f8e023f */
[----:B------:R-:W-:-:S02]  /*83c0*/  F2FP.BF16.F32.PACK_AB R36, R37, R36 ;  /* 0x000000242524723e */ /* 0x000fc400000010ff */
[----:B------:R-:W-:Y:S01]  /*83d0*/  F2FP.BF16.F32.PACK_AB R38, R39, R38 ;  /* 0x000000262726723e */ /* 0x000fe200000010ff */
[----:B------:R-:W-:Y:S01]  /*83e0*/  @UP0 UIADD3 UR21, UR13, UR5, URZ ;  /* 0x000000050d150290 */ /* 0x000fe2000fffe03f */
[----:B------:R-:W-:Y:S01]  /*83f0*/  F2FP.BF16.F32.PACK_AB R48, R49, R48 ;  /* 0x000000303130723e */ /* 0x000fe200000010ff */
[----:B------:R-:W-:Y:S01]  /*8400*/  @UP0 UMOV UR19, UR12 ;  /* 0x0000000c00130c82 */ /* 0x000fe20008000000 */
[----:B------:R-:W-:Y:S02]  /*8410*/  F2FP.BF16.F32.PACK_AB R50, R51, R50 ;  /* 0x000000323332723e */ /* 0x000fe400000010ff */
[----:B------:R-:W-:Y:S02]  /*8420*/  F2FP.BF16.F32.PACK_AB R40, R41, R40 ;  /* 0x000000282928723e */ /* 0x000fe400000010ff */
[----:B------:R-:W-:Y:S02]  /*8430*/  F2FP.BF16.F32.PACK_AB R42, R43, R42 ;  /* 0x0000002a2b2a723e */ /* 0x000fe400000010ff */
[----:B------:R-:W-:-:S02]  /*8440*/  F2FP.BF16.F32.PACK_AB R44, R45, R44 ;  /* 0x0000002c2d2c723e */ /* 0x000fc400000010ff */
[----:B------:R-:W-:Y:S02]  /*8450*/  F2FP.BF16.F32.PACK_AB R46, R47, R46 ;  /* 0x0000002e2f2e723e */ /* 0x000fe400000010ff */
[----:B------:R-:W-:Y:S02]  /*8460*/  F2FP.BF16.F32.PACK_AB R52, R53, R52 ;  /* 0x000000343534723e */ /* 0x000fe400000010ff */
[----:B------:R-:W-:Y:S02]  /*8470*/  F2FP.BF16.F32.PACK_AB R54, R55, R54 ;  /* 0x000000363736723e */ /* 0x000fe400000010ff */
[----:B------:R-:W-:Y:S02]  /*8480*/  F2FP.BF16.F32.PACK_AB R64, R65, R64 ;  /* 0x000000404140723e */ /* 0x000fe400000010ff */
[----:B------:R-:W-:Y:S02]  /*8490*/  F2FP.BF16.F32.PACK_AB R66, R67, R66 ;  /* 0x000000424342723e */ /* 0x000fe400000010ff */
[----:B------:R-:W-:-:S02]  /*84a0*/  F2FP.BF16.F32.PACK_AB R56, R57, R56 ;  /* 0x000000383938723e */ /* 0x000fc400000010ff */
[----:B------:R-:W-:Y:S02]  /*84b0*/  F2FP.BF16.F32.PACK_AB R58, R59, R58 ;  /* 0x0000003a3b3a723e */ /* 0x000fe400000010ff */
[----:B------:R-:W-:Y:S02]  /*84c0*/  F2FP.BF16.F32.PACK_AB R60, R61, R60 ;  /* 0x0000003c3d3c723e */ /* 0x000fe400000010ff */
[----:B------:R-:W-:Y:S02]  /*84d0*/  F2FP.BF16.F32.PACK_AB R62, R63, R62 ;  /* 0x0000003e3f3e723e */ /* 0x000fe400000010ff */
[----:B------:R-:W-:Y:S01]  /*84e0*/  PLOP3.LUT P0, PT, PT, PT, UP0, 0x80, 0x0 ;  /* 0x000000000000781c */ /* 0x000fe20003f0f008 */
[----:B--2---:R-:W-:Y:S04]  /*84f0*/  STS [R73], R27 ;  /* 0x0000001b49007388 */ /* 0x004fe80000000800 */
[----:B------:R-:W-:Y:S04]  /*8500*/  STS [R73+0x400], R26 ;  /* 0x0004001a49007388 */ /* 0x000fe80000000800 */
[----:B----4-:R-:W-:Y:S04]  /*8510*/  STS [R72], R23 ;  /* 0x0000001748007388 */ /* 0x010fe80000000800 */
[----:B------:R-:W-:Y:S04]  /*8520*/  STS [R72+0x400], R22 ;  /* 0x0004001648007388 */ /* 0x000fe80000000800 */
        /* <DEDUP_REMOVED lines=19> */
[----:B------:R1:W-:Y:S04]  /*8660*/  STS [R72+0x5400], R4 ;  /* 0x0054000448007388 */ /* 0x0003e80000000800 */
        /* <DEDUP_REMOVED lines=22> */
[----:B------:R2:W-:Y:S01]  /*87d0*/  STS [R72+0xb000], R60 ;  /* 0x00b0003c48007388 */ /* 0x0005e20000000800 */
[----:B-1----:R-:W1:Y:S03]  /*87e0*/  S2R R4, SR_TID.X ;  /* 0x0000000000047919 */ /* 0x002e660000002100 */
[----:B------:R2:W-:Y:S01]  /*87f0*/  STS [R72+0xb400], R62 ;  /* 0x00b4003e48007388 */ /* 0x0005e20000000800 */
[----:B------:R-:W-:Y:S05]  /*8800*/  @P0 BRA `(.L_x_35) ;  /* 0x0000000000340947 */ /* 0x000fea0003800000 */
[----:B------:R-:W-:Y:S01]  /*8810*/  USHF.R.S32.HI UR5, URZ, 0x1f, UR20 ;  /* 0x0000001f3f057899 */ /* 0x000fe20008011414 */
[----:B------:R-:W-:Y:S01]  /*8820*/  ULDC.64 UR10, c[0x0][0x450] ;  /* 0x00011400000a7ab9 */ /* 0x000fe20000000a00 */
[----:B------:R-:W-:Y:S02]  /*8830*/  USHF.R.S32.HI UR9, URZ, 0x1f, UR47 ;  /* 0x0000001f3f097899 */ /* 0x000fe4000801142f */
[----:B------:R-:W-:Y:S02]  /*8840*/  UIMAD UR5, UR5, UR10, URZ ;  /* 0x0000000a050572a4 */ /* 0x000fe4000f8e023f */
[----:B------:R-:W-:Y:S02]  /*8850*/  UIMAD.WIDE.U32 UR12, UR20, UR10, URZ ;  /* 0x0000000a140c72a5 */ /* 0x000fe4000f8e003f */
[----:B------:R-:W-:Y:S01]  /*8860*/  UIMAD UR5, UR20, UR11, UR5 ;  /* 0x0000000b140572a4 */ /* 0x000fe2000f8e0205 */
[----:B------:R-:W-:-:S03]  /*8870*/  ULDC.64 UR14, c[0x0][0x438] ;  /* 0x00010e00000e7ab9 */ /* 0x000fc60000000a00 */
[----:B------:R-:W-:Y:S02]  /*8880*/  UIADD3 UR13, UR13, UR5, URZ ;  /* 0x000000050d0d7290 */ /* 0x000fe4000fffe03f */
[----:B------:R-:W-:Y:S02]  /*8890*/  UIMAD UR5, UR9, UR14, URZ ;  /* 0x0000000e090572a4 */ /* 0x000fe4000f8e023f */
[----:B------:R-:W-:Y:S02]  /*88a0*/  UIMAD.WIDE.U32 UR12, UR47, UR14, UR12 ;  /* 0x0000000e2f0c72a5 */ /* 0x000fe4000f8e000c */
[----:B------:R-:W-:-:S04]  /*88b0*/  UIMAD UR5, UR47, UR15, UR5 ;  /* 0x0000000f2f0572a4 */ /* 0x000fc8000f8e0205 */
[----:B------:R-:W-:Y:S01]  /*88c0*/  UIADD3 UR21, UR13, UR5, URZ ;  /* 0x000000050d157290 */ /* 0x000fe2000fffe03f */
[----:B------:R-:W-:-:S11]  /*88d0*/  UMOV UR19, UR12 ;  /* 0x0000000c00137c82 */ /* 0x000fd60008000000 */
.L_x_35:
[----:B------:R-:W-:Y:S01]  /*88e0*/  @UP0 UIADD3 UR9, UR20, UR35, URZ ;  /* 0x0000002314090290 */ /* 0x000fe2000fffe03f */
[----:B------:R-:W-:Y:S01]  /*88f0*/  @UP0 ULDC.64 UR12, c[0x0][0x458] ;  /* 0x00011600000c0ab9 */ /* 0x000fe20000000a00 */
[----:B------:R-:W-:Y:S02]  /*8900*/  USHF.L.U32 UR5, UR28, 0x6, URZ ;  /* 0x000000061c057899 */ /* 0x000fe4000800063f */
[----:B------:R-:W-:Y:S02]  /*8910*/  @UP0 UIMAD.WIDE.U32 UR14, UR9, UR12, URZ ;  /* 0x0000000c090e02a5 */ /* 0x000fe4000f8e003f */
[----:B------:R-:W-:-:S04]  /*8920*/  @UP0 UIMAD UR9, UR9, UR13, URZ ;  /* 0x0000000d090902a4 */ /* 0x000fc8000f8e023f */
[----:B------:R-:W-:Y:S01]  /*8930*/  @UP0 UIADD3 UR18, UR15, UR9, URZ ;  /* 0x000000090f120290 */ /* 0x000fe2000fffe03f */
[----:B------:R-:W-:Y:S11]  /*8940*/  @P0 BRA `(.L_x_36) ;  /* 0x0000000000300947 */ /* 0x000ff60003800000 */
        /* <DEDUP_REMOVED lines=11> */
[----:B------:R-:W-:-:S12]  /*8a00*/  UIADD3 UR18, UR15, UR9, URZ ;  /* 0x000000090f127290 */ /* 0x000fd8000fffe03f */
.L_x_36:
[----:B------:R-:W-:Y:S01]  /*8a10*/  BAR.SYNC.DEFER_BLOCKING 0x0 ;  /* 0x0000000000007b1d */ /* 0x000fe20000010000 */
[----:B------:R-:W-:Y:S01]  /*8a20*/  USHF.R.S32.HI UR9, URZ, 0x1f, UR5 ;  /* 0x0000001f3f097899 */ /* 0x000fe20008011405 */
[----:B-1----:R-:W-:Y:S01]  /*8a30*/  SHF.R.S32.HI R5, RZ, 0x1f, R4 ;  /* 0x0000001fff057819 */ /* 0x002fe20000011404 */
[----:B------:R-:W-:Y:S01]  /*8a40*/  IMAD.U32 R6, RZ, RZ, UR10 ;  /* 0x0000000aff067e24 */ /* 0x000fe2000f8e00ff */
[--C-:B------:R-:W-:Y:S01]  /*8a50*/  SHF.R.S32.HI R9, RZ, 0x1f, R244.reuse ;  /* 0x0000001fff097819 */ /* 0x100fe200000114f4 */
[----:B------:R-:W-:Y:S01]  /*8a60*/  UIMAD UR15, UR9, UR10, URZ ;  /* 0x0000000a090f72a4 */ /* 0x000fe2000f8e023f */
[----:B------:R-:W-:Y:S01]  /*8a70*/  IMAD.MOV.U32 R8, RZ, RZ, R244 ;  /* 0x000000ffff087224 */ /* 0x000fe200078e00f4 */
[----:B------:R-:W-:Y:S01]  /*8a80*/  LEA.HI R4, R5, R4, RZ, 0x3 ;  /* 0x0000000405047211 */ /* 0x000fe200078f18ff */
[----:B------:R-:W-:Y:S01]  /*8a90*/  UIMAD UR8, UR28, -0x40, UR8 ;  /* 0xffffffc01c0878a4 */ /* 0x000fe2000f8e0208 */
[----:B------:R-:W-:Y:S01]  /*8aa0*/  BSSY B0, `(.L_x_37) ;  /* 0x000002c000007945 */ /* 0x000fe20003800000 */
[----:B------:R-:W-:Y:S01]  /*8ab0*/  UIMAD UR15, UR5, UR11, UR15 ;  /* 0x0000000b050f72a4 */ /* 0x000fe2000f8e020f */
[----:B------:R-:W-:Y:S01]  /*8ac0*/  IMAD.WIDE.U32 R6, R6, UR5, R8 ;  /* 0x0000000506067c25 */ /* 0x000fe2000f8e0008 */
[----:B------:R-:W-:Y:S01]  /*8ad0*/  SHF.R.S32.HI R4, RZ, 0x3, R4 ;  /* 0x00000003ff047819 */ /* 0x000fe20000011404 */
[----:B------:R-:W-:Y:S01]  /*8ae0*/  USHF.R.S32.HI UR20, URZ, 0x1f, UR56 ;  /* 0x0000001f3f147899 */ /* 0x000fe20008011438 */
[----:B------:R-:W-:-:S02]  /*8af0*/  ULDC.64 UR16, c[0x0][0x468] ;  /* 0x00011a0000107ab9 */ /* 0x000fc40000000a00 */
[----:B------:R-:W-:Y:S01]  /*8b00*/  IMAD.U32 R5, RZ, RZ, UR15 ;  /* 0x0000000fff057e24 */ /* 0x000fe2000f8e00ff */
[----:B------:R-:W-:Y:S01]  /*8b10*/  IADD3 R6, P0, R6, UR19, RZ ;  /* 0x0000001306067c10 */ /* 0x000fe2000ff1e0ff */
[C---:B------:R-:W-:Y:S01]  /*8b20*/  VIADD R10, R4.reuse, 0x20 ;  /* 0x00000020040a7836 */ /* 0x040fe20000000000 */
[----:B------:R-:W-:Y:S01]  /*8b30*/  ISETP.GE.AND P4, PT, R4, UR8, PT ;  /* 0x0000000804007c0c */ /* 0x000fe2000bf86270 */
[----:B------:R-:W-:Y:S01]  /*8b40*/  UIMAD UR15, UR20, UR16, URZ ;  /* 0x00000010140f72a4 */ /* 0x000fe2000f8e023f */
[----:B------:R-:W-:Y:S01]  /*8b50*/  IADD3.X R7, R7, UR21, R5, P0, !PT ;  /* 0x0000001507077c10 */ /* 0x000fe200087fe405 */
[----:B------:R-:W-:Y:S01]  /*8b60*/  IMAD.U32 R5, RZ, RZ, UR16 ;  /* 0x00000010ff057e24 */ /* 0x000fe2000f8e00ff */
[----:B------:R-:W-:Y:S01]  /*8b70*/  ISETP.GE.AND P3, PT, R10, UR8, PT ;  /* 0x000000080a007c0c */ /* 0x000fe2000bf66270 */
[----:B--2---:R1:W2:Y:S01]  /*8b80*/  LDS.128 R36, [R96+0xd000] ;  /* 0x00d0000060247984 */ /* 0x0042a20000000c00 */
[----:B------:R-:W-:Y:S01]  /*8b90*/  UIMAD UR17, UR56, UR17, UR15 ;  /* 0x00000011381172a4 */ /* 0x000fe2000f8e020f */
[----:B------:R-:W-:Y:S01]  /*8ba0*/  IMAD.WIDE.U32 R10, R5, UR56, R6 ;  /* 0x00000038050a7c25 */ /* 0x000fe2000f8e0006 */
[----:B------:R-:W-:Y:S01]  /*8bb0*/  SHF.R.S32.HI R52, RZ, 0x1f, R4 ;  /* 0x0000001fff347819 */ /* 0x000fe20000011404 */
[----:B------:R1:W3:Y:S03]  /*8bc0*/  LDS.128 R32, [R96+0xf000] ;  /* 0x00f0000060207984 */ /* 0x0002e60000000c00 */
[----:B------:R-:W-:Y:S01]  /*8bd0*/  VIADD R14, R11, UR17 ;  /* 0x000000110b0e7c36 */ /* 0x000fe20008000000 */
[----:B------:R1:W4:Y:S04]  /*8be0*/  LDS.128 R28, [R96+0x11000] ;  /* 0x01100000601c7984 */ /* 0x0003280000000c00 */
[----:B------:R1:W1:Y:S04]  /*8bf0*/  LDS.128 R48, [R96+0x13000] ;  /* 0x0130000060307984 */ /* 0x0002680000000c00 */
[----:B------:R1:W1:Y:S04]  /*8c00*/  LDS.128 R44, [R96+0x15000] ;  /* 0x01500000602c7984 */ /* 0x0002680000000c00 */
[----:B------:R1:W1:Y:S01]  /*8c10*/  LDS.128 R40, [R96+0x17000] ;  /* 0x0170000060287984 */ /* 0x0002620000000c00 */
[----:B------:R-:W-:Y:S05]  /*8c20*/  @P4 BRA `(.L_x_38) ;  /* 0x00000000004c4947 */ /* 0x000fea0003800000 */
[----:B------:R-:W-:Y:S01]  /*8c30*/  ULDC UR15, c[0x0][0x2d0] ;  /* 0x0000b400000f7ab9 */ /* 0x000fe20000000800 */
[----:B------:R-:W5:Y:S01]  /*8c40*/  LDS.128 R24, [R96+0xe000] ;  /* 0x00e0000060187984 */ /* 0x000f620000000c00 */
[----:B------:R-:W-:Y:S01]  /*8c50*/  ISETP.GE.AND P2, PT, R244, UR15, PT ;  /* 0x0000000ff4007c0c */ /* 0x000fe2000bf46270 */
[----:B------:R-:W-:Y:S01]  /*8c60*/  IMAD R5, R52, UR10, RZ ;  /* 0x0000000a34057c24 */ /* 0x000fe2000f8e02ff */
[----:B------:R-:W-:Y:S01]  /*8c70*/  MOV R7, R14 ;  /* 0x0000000e00077202 */ /* 0x000fe20000000f00 */
[----:B------:R-:W2:Y:S01]  /*8c80*/  LDS.128 R20, [R96+0x10000] ;  /* 0x0100000060147984 */ /* 0x000ea20000000c00 */
[----:B------:R-:W-:Y:S01]  /*8c90*/  IMAD.MOV.U32 R6, RZ, RZ, R10 ;  /* 0x000000ffff067224 */ /* 0x000fe200078e000a */
[----:B------:R-:W-:Y:S01]  /*8ca0*/  ISETP.GE.AND P1, PT, R246, UR15, PT ;  /* 0x0000000ff6007c0c */ /* 0x000fe2000bf26270 */
[C---:B------:R-:W-:Y:S01]  /*8cb0*/  IMAD R5, R4.reuse, UR11, R5 ;  /* 0x0000000b04057c24 */ /* 0x040fe2000f8e0205 */
[----:B------:R-:W-:Y:S01]  /*8cc0*/  ISETP.GE.AND P0, PT, R247, UR15, PT ;  /* 0x0000000ff7007c0c */ /* 0x000fe2000bf06270 */
[----:B------:R-:W-:Y:S01]  /*8cd0*/  IMAD.WIDE.U32 R12, R4, UR10, R6 ;  /* 0x0000000a040c7c25 */ /* 0x000fe2000f8e0006 */
[----:B------:R-:W-:-:S03]  /*8ce0*/  ULDC.64 UR16, c[0x0][0x3f0] ;  /* 0x0000fc0000107ab9 */ /* 0x000fc60000000a00 */
[----:B------:R-:W-:Y:S01]  /*8cf0*/  IMAD.IADD R5, R5, 0x1, R13 ;  /* 0x0000000105057824 */ /* 0x000fe200078e020d */
[----:B------:R-:W3:Y:S01]  /*8d00*/  @!P2 LDS.128 R16, [R96+0xc000] ;  /* 0x00c000006010a984 */ /* 0x000ee20000000c00 */
[----:B------:R-:W-:-:S04]  /*8d10*/  LEA R6, P5, R12, UR16, 0x1 ;  /* 0x000000100c067c11 */ /* 0x000fc8000f8a08ff */
[----:B------:R-:W-:-:S05]  /*8d20*/  LEA.HI.X R7, R12, UR17, R5, 0x1, P5 ;  /* 0x000000110c077c11 */ /* 0x000fca000a8f0c05 */
[----:B-----5:R1:W-:Y:S04]  /*8d30*/  @!P1 STG.E.128 desc[UR6][R6.64+0x80], R24 ;  /* 0x0000801806009986 */ /* 0x0203e8000c101d06 */
[----:B--2---:R2:W-:Y:S04]  /*8d40*/  @!P0 STG.E.128 desc[UR6][R6.64+0x100], R20 ;  /* 0x0001001406008986 */ /* 0x0045e8000c101d06 */
[----:B---3--:R2:W-:Y:S02]  /*8d50*/  @!P2 STG.E.128 desc[UR6][R6.64], R16 ;  /* 0x000000100600a986 */ /* 0x0085e4000c101d06 */
.L_x_38:
[----:B------:R-:W-:Y:S05]  /*8d60*/  BSYNC B0 ;  /* 0x0000000000007941 */ /* 0x000fea0003800000 */
.L_x_37:
[----:B------:R-:W-:Y:S04]  /*8d70*/  BSSY B0, `(.L_x_39) ;  /* 0x0000014000007945 */ /* 0x000fe80003800000 */
[----:B------:R-:W-:Y:S05]  /*8d80*/  @P3 BRA `(.L_x_40) ;  /* 0x0000000000483947 */ /* 0x000fea0003800000 */
[----:B------:R-:W-:Y:S01]  /*8d90*/  IADD3 R5, P0, R4, 0x20, RZ ;  /* 0x0000002004057810 */ /* 0x000fe20007f1e0ff */
[----:B------:R-:W-:Y:S01]  /*8da0*/  ULDC UR8, c[0x0][0x2d0] ;  /* 0x0000b40000087ab9 */ /* 0x000fe20000000800 */
[----:B-12---:R-:W-:Y:S01]  /*8db0*/  MOV R7, R14 ;  /* 0x0000000e00077202 */ /* 0x006fe20000000f00 */
[----:B------:R-:W-:Y:S01]  /*8dc0*/  ULDC.64 UR16, c[0x0][0x3f0] ;  /* 0x0000fc0000107ab9 */ /* 0x000fe20000000a00 */
[----:B------:R-:W-:Y:S01]  /*8dd0*/  ISETP.GE.AND P2, PT, R244, UR8, PT ;  /* 0x00000008f4007c0c */ /* 0x000fe2000bf46270 */
[----:B------:R-:W-:Y:S01]  /*8de0*/  IMAD.X R6, RZ, RZ, R52, P0 ;  /* 0x000000ffff067224 */ /* 0x000fe200000e0634 */
[----:B------:R-:W-:Y:S02]  /*8df0*/  ISETP.GE.AND P1, PT, R246, UR8, PT ;  /* 0x00000008f6007c0c */ /* 0x000fe4000bf26270 */
[----:B------:R-:W-:Y:S01]  /*8e00*/  ISETP.GE.AND P0, PT, R247, UR8, PT ;  /* 0x00000008f7007c0c */ /* 0x000fe2000bf06270 */
[----:B------:R-:W-:Y:S02]  /*8e10*/  IMAD R12, R6, UR10, RZ ;  /* 0x0000000a060c7c24 */ /* 0x000fe4000f8e02ff */
[----:B------:R-:W-:-:S04]  /*8e20*/  IMAD.MOV.U32 R6, RZ, RZ, R10 ;  /* 0x000000ffff067224 */ /* 0x000fc800078e000a */
[----:B------:R-:W-:-:S04]  /*8e30*/  IMAD.WIDE.U32 R10, R5, UR10, R6 ;  /* 0x0000000a050a7c25 */ /* 0x000fc8000f8e0006 */
[----:B------:R-:W-:Y:S01]  /*8e40*/  IMAD R5, R5, UR11, R12 ;  /* 0x0000000b05057c24 */ /* 0x000fe2000f8e020c */
[----:B------:R-:W-:-:S03]  /*8e50*/  LEA R6, P5, R10, UR16, 0x1 ;  /* 0x000000100a067c11 */ /* 0x000fc6000f8a08ff */
[----:B------:R-:W-:-:S05]  /*8e60*/  IMAD.IADD R5, R5, 0x1, R11 ;  /* 0x0000000105057824 */ /* 0x000fca00078e020b */
[----:B------:R-:W-:-:S05]  /*8e70*/  LEA.HI.X R7, R10, UR17, R5, 0x1, P5 ;  /* 0x000000110a077c11 */ /* 0x000fca000a8f0c05 */
[----:B------:R1:W-:Y:S04]  /*8e80*/  @!P2 STG.E.128 desc[UR6][R6.64], R36 ;  /* 0x000000240600a986 */ /* 0x0003e8000c101d06 */
[----:B---3--:R1:W-:Y:S04]  /*8e90*/  @!P1 STG.E.128 desc[UR6][R6.64+0x80], R32 ;  /* 0x0000802006009986 */ /* 0x0083e8000c101d06 */
[----:B----4-:R1:W-:Y:S02]  /*8ea0*/  @!P0 STG.E.128 desc[UR6][R6.64+0x100], R28 ;  /* 0x0001001c06008986 */ /* 0x0103e4000c101d06 */
.L_x_40:
[----:B------:R-:W-:Y:S05]  /*8eb0*/  BSYNC B0 ;  /* 0x0000000000007941 */ /* 0x000fea0003800000 */
.L_x_39:
[----:B--2---:R2:W2:Y:S01]  /*8ec0*/  LDS.128 R20, [R96+0x12000] ;  /* 0x0120000060147984 */ /* 0x0044a20000000c00 */
[----:B-1----:R-:W-:Y:S01]  /*8ed0*/  IMAD.U32 R6, RZ, RZ, UR12 ;  /* 0x0000000cff067e24 */ /* 0x002fe2000f8e00ff */
[----:B------:R-:W-:Y:S01]  /*8ee0*/  UIMAD UR9, UR9, UR12, URZ ;  /* 0x0000000c090972a4 */ /* 0x000fe2000f8e023f */
[----:B------:R-:W-:Y:S01]  /*8ef0*/  BSSY B0, `(.L_x_41) ;  /* 0x0000020000007945 */ /* 0x000fe20003800000 */
[----:B------:R1:W1:Y:S01]  /*8f00*/  LDS.128 R16, [R96+0x14000] ;  /* 0x0140000060107984 */ /* 0x0002620000000c00 */
[----:B------:R-:W-:Y:S01]  /*8f10*/  IMAD.WIDE.U32 R6, R6, UR5, R8 ;  /* 0x0000000506067c25 */ /* 0x000fe2000f8e0008 */
[----:B------:R-:W-:Y:S02]  /*8f20*/  UIMAD UR5, UR5, UR13, UR9 ;  /* 0x0000000d050572a4 */ /* 0x000fe4000f8e0209 */
[----:B------:R1:W1:Y:S01]  /*8f30*/  LDS.128 R12, [R96+0x16000] ;  /* 0x01600000600c7984 */ /* 0x0002620000000c00 */
[----:B------:R-:W-:Y:S01]  /*8f40*/  USHF.R.S32.HI UR10, URZ, 0x1f, UR56 ;  /* 0x0000001f3f0a7899 */ /* 0x000fe20008011438 */
[----:B------:R-:W-:Y:S01]  /*8f50*/  IADD3 R6, P0, R6, UR14, RZ ;  /* 0x0000000e06067c10 */ /* 0x000fe2000ff1e0ff */
[----:B------:R-:W-:Y:S01]  /*8f60*/  ULDC.64 UR8, c[0x0][0x470] ;  /* 0x00011c0000087ab9 */ /* 0x000fe20000000a00 */
[----:B------:R-:W-:Y:S01]  /*8f70*/  IMAD.U32 R5, RZ, RZ, UR5 ;  /* 0x00000005ff057e24 */ /* 0x000fe2000f8e00ff */
[----:B------:R-:W-:-:S04]  /*8f80*/  UIMAD UR5, UR10, UR8, URZ ;  /* 0x000000080a0572a4 */ /* 0x000fc8000f8e023f */
        /* <DEDUP_REMOVED lines=12> */
[----:B------:R-:W-:Y:S01]  /*9050*/  ISETP.GE.AND P1, PT, R246, UR5, PT ;  /* 0x00000005f6007c0c */ /* 0x000fe2000bf26270 */
[----:B------:R-:W-:Y:S01]  /*9060*/  ULDC.64 UR8, c[0x0][0x3f8] ;  /* 0x0000fe0000087ab9 */ /* 0x000fe20000000a00 */
[----:B------:R-:W-:Y:S01]  /*9070*/  ISETP.GE.AND P0, PT, R247, UR5, PT ;  /* 0x00000005f7007c0c */ /* 0x000fe2000bf06270 */
[----:B------:R-:W-:-:S04]  /*9080*/  IMAD R6, R4, UR13, R24 ;  /* 0x0000000d04067c24 */ /* 0x000fc8000f8e0218 */
[----:B------:R-:W-:Y:S01]  /*9090*/  IMAD.IADD R7, R6, 0x1, R11 ;  /* 0x0000000106077824 */ /* 0x000fe200078e020b */
[----:B------:R-:W-:-:S04]  /*90a0*/  LEA R6, P4, R10, UR8, 0x1 ;  /* 0x000000080a067c11 */ /* 0x000fc8000f8808ff */
[----:B------:R-:W-:-:S05]  /*90b0*/  LEA.HI.X R7, R10, UR9, R7, 0x1, P4 ;  /* 0x000000090a077c11 */ /* 0x000fca000a0f0c07 */
[----:B--2---:R2:W-:Y:S04]  /*90c0*/  @!P2 STG.E.128 desc[UR6][R6.64], R20 ;  /* 0x000000140600a986 */ /* 0x0045e8000c101d06 */
[----:B-1----:R2:W-:Y:S04]  /*90d0*/  @!P1 STG.E.128 desc[UR6][R6.64+0x80], R16 ;  /* 0x0000801006009986 */ /* 0x0025e8000c101d06 */
[----:B------:R2:W-:Y:S02]  /*90e0*/  @!P0 STG.E.128 desc[UR6][R6.64+0x100], R12 ;  /* 0x0001000c06008986 */ /* 0x0005e4000c101d06 */
.L_x_42:
[----:B------:R-:W-:Y:S05]  /*90f0*/  BSYNC B0 ;  /* 0x0000000000007941 */ /* 0x000fea0003800000 */
.L_x_41:
[----:B------:R-:W-:Y:S05]  /*9100*/  @P3 BRA `(.L_x_15) ;  /* 0x0000000000483947 */ /* 0x000fea0003800000 */
[----:B------:R-:W-:Y:S01]  /*9110*/  IADD3 R4, P0, R4, 0x20, RZ ;  /* 0x0000002004047810 */ /* 0x000fe20007f1e0ff */
[----:B------:R-:W-:Y:S01]  /*9120*/  ULDC UR5, c[0x0][0x2d0] ;  /* 0x0000b40000057ab9 */ /* 0x000fe20000000800 */
[----:B--2---:R-:W-:Y:S01]  /*9130*/  MOV R7, R5 ;  /* 0x0000000500077202 */ /* 0x004fe20000000f00 */
[----:B------:R-:W-:Y:S01]  /*9140*/  ULDC.64 UR8, c[0x0][0x3f8] ;  /* 0x0000fe0000087ab9 */ /* 0x000fe20000000a00 */
[----:B------:R-:W-:Y:S01]  /*9150*/  ISETP.GE.AND P2, PT, R244, UR5, PT ;  /* 0x00000005f4007c0c */ /* 0x000fe2000bf46270 */
[----:B------:R-:W-:Y:S01]  /*9160*/  IMAD.X R6, RZ, RZ, R52, P0 ;  /* 0x000000ffff067224 */ /* 0x000fe200000e0634 */
[----:B------:R-:W-:Y:S02]  /*9170*/  ISETP.GE.AND P1, PT, R246, UR5, PT ;  /* 0x00000005f6007c0c */ /* 0x000fe4000bf26270 */
[----:B------:R-:W-:Y:S01]  /*9180*/  ISETP.GE.AND P0, PT, R247, UR5, PT ;  /* 0x00000005f7007c0c */ /* 0x000fe2000bf06270 */
[----:B------:R-:W-:Y:S02]  /*9190*/  IMAD R9, R6, UR12, RZ ;  /* 0x0000000c06097c24 */ /* 0x000fe4000f8e02ff */
[----:B------:R-:W-:-:S02]  /*91a0*/  IMAD.MOV.U32 R6, RZ, RZ, R8 ;  /* 0x000000ffff067224 */ /* 0x000fc400078e0008 */
[C---:B------:R-:W-:Y:S02]  /*91b0*/  IMAD R5, R4.reuse, UR13, R9 ;  /* 0x0000000d04057c24 */ /* 0x040fe4000f8e0209 */
[----:B------:R-:W-:-:S04]  /*91c0*/  IMAD.WIDE.U32 R6, R4, UR12, R6 ;  /* 0x0000000c04067c25 */ /* 0x000fc8000f8e0006 */
[----:B------:R-:W-:Y:S01]  /*91d0*/  IMAD.IADD R5, R5, 0x1, R7 ;  /* 0x0000000105057824 */ /* 0x000fe200078e0207 */
[----:B------:R-:W-:-:S04]  /*91e0*/  LEA R4, P3, R6, UR8, 0x1 ;  /* 0x0000000806047c11 */ /* 0x000fc8000f8608ff */
[----:B------:R-:W-:-:S05]  /*91f0*/  LEA.HI.X R5, R6, UR9, R5, 0x1, P3 ;  /* 0x0000000906057c11 */ /* 0x000fca00098f0c05 */
[----:B------:R2:W-:Y:S04]  /*9200*/  @!P2 STG.E.128 desc[UR6][R4.64], R48 ;  /* 0x000000300400a986 */ /* 0x0005e8000c101d06 */
[----:B------:R2:W-:Y:S04]  /*9210*/  @!P1 STG.E.128 desc[UR6][R4.64+0x80], R44 ;  /* 0x0000802c04009986 */ /* 0x0005e8000c101d06 */
[----:B------:R2:W-:Y:S02]  /*9220*/  @!P0 STG.E.128 desc[UR6][R4.64+0x100], R40 ;  /* 0x0001002804008986 */ /* 0x0005e4000c101d06 */
.L_x_15:
[----:B------:R-:W-:Y:S05]  /*9230*/  BSYNC B1 ;  /* 0x0000000000017941 */ /* 0x000fea0003800000 */
.L_x_1:
[----:B-12---:R-:W2:Y:S01]  /*9240*/  LDL R4, [R1+0x88] ;  /* 0x0000880001047983 */ /* 0x006ea20000100800 */
[----:B------:R-:W-:Y:S02]  /*9250*/  ULDC UR5, c[0x0][0xc] ;  /* 0x0000030000057ab9 */ /* 0x000fe40000000800 */
[----:B------:R-:W-:Y:S01]  /*9260*/  UIADD3 UR28, UR5, UR28, URZ ;  /* 0x0000001c051c7290 */ /* 0x000fe2000fffe03f */
[----:B--2---:R-:W-:-:S13]  /*9270*/  R2UR UR8, R4 ;  /* 0x00000000040872ca */ /* 0x004fda00000e0000 */
[----:B------:R-:W-:-:S06]  /*9280*/  UISETP.GE.AND UP0, UPT, UR28, UR8, UPT ;  /* 0x000000081c00728c */ /* 0x000fcc000bf06270 */
[----:B------:R-:W-:-:S13]  /*9290*/  PLOP3.LUT P0, PT, PT, PT, UP0, 0x80, 0x0 ;  /* 0x000000000000781c */ /* 0x000fda0003f0f008 */
[----:B------:R-:W-:Y:S05]  /*92a0*/  @P0 BRA `(.L_x_43) ;  /* 0x0000000000040947 */ /* 0x000fea0003800000 */
[----:B------:R-:W-:Y:S05]  /*92b0*/  BRA `(.L_x_44) ;  /* 0xffffff7800307947 */ /* 0x000fea000383ffff */
.L_x_43:
[----:B------:R-:W-:Y:S05]  /*92c0*/  EXIT ;  /* 0x000000000000794d */ /* 0x000fea0003800000 */
.L_x_45:
[----:B------:R-:W-:-:S00]  /*92d0*/  BRA `(.L_x_45) ;  /* 0xfffffffc00fc7947 */ /* 0x000fc0000383ffff */
[----:B------:R-:W-:-:S00]  /*92e0*/  NOP ;  /* 0x0000000000007918 */ /* 0x000fc00000000000 */
        /* <DEDUP_REMOVED lines=9> */
.L_x_802:


//--------------------- .text._ZN5flash44flash_bwd_dq_dk_dv_loop_seqk_parallel_kernelI23Flash_bwd_kernel_traitsILi192ELi64ELi64ELi8ELi4ELi2ELi2ELb1ELb1EN7cutlass10bfloat16_tE19Flash_kernel_traitsILi192ELi64ELi64ELi8ES3_EELb0ELb1ELb0ELb0ELb0ELb1ELb0EEEvNS_16Flash_bwd_paramsE --------------------------
	.section	.text._ZN5flash44flash_bwd_dq_dk_dv_loop_seqk_parallel_kernelI23Flash_bwd_kernel_traitsILi192ELi64ELi64ELi8ELi4ELi2ELi2ELb1ELb1EN7cutlass10bfloat16_tE19Flash_kernel_traitsILi192ELi64ELi64ELi8ES3_EELb0ELb1ELb0ELb0ELb0ELb1ELb0EEEvNS_16Flash_bwd_paramsE,"ax",@progbits
	.align	128
        .global         _ZN5flash44flash_bwd_dq_dk_dv_loop_seqk_parallel_kernelI23Flash_bwd_kernel_traitsILi192ELi64ELi64ELi8ELi4ELi2ELi2ELb1ELb1EN7cutlass10bfloat16_tE19Flash_kernel_traitsILi192ELi64ELi64ELi8ES3_EELb0ELb1ELb0ELb0ELb0ELb1ELb0EEEvNS_16Flash_bwd_paramsE
        .type           _ZN5flash44flash_bwd_dq_dk_dv_loop_seqk_parallel_kernelI23Flash_bwd_kernel_traitsILi192ELi64ELi64ELi8ELi4ELi2ELi2ELb1ELb1EN7cutlass10bfloat16_tE19Flash_kernel_traitsILi192ELi64ELi64ELi8ES3_EELb0ELb1ELb0ELb0ELb0ELb1ELb0EEEvNS_16Flash_bwd_paramsE,@function
        .size           _ZN5flash44flash_bwd_dq_dk_dv_loop_seqk_parallel_kernelI23Flash_bwd_kernel_traitsILi192ELi64ELi64ELi8ELi4ELi2ELi2ELb1ELb1EN7cutlass10bfloat16_tE19Flash_kernel_traitsILi192ELi64ELi64ELi8ES3_EELb0ELb1ELb0ELb0ELb0ELb1ELb0EEEvNS_16Flash_bwd_paramsE,(.L_x_803 - _ZN5flash44flash_bwd_dq_dk_dv_loop_seqk_parallel_kernelI23Flash_bwd_kernel_traitsILi192ELi64ELi64ELi8ELi4ELi2ELi2ELb1ELb1EN7cutlass10bfloat16_tE19Flash_kernel_traitsILi192ELi64ELi64ELi8ES3_EELb0ELb1ELb0ELb0ELb0ELb1ELb0EEEvNS_16Flash_bwd_paramsE)
        .other          _ZN5flash44flash_bwd_dq_dk_dv_loop_seqk_parallel_kernelI23Flash_bwd_kernel_traitsILi192ELi64ELi64ELi8ELi4ELi2ELi2ELb1ELb1EN7cutlass10bfloat16_tE19Flash_kernel_traitsILi192ELi64ELi64ELi8ES3_EELb0ELb1ELb0ELb0ELb0ELb1ELb0EEEvNS_16Flash_bwd_paramsE,@"STO_CUDA_ENTRY STV_DEFAULT"
_ZN5flash44flash_bwd_dq_dk_dv_loop_seqk_parallel_kernelI23Flash_bwd_kernel_traitsILi192ELi64ELi64ELi8ELi4ELi2ELi2ELb1ELb1EN7cutlass10bfloat16_tE19Flash_kernel_traitsILi192ELi64ELi64ELi8ES3_EELb0ELb1ELb0ELb0ELb0ELb1ELb0EEEvNS_16Flash_bwd_paramsE:
.text._ZN5flash44flash_bwd_dq_dk_dv_loop_seqk_parallel_kernelI23Flash_bwd_kernel_traitsILi192ELi64ELi64ELi8ELi4ELi2ELi2ELb1ELb1EN7cutlass10bfloat16_tE19Flash_kernel_traitsILi192ELi64ELi64ELi8ES3_EELb0ELb1ELb0ELb0ELb0ELb1ELb0EEEvNS_16Flash_bwd_paramsE:
        /* <DEDUP_REMOVED lines=31> */
[CC--:B------:R-:W-:Y:S01]  /*01f0*/  LEA.HI R19, R17.reuse, R16.reuse, RZ, 0x3 ;  /* 0x0000001011137211 */ /* 0x0c0fe200078f18ff */
[C---:B------:R-:W-:Y:S01]  /*0200*/  IMAD.IADD R15, R0.reuse, 0x1, -R2 ;  /* 0x00000001000f7824 */ /* 0x040fe200078e0a02 */
[----:B------:R-:W-:Y:S01]  /*0210*/  LEA.HI R20, R17, R16, RZ, 0x2 ;  /* 0x0000001011147211 */ /* 0x000fe200078f10ff */
[----:B------:R-:W-:Y:S01]  /*0220*/  IMAD.IADD R18, R0, 0x1, -R3 ;  /* 0x0000000100127824 */ /* 0x000fe200078e0a03 */
[----:B------:R-:W-:Y:S02]  /*0230*/  SHF.R.S32.HI R4, RZ, 0x4, R5 ;  /* 0x00000004ff047819 */ /* 0x000fe40000011405 */
[----:B------:R-:W-:-:S02]  /*0240*/  LOP3.LUT R0, R19, 0xfffffff8, RZ, 0xc0, !PT ;  /* 0xfffffff813007812 */ /* 0x000fc400078ec0ff */
[--C-:B------:R-:W-:Y:S02]  /*0250*/  SHF.R.S32.HI R11, RZ, 0x2, R20.reuse ;  /* 0x00000002ff0b7819 */ /* 0x100fe40000011414 */
[----:B------:R-:W-:Y:S01]  /*0260*/  SHF.R.S32.HI R2, RZ, 0x1f, R20 ;  /* 0x0000001fff027819 */ /* 0x000fe20000011414 */
[----:B------:R-:W-:Y:S01]  /*0270*/  IMAD.IADD R0, R16, 0x1, -R0 ;  /* 0x0000000110007824 */ /* 0x000fe200078e0a00 */
[----:B------:R-:W-:Y:S02]  /*0280*/  SHF.R.S32.HI R6, RZ, 0x3, R19 ;  /* 0x00000003ff067819 */ /* 0x000fe40000011413 */
[C---:B------:R-:W-:Y:S01]  /*0290*/  LEA.HI R3, R5.reuse, R4, RZ, 0x1 ;  /* 0x0000000405037211 */ /* 0x040fe200078f08ff */
[----:B------:R-:W-:Y:S01]  /*02a0*/  IMAD.SHL.U32 R8, R0, 0x8, RZ ;  /* 0x0000000800087824 */ /* 0x000fe200078e00ff */
[----:B------:R-:W-:Y:S01]  /*02b0*/  LEA.HI R2, R2, R11, RZ, 0x3 ;  /* 0x0000000b02027211 */ /* 0x000fe200078f18ff */
[----:B------:R-:W-:Y:S01]  /*02c0*/  IMAD.SHL.U32 R6, R6, 0x40, RZ ;  /* 0x0000004006067824 */ /* 0x000fe200078e00ff */
[----:B------:R-:W-:-:S02]  /*02d0*/  LOP3.LUT R7, R5, 0xfffffff0, RZ, 0xc0, !PT ;  /* 0xfffffff005077812 */ /* 0x000fc400078ec0ff */
[----:B------:R-:W-:Y:S02]  /*02e0*/  LOP3.LUT R5, R3, 0xfffffffe, RZ, 0xc0, !PT ;  /* 0xfffffffe03057812 */ /* 0x000fe400078ec0ff */
[----:B------:R-:W-:Y:S02]  /*02f0*/  LOP3.LUT R3, R2, 0xfffffff8, RZ, 0xc0, !PT ;  /* 0xfffffff802037812 */ /* 0x000fe400078ec0ff */
[----:B------:R-:W-:Y:S01]  /*0300*/  LOP3.LUT R2, R6, 0x1c0, RZ, 0xc0, !PT ;  /* 0x000001c006027812 */ /* 0x000fe200078ec0ff */
[----:B------:R-:W-:Y:S01]  /*0310*/  IMAD.IADD R6, R16, 0x1, -R7 ;  /* 0x0000000110067824 */ /* 0x000fe200078e0a07 */
[----:B------:R-:W-:Y:S01]  /*0320*/  LOP3.LUT P4, RZ, R0, 0x2, RZ, 0xc0, !PT ;  /* 0x0000000200ff7812 */ /* 0x000fe2000788c0ff */
[----:B------:R-:W-:Y:S01]  /*0330*/  IMAD.IADD R11, R11, 0x1, -R3 ;  /* 0x000000010b0b7824 */ /* 0x000fe200078e0a03 */
[----:B------:R-:W-:Y:S01]  /*0340*/  LOP3.LUT R3, R2, 0x38, R8, 0xf8, !PT ;  /* 0x0000003802037812 */ /* 0x000fe200078ef808 */
[----:B------:R-:W-:Y:S01]  /*0350*/  IMAD.IADD R12, R4, 0x1, -R5 ;  /* 0x00000001040c7824 */ /* 0x000fe200078e0a05 */
[----:B------:R-:W-:-:S02]  /*0360*/  SHF.R.U32.HI R2, RZ, 0x3, R2 ;  /* 0x00000003ff027819 */ /* 0x000fc40000011602 */
[C---:B------:R-:W-:Y:S01]  /*0370*/  LOP3.LUT P3, RZ, R0.reuse, 0x4, RZ, 0xc0, !PT ;  /* 0x0000000400ff7812 */ /* 0x040fe2000786c0ff */
[----:B------:R-:W-:Y:S01]  /*0380*/  IMAD.SHL.U32 R0, R0, 0x40, RZ ;  /* 0x0000004000007824 */ /* 0x000fe200078e00ff */
[----:B------:R-:W-:Y:S01]  /*0390*/  LOP3.LUT R13, R3, R2, RZ, 0x3c, !PT ;  /* 0x00000002030d7212 */ /* 0x000fe200078e3cff */
[----:B------:R-:W-:Y:S01]  /*03a0*/  IMAD.SHL.U32 R2, R15, 0x10, RZ ;  /* 0x000000100f027824 */ /* 0x000fe200078e00ff */
[----:B------:R-:W-:Y:S02]  /*03b0*/  LEA.HI R3, R17, R16, RZ, 0x7 ;  /* 0x0000001011037211 */ /* 0x000fe400078f38ff */
[----:B------:R-:W-:Y:S02]  /*03c0*/  LOP3.LUT R0, R0, 0x1c0, RZ, 0xc0, !PT ;  /* 0x000001c000007812 */ /* 0x000fe400078ec0ff */
[----:B------:R-:W-:Y:S02]  /*03d0*/  SHF.R.S32.HI R4, RZ, 0x1f, R6 ;  /* 0x0000001fff047819 */ /* 0x000fe40000011406 */
[----:B------:R-:W-:-:S02]  /*03e0*/  LOP3.LUT R2, R0, 0x10, R2, 0xf8, !PT ;  /* 0x0000001000027812 */ /* 0x000fc400078ef802 */
[----:B------:R-:W-:Y:S01]  /*03f0*/  SHF.R.S32.HI R10, RZ, 0x7, R3 ;  /* 0x00000007ff0a7819 */ /* 0x000fe20000011403 */
[----:B------:R-:W-:Y:S01]  /*0400*/  IMAD.SHL.U32 R3, R12, 0x200, RZ ;  /* 0x000002000c037824 */ /* 0x000fe200078e00ff */
[----:B------:R-:W-:Y:S02]  /*0410*/  LEA.HI R14, R4, R6, RZ, 0x3 ;  /* 0x00000006040e7211 */ /* 0x000fe400078f18ff */
[----:B------:R-:W-:Y:S01]  /*0420*/  LOP3.LUT R4, R0, 0x8, R19, 0xf8, !PT ;  /* 0x0000000800047812 */ /* 0x000fe200078ef813 */
[----:B------:R-:W-:Y:S01]  /*0430*/  IMAD R5, R10, 0x800, R3 ;  /* 0x000008000a057824 */ /* 0x000fe200078e0203 */
[----:B------:R-:W-:Y:S02]  /*0440*/  SHF.R.U32.HI R0, RZ, 0x3, R0 ;  /* 0x00000003ff007819 */ /* 0x000fe40000011600 */
[----:B------:R-:W-:Y:S02]  /*0450*/  LOP3.LUT R2, R2, 0x8, R19, 0xf8, !PT ;  /* 0x0000000802027812 */ /* 0x000fe400078ef813 */
[----:B------:R-:W-:-:S02]  /*0460*/  LOP3.LUT R4, R4, R0, RZ, 0x3c, !PT ;  /* 0x0000000004047212 */ /* 0x000fc400078e3cff */
[----:B------:R-:W-:Y:S02]  /*0470*/  LOP3.LUT R3, R3, R2, R0, 0xf6, !PT ;  /* 0x0000000203037212 */ /* 0x000fe400078ef600 */
[----:B------:R-:W-:Y:S01]  /*0480*/  LEA.HI R0, R17, R16, RZ, 0x6 ;  /* 0x0000001011007211 */ /* 0x000fe200078f30ff */
[----:B------:R-:W-:Y:S01]  /*0490*/  IMAD.IADD R19, R5, 0x1, R4 ;  /* 0x0000000105137824 */ /* 0x000fe200078e0204 */
[----:B------:R-:W-:Y:S01]  /*04a0*/  LOP3.LUT R7, R14, 0xfffffff8, RZ, 0xc0, !PT ;  /* 0xfffffff80e077812 */ /* 0x000fe200078ec0ff */
[----:B------:R-:W-:Y:S01]  /*04b0*/  IMAD.SHL.U32 R4, R10, 0x20, RZ ;  /* 0x000000200a047824 */ /* 0x000fe200078e00ff */
[----:B------:R-:W-:Y:S02]  /*04c0*/  LOP3.LUT R2, R20, 0x7ffffffc, RZ, 0xc0, !PT ;  /* 0x7ffffffc14027812 */ /* 0x000fe400078ec0ff */
[----:B------:R-:W-:Y:S01]  /*04d0*/  SHF.R.S32.HI R0, RZ, 0x6, R0 ;  /* 0x00000006ff007819 */ /* 0x000fe20000011400 */
[----:B------:R-:W-:Y:S01]  /*04e0*/  IMAD.IADD R8, R6, 0x1, -R7 ;  /* 0x0000000106087824 */ /* 0x000fe200078e0a07 */
[----:B------:R-:W-:Y:S01]  /*04f0*/  LOP3.LUT R9, R11, 0x1, RZ, 0xc0, !PT ;  /* 0x000000010b097812 */ /* 0x000fe200078ec0ff */
[C---:B------:R-:W-:Y:S01]  /*0500*/  IMAD.IADD R5, R16.reuse, 0x1, -R2 ;  /* 0x0000000110057824 */ /* 0x040fe200078e0a02 */
[----:B------:R-:W-:Y:S01]  /*0510*/  LEA R3, R3, UR5, 0x1 ;  /* 0x0000000503037c11 */ /* 0x000fe2000f8e08ff */
[----:B------:R-:W-:Y:S01]  /*0520*/  IMAD.SHL.U32 R6, R16, 0x2, RZ ;  /* 0x0000000210067824 */ /* 0x000fe200078e00ff */
[----:B------:R-:W-:Y:S01]  /*0530*/  ISETP.NE.U32.AND P0, PT, R9, 0x1, PT ;  /* 0x000000010900780c */ /* 0x000fe20003f05070 */
[----:B------:R-:W-:-:S02]  /*0540*/  IMAD R16, R0, 0x200, R13 ;  /* 0x0000020000107824 */ /* 0x000fc400078e020d */
[----:B------:R-:W-:Y:S01]  /*0550*/  IMAD.SHL.U32 R2, R0, 0x8, RZ ;  /* 0x0000000800027824 */ /* 0x000fe200078e00ff */
[----:B------:R-:W-:Y:S01]  /*0560*/  LOP3.LUT R6, R4, 0x6, R6, 0xf8, !PT ;  /* 0x0000000604067812 */ /* 0x000fe200078ef806 */
[C---:B------:R-:W-:Y:S01]  /*0570*/  IMAD.SHL.U32 R0, R11.reuse, 0x40, RZ ;  /* 0x000000400b007824 */ /* 0x040fe200078e00ff */
[----:B------:R-:W-:Y:S01]  /*0580*/  R2P PR, R11, 0x6 ;  /* 0x000000060b007804 */ /* 0x000fe20000000000 */
[----:B------:R-:W-:Y:S01]  /*0590*/  IMAD.SHL.U32 R7, R12, 0x20, RZ ;  /* 0x000000200c077824 */ /* 0x000fe200078e00ff */
[----:B------:R-:W-:Y:S01]  /*05a0*/  LOP3.LUT R2, R2, 0x18, RZ, 0xc0, !PT ;  /* 0x0000001802027812 */ /* 0x000fe200078ec0ff */
[----:B------:R1:W-:Y:S01]  /*05b0*/  STL [R1+0x74], R6 ;  /* 0x0000740601007387 */ /* 0x0003e20000100800 */
[----:B------:R-:W-:Y:S01]  /*05c0*/  LOP3.LUT R0, R0, 0x1c0, RZ, 0xc0, !PT ;  /* 0x000001c000007812 */ /* 0x000fe200078ec0ff */
[----:B------:R-:W-:Y:S01]  /*05d0*/  IMAD.SHL.U32 R5, R5, 0x2, RZ ;  /* 0x0000000205057824 */ /* 0x000fe200078e00ff */
[C---:B------:R-:W-:Y:S02]  /*05e0*/  LOP3.LUT P6, RZ, R8.reuse, 0x2, RZ, 0xc0, !PT ;  /* 0x0000000208ff7812 */ /* 0x040fe400078cc0ff */
[C---:B------:R-:W-:Y:S01]  /*05f0*/  LOP3.LUT P5, RZ, R8.reuse, 0x4, RZ, 0xc0, !PT ;  /* 0x0000000408ff7812 */ /* 0x040fe200078ac0ff */
[----:B------:R-:W-:Y:S01]  /*0600*/  IMAD.SHL.U32 R8, R8, 0x40, RZ ;  /* 0x0000004008087824 */ /* 0x000fe200078e00ff */
[----:B------:R-:W-:Y:S01]  /*0610*/  LOP3.LUT R10, R2, 0x20, R7, 0xf8, !PT ;  /* 0x00000020020a7812 */ /* 0x000fe200078ef807 */
[----:B------:R-:W-:Y:S01]  /*0620*/  IMAD R9, R18, 0x400, R5 ;  /* 0x0000040012097824 */ /* 0x000fe200078e0205 */
[----:B-1----:R-:W-:-:S02]  /*0630*/  LOP3.LUT R6, R0, 0x20, R4, 0xf8, !PT ;  /* 0x0000002000067812 */ /* 0x002fc400078ef804 */
[----:B------:R-:W-:-:S04]  /*0640*/  SHF.R.U32.HI R4, RZ, 0x3, R0 ;  /* 0x00000003ff047819 */ /* 0x000fc80000011600 */
[----:B------:R-:W-:Y:S02]  /*0650*/  LOP3.LUT R7, R6, R4, RZ, 0x3c, !PT ;  /* 0x0000000406077212 */ /* 0x000fe400078e3cff */
[----:B------:R-:W-:Y:S01]  /*0660*/  LOP3.LUT R6, R4, R0, R2, 0x1e, !PT ;  /* 0x0000000004067212 */ /* 0x000fe200078e1e02 */
[----:B------:R-:W-:Y:S01]  /*0670*/  IMAD R4, R15, 0x400, R5 ;  /* 0x000004000f047824 */ /* 0x000fe200078e0205 */
[----:B------:R-:W-:Y:S01]  /*0680*/  LOP3.LUT R0, R8, 0x1c0, RZ, 0xc0, !PT ;  /* 0x000001c008007812 */ /* 0x000fe200078ec0ff */
[----:B------:R-:W-:Y:S01]  /*0690*/  IMAD.SHL.U32 R5, R12, 0x8, RZ ;  /* 0x000000080c057824 */ /* 0x000fe200078e00ff */
[----:B------:R-:W-:Y:S01]  /*06a0*/  LEA R12, R16, UR5, 0x1 ;  /* 0x00000005100c7c11 */ /* 0x000fe2000f8e08ff */
[----:B------:R-:W-:Y:S01]  /*06b0*/  IMAD.IADD R13, R9, 0x1, R7 ;  /* 0x00000001090d7824 */ /* 0x000fe200078e0207 */
[----:B------:R-:W-:Y:S01]  /*06c0*/  SHF.R.U32.HI R2, RZ, 0x3, R0 ;  /* 0x00000003ff027819 */ /* 0x000fe20000011600 */
        /* <DEDUP_REMOVED lines=9> */
[----:B------:R-:W-:Y:S01]  /*0760*/  IMAD.MOV.U32 R5, RZ, RZ, 0x40 ;  /* 0x00000040ff057424 */ /* 0x000fe200078e00ff */
[----:B------:R1:W-:Y:S01]  /*0770*/  STL [R1+0x2c], R12 ;  /* 0x00002c0c01007387 */ /* 0x0003e20000100800 */
[----:B------:R-:W-:Y:S01]  /*0780*/  IMAD.MOV.U32 R10, RZ, RZ, -0x10 ;  /* 0xfffffff0ff0a7424 */ /* 0x000fe200078e00ff */
[----:B------:R-:W-:Y:S01]  /*0790*/  LEA R13, R13, UR5, 0x1 ;  /* 0x000000050d0d7c11 */ /* 0x000fe2000f8e08ff */
[--C-:B------:R-:W-:Y:S01]  /*07a0*/  IMAD R7, R18, 0x400, R9.reuse ;  /* 0x0000040012077824 */ /* 0x100fe200078e0209 */
[----:B------:R-:W-:Y:S01]  /*07b0*/  SEL R4, R5, 0xffffffc0, !P3 ;  /* 0xffffffc005047807 */ /* 0x000fe20005800000 */
[----:B------:R-:W-:Y:S01]  /*07c0*/  IMAD R8, R15, 0x400, R9 ;  /* 0x000004000f087824 */ /* 0x000fe200078e0209 */
[----:B------:R-:W-:Y:S01]  /*07d0*/  LOP3.LUT R9, R0, R9, RZ, 0xfc, !PT ;  /* 0x0000000900097212 */ /* 0x000fe200078efcff */
[----:B------:R-:W-:Y:S01]  /*07e0*/  IMAD.U32 R0, RZ, RZ, UR4 ;  /* 0x00000004ff007e24 */ /* 0x000fe2000f8e00ff */
[----:B------:R-:W-:Y:S01]  /*07f0*/  ULEA UR4, UR6, UR7, 0x18 ;  /* 0x0000000706047291 */ /* 0x000fe2000f8ec03f */
[----:B------:R-:W-:Y:S01]  /*0800*/  IMAD.IADD R7, R7, 0x1, R2 ;  /* 0x0000000107077824 */ /* 0x000fe200078e0202 */
[----:B------:R-:W-:Y:S01]  /*0810*/  USHF.R.S32.HI UR6, URZ, 0x1f, UR47 ;  /* 0x0000001f3f067899 */ /* 0x000fe2000801142f */
[----:B------:R-:W-:Y:S01]  /*0820*/  IMAD.IADD R8, R2, 0x1, R8 ;  /* 0x0000000102087824 */ /* 0x000fe200078e0208 */
[----:B------:R-:W-:Y:S01]  /*0830*/  USHF.R.S32.HI UR7, URZ, 0x1f, UR57 ;  /* 0x0000001f3f077899 */ /* 0x000fe20008011439 */
[----:B------:R-:W-:-:S02]  /*0840*/  SEL R2, R6, 0xffffffe0, !P4 ;  /* 0xffffffe006027807 */ /* 0x000fc40006000000 */
[----:B------:R-:W-:Y:S01]  /*0850*/  SEL R10, R10, 0x10, !P0 ;  /* 0x000000100a0a7807 */ /* 0x000fe20004000000 */
[----:B------:R-:W-:Y:S01]  /*0860*/  IMAD.U32 R0, RZ, RZ, UR6 ;  /* 0x00000006ff007e24 */ /* 0x000fe2000f8e00ff */
[----:B------:R-:W-:Y:S01]  /*0870*/  UIADD3 UR6, UR5, 0x12000, URZ ;  /* 0x0001200005067890 */ /* 0x000fe2000fffe03f */
[----:B------:R-:W-:Y:S01]  /*0880*/  IMAD.U32 R0, RZ, RZ, UR7 ;  /* 0x00000007ff007e24 */ /* 0x000fe2000f8e00ff */
[----:B------:R-:W-:Y:S01]  /*0890*/  UIADD3 UR7, UR5, 0xc000, URZ ;  /* 0x0000c00005077890 */ /* 0x000fe2000fffe03f */
[----:B------:R-:W-:Y:S02]  /*08a0*/  SEL R6, R6, 0xffffffe0, !P6 ;  /* 0xffffffe006067807 */ /* 0x000fe40007000000 */
[----:B------:R-:W-:Y:S02]  /*08b0*/  SEL R5, R5, 0xffffffc0, !P5 ;  /* 0xffffffc005057807 */ /* 0x000fe40006800000 */
[----:B------:R-:W-:Y:S02]  /*08c0*/  LEA R0, R19, UR6, 0x1 ;  /* 0x0000000613007c11 */ /* 0x000fe4000f8e08ff */
[----:B------:R-:W-:-:S02]  /*08d0*/  LEA R14, R11, UR7, 0x1 ;  /* 0x000000070b0e7c11 */ /* 0x000fc4000f8e08ff */
[----:B------:R-:W-:Y:S01]  /*08e0*/  LEA R11, R7, UR5, 0x1 ;  /* 0x00000005070b7c11 */ /* 0x000fe2000f8e08ff */
[----:B-1----:R-:W-:Y:S01]  /*08f0*/  IMAD.IADD R12, R0, 0x1, R2 ;  /* 0x00000001000c7824 */ /* 0x002fe200078e0202 */
[----:B------:R-:W-:Y:S01]  /*0900*/  IADD3 R2, R2, -0x6000, R0 ;  /* 0xffffa00002027810 */ /* 0x000fe20007ffe000 */
[----:B------:R-:W-:Y:S01]  /*0910*/  IMAD.IADD R252, R0, 0x1, R4 ;  /* 0x0000000100fc7824 */ /* 0x000fe200078e0204 */
[----:B------:R-:W-:Y:S01]  /*0920*/  LEA R8, R8, UR6, 0x1 ;  /* 0x0000000608087c11 */ /* 0x000fe2000f8e08ff */
[----:B------:R-:W-:Y:S01]  /*0930*/  IMAD.IADD R7, R11, 0x1, R6 ;  /* 0x000000010b077824 */ /* 0x000fe200078e0206 */
[----:B------:R1:W-:Y:S01]  /*0940*/  STL [R1+0x4], R12 ;  /* 0x0000040c01007387 */ /* 0x0003e20000100800 */
[C---:B------:R-:W-:Y:S01]  /*0950*/  IMAD.IADD R0, R4.reuse, 0x1, R2 ;  /* 0x0000000104007824 */ /* 0x040fe200078e0202 */
[----:B------:R-:W-:Y:S01]  /*0960*/  ULDC.64 UR6, c[0x0][0x208] ;  /* 0x0000820000067ab9 */ /* 0x000fe20000000a00 */
[----:B------:R-:W-:Y:S01]  /*0970*/  IMAD.IADD R2, R4, 0x1, R3 ;  /* 0x0000000104027824 */ /* 0x000fe200078e0203 */
[----:B------:R-:W-:Y:S01]  /*0980*/  STL [R1+0x48], R13 ;  /* 0x0000480d01007387 */ /* 0x000fe20000100800 */
[----:B------:R-:W-:-:S02]  /*0990*/  VIADD R4, R14, 0x40 ;  /* 0x000000400e047836 */ /* 0x000fc40000000000 */
[----:B------:R-:W-:Y:S01]  /*09a0*/  @P2 VIADD R4, R14, 0xffffffc0 ;  /* 0xffffffc00e042836 */ /* 0x000fe20000000000 */
[----:B------:R2:W-:Y:S04]  /*09b0*/  STL [R1+0x10], R0 ;  /* 0x0000100001007387 */ /* 0x0005e80000100800 */
[----:B------:R-:W-:Y:S01]  /*09c0*/  STL [R1+0x68], R14 ;  /* 0x0000680e01007387 */ /* 0x000fe20000100800 */
[C---:B-1----:R-:W-:Y:S02]  /*09d0*/  VIADD R12, R13.reuse, 0x20 ;  /* 0x000000200d0c7836 */ /* 0x042fe40000000000 */
[C---:B------:R-:W-:Y:S02]  /*09e0*/  @P1 VIADD R12, R13.reuse, 0xffffffe0 ;  /* 0xffffffe00d0c1836 */ /* 0x040fe40000000000 */
[----:B--2---:R-:W-:-:S05]  /*09f0*/  IMAD.IADD R0, R13, 0x1, R10 ;  /* 0x000000010d007824 */ /* 0x004fca00078e020a */
        /* <DEDUP_REMOVED lines=19> */
.L_x_74:
        /* <DEDUP_REMOVED lines=29> */
[----:B------:R-:W-:-:S02]  /*0d00*/  IMAD.U32 R7, RZ, RZ, UR11 ;  /* 0x0000000bff077e24 */ /* 0x000fc4000f8e00ff */
[----:B------:R-:W-:Y:S02]  /*0d10*/  UISETP.EQ.OR.EX UP4, UPT, UR13, URZ, !UP1, UP4 ;  /* 0x0000003f0d00728c */ /* 0x000fe4000cf82740 */
[----:B------:R-:W-:Y:S01]  /*0d20*/  UIADD3 UR8, UP0, UR16, UR12, URZ ;  /* 0x0000000c10087290 */ /* 0x000fe2000ff1e03f */
[----:B---3--:R-:W3:Y:S03]  /*0d30*/  @P1 LDG.E R10, desc[UR6][R6.64] ;  /* 0x00000006060a1981 */ /* 0x008ee6000c1e1900 */
[----:B------:R-:W-:Y:S01]  /*0d40*/  PLOP3.LUT P2, PT, PT, PT, UP4, 0x80, 0x0 ;  /* 0x000000000000781c */ /* 0x000fe20003f4f048 */
[----:B------:R-:W-:Y:S01]  /*0d50*/  UIADD3.X UR5, UR5, UR13, URZ, UP0, !UPT ;  /* 0x0000000d05057290 */ /* 0x000fe200087fe43f */
[----:B-1----:R-:W-:Y:S02]  /*0d60*/  IMAD.U32 R4, RZ, RZ, UR15 ;  /* 0x0000000fff047e24 */ /* 0x002fe4000f8e00ff */
[----:B------:R-:W-:-:S05]  /*0d70*/  IMAD.U32 R5, RZ, RZ, UR14 ;  /* 0x0000000eff057e24 */ /* 0x000fca000f8e00ff */
[----:B----4-:R-:W4:Y:S04]  /*0d80*/  @P3 LDG.E R9, desc[UR6][R4.64] ;  /* 0x0000000604093981 */ /* 0x010f28000c1e1900 */
[----:B------:R1:W5:Y:S02]  /*0d90*/  @P3 LDG.E R6, desc[UR6][R4.64+0x4] ;  /* 0x0000040604063981 */ /* 0x000364000c1e1900 */
[----:B-1----:R-:W-:Y:S01]  /*0da0*/  IMAD.U32 R4, RZ, RZ, UR8 ;  /* 0x00000008ff047e24 */ /* 0x002fe2000f8e00ff */
[----:B------:R-:W-:Y:S01]  /*0db0*/  UMOV UR17, URZ ;  /* 0x0000003f00117c82 */ /* 0x000fe20008000000 */
[----:B------:R-:W-:Y:S01]  /*0dc0*/  IMAD.U32 R5, RZ, RZ, UR5 ;  /* 0x00000005ff057e24 */ /* 0x000fe2000f8e00ff */
[----:B------:R-:W-:-:S04]  /*0dd0*/  @!UP3 ULDC.64 UR8, c[0x0][0x318] ;  /* 0x0000c6000008bab9 */ /* 0x000fc80000000a00 */
[----:B------:R-:W5:Y:S01]  /*0de0*/  @!P2 LDG.E R7, desc[UR6][R4.64] ;  /* 0x000000060407a981 */ /* 0x000f62000c1e1900 */
[----:B------:R-:W-:-:S03]  /*0df0*/  @!UP3 UISETP.NE.U32.AND UP0, UPT, UR8, URZ, UPT ;  /* 0x0000003f0800b28c */ /* 0x000fc6000bf05070 */
[----:B------:R-:W-:Y:S01]  /*0e00*/  @!UP3 ULDC UR8, c[0x0][0x2cc] ;  /* 0x0000b3000008bab9 */ /* 0x000fe20000000800 */
        /* <DEDUP_REMOVED lines=21> */
.L_x_46:
[----:B------:R-:W-:Y:S02]  /*0f60*/  @!UP3 UIADD3 UR8, UR10, UR9, -UR17 ;  /* 0x000000090a08b290 */ /* 0x000fe4000fffe811 */
[----:B------:R-:W-:Y:S02]  /*0f70*/  @UP2 UIADD3 UR32, UR12, -UR5, URZ ;  /* 0x800000050c202290 */ /* 0x000fe4000fffe03f */
[----:B------:R-:W-:-:S05]  /*0f80*/  UISETP.GT.AND UP0, UPT, UR8, UR23, UPT ;  /* 0x000000170800728c */ /* 0x000fca000bf04270 */
[----:B------:R-:W-:Y:S01]  /*0f90*/  @!UP2 ULDC UR32, c[0x0][0x2c4] ;  /* 0x0000b1000020aab9 */ /* 0x000fe20000000800 */
[----:B------:R-:W-:-:S13]  /*0fa0*/  PLOP3.LUT P0, PT, PT, PT, UP0, 0x80, 0x0 ;  /* 0x000000000000781c */ /* 0x000fda0003f0f008 */
[----:B------:R-:W-:Y:S05]  /*0fb0*/  @!P0 BRA `(.L_x_47) ;  /* 0x0000006c00bc8947 */ /* 0x000fea0003800000 */
[----:B------:R-:W1:Y:S01]  /*0fc0*/  LDC R9, c[0x0][0x278] ;  /* 0x00009e00ff097b82 */ /* 0x000e620000000800 */
[----:B------:R-:W-:Y:S01]  /*0fd0*/  IABS R7, UR57 ;  /* 0x0000003900077c13 */ /* 0x000fe20008000000 */
[----:B------:R-:W-:Y:S01]  /*0fe0*/  UISETP.NE.AND UP0, UPT, UR5, -0x1, UPT ;  /* 0xffffffff0500788c */ /* 0x000fe2000bf05270 */
[----:B------:R-:W-:Y:S01]  /*0ff0*/  ULDC.64 UR10, c[0x0][0x228] ;  /* 0x00008a00000a7ab9 */ /* 0x000fe20000000a00 */
[----:B------:R-:W-:Y:S01]  /*1000*/  ULDC.64 UR12, c[0x0][0x488] ;  /* 0x00012200000c7ab9 */ /* 0x000fe20000000a00 */
[----:B------:R-:W-:-:S03]  /*1010*/  UIMAD.WIDE.U32 UR18, UR47, UR10, URZ ;  /* 0x0000000a2f1272a5 */ /* 0x000fc6000f8e003f */
[----:B------:R-:W2:Y:S01]  /*1020*/  S2UR UR9, SR_CTAID.X ;  /* 0x00000000000979c3 */ /* 0x000ea20000002500 */
[----:B------:R-:W-:Y:S02]  /*1030*/  UIMAD UR10, UR60, UR10, URZ ;  /* 0x0000000a3c0a72a4 */ /* 0x000fe4000f8e023f */
[----:B------:R-:W-:Y:S02]  /*1040*/  UISETP.NE.AND UP1, UPT, UR30, -0x1, UPT ;  /* 0xffffffff1e00788c */ /* 0x000fe4000bf25270 */
[----:B------:R-:W-:Y:S02]  /*1050*/  UIMAD UR33, UR47, UR11, UR10 ;  /* 0x0000000b2f2172a4 */ /* 0x000fe4000f8e020a */
[----:B------:R-:W-:Y:S01]  /*1060*/  USHF.L.U32 UR14, UR47, 0x7, URZ ;  /* 0x000000072f0e7899 */ /* 0x000fe2000800063f */
[----:B------:R-:W-:Y:S01]  /*1070*/  @!UP0 ULDC.64 UR10, c[0x0][0x418] ;  /* 0x00010600000a8ab9 */ /* 0x000fe20000000a00 */
[----:B------:R-:W-:Y:S02]  /*1080*/  ULDC.64 UR40, c[0x0][0x240] ;  /* 0x0000900000287ab9 */ /* 0x000fe40000000a00 */
[----:B------:R-:W-:Y:S01]  /*1090*/  USEL UR34, UR14, URZ, UP2 ;  /* 0x0000003f0e227287 */ /* 0x000fe20009000000 */
[----:B------:R-:W-:Y:S01]  /*10a0*/  ULDC UR61, c[0x0][0x2d4] ;  /* 0x0000b500003d7ab9 */ /* 0x000fe20000000800 */
[----:B------:R-:W-:Y:S01]  /*10b0*/  ULDC UR26, c[0x0][0x2dc] ;  /* 0x0000b700001a7ab9 */ /* 0x000fe20000000800 */
[----:B------:R-:W-:Y:S01]  /*10c0*/  ULDC UR48, c[0x0][0x270] ;  /* 0x00009c0000307ab9 */ /* 0x000fe20000000800 */
[----:B-1----:R-:W-:Y:S01]  /*10d0*/  IABS R8, R9 ;  /* 0x0000000900087213 */ /* 0x002fe20000000000 */
[----:B------:R-:W-:Y:S01]  /*10e0*/  UIMAD.WIDE.U32 UR14, UR5, UR40, URZ ;  /* 0x00000028050e72a5 */ /* 0x000fe2000f8e003f */
[----:B------:R-:W-:Y:S01]  /*10f0*/  ISETP.NE.AND P3, PT, R9, RZ, PT ;  /* 0x000000ff0900720c */ /* 0x000fe20003f65270 */
[----:B------:R-:W-:Y:S01]  /*1100*/  @!UP0 UIMAD.WIDE.U32 UR36, UR47, UR10, URZ ;  /* 0x0000000a2f2482a5 */ /* 0x000fe2000f8e003f */
[----:B------:R-:W1:Y:S01]  /*1110*/  I2F.RP R4, R8 ;  /* 0x0000000800047306 */ /* 0x000e620000209400 */
[----:B------:R-:W-:-:S02]  /*1120*/  USHF.R.S32.HI UR43, URZ, 0x1f, UR61 ;  /* 0x0000001f3f2b7899 */ /* 0x000fc4000801143d */
[----:B------:R-:W-:Y:S02]  /*1130*/  UIMAD UR50, UR57, UR26, URZ ;  /* 0x0000001a393272a4 */ /* 0x000fe4000f8e023f */
[----:B--2---:R-:W-:Y:S02]  /*1140*/  UIMAD.WIDE.U32 UR28, UR9, UR12, URZ ;  /* 0x0000000c091c72a5 */ /* 0x004fe4000f8e003f */
[----:B------:R-:W-:Y:S02]  /*1150*/  USEL UR59, UR18, UR14, !UP0 ;  /* 0x0000000e123b7287 */ /* 0x000fe4000c000000 */
[----:B------:R-:W-:Y:S02]  /*1160*/  UIMAD UR45, UR9, UR13, UR29 ;  /* 0x0000000d092d72a4 */ /* 0x000fe4000f8e021d */
[----:B------:R-:W-:Y:S01]  /*1170*/  @!UP0 UIMAD UR9, UR60, UR10, URZ ;  /* 0x0000000a3c0982a4 */ /* 0x000fe2000f8e023f */
[----:B------:R-:W-:Y:S01]  /*1180*/  @UP0 ULDC.64 UR12, c[0x0][0x420] ;  /* 0x00010800000c0ab9 */ /* 0x000fe20000000a00 */
[----:B------:R-:W-:Y:S01]  /*1190*/  UIADD3 UR51, UR19, UR33, URZ ;  /* 0x0000002113337290 */ /* 0x000fe2000fffe03f */
[----:B-1----:R-:W1:Y:S01]  /*11a0*/  MUFU.RCP R4, R4 ;  /* 0x0000000400047308 */ /* 0x002e620000001000 */
[----:B------:R-:W-:-:S02]  /*11b0*/  @!UP0 UIMAD UR42, UR47, UR11, UR9 ;  /* 0x0000000b2f2a82a4 */ /* 0x000fc4000f8e0209 */
[----:B------:R-:W-:Y:S02]  /*11c0*/  @UP1 UIADD3 UR9, UR17, UR30, URZ ;  /* 0x0000001e11091290 */ /* 0x000fe4000fffe03f */
[----:B------:R-:W-:Y:S02]  /*11d0*/  UIMAD.WIDE UR10, UR26, UR48, URZ ;  /* 0x000000301a0a72a5 */ /* 0x000fe4000f8e023f */
[----:B------:R-:W-:Y:S01]  /*11e0*/  @UP0 UIMAD.WIDE.U32 UR38, UR5, UR12, URZ ;  /* 0x0000000c052602a5 */ /* 0x000fe2000f8e003f */
[----:B------:R-:W-:Y:S01]  /*11f0*/  @UP1 ULDC.64 UR26, c[0x0][0x248] ;  /* 0x00009200001a1ab9 */ /* 0x000fe20000000a00 */
[----:B------:R-:W-:Y:S02]  /*1200*/  UIADD3 UR16, UR32, 0x3f, URZ ;  /* 0x0000003f20107890 */ /* 0x000fe4000fffe03f */
[----:B------:R-:W-:Y:S02]  /*1210*/  @UP1 UIMAD.WIDE.U32 UR18, UR9, UR26, URZ ;  /* 0x0000001a091212a5 */ /* 0x000fe4000f8e003f */
[----:B------:R-:W-:-:S02]  /*1220*/  @UP1 UIMAD UR33, UR9, UR27, URZ ;  /* 0x0000001b092112a4 */ /* 0x000fc4000f8e023f */
[----:B------:R-:W-:Y:S01]  /*1230*/  UIMAD UR9, UR43, UR47, URZ ;  /* 0x0000002f2b0972a4 */ /* 0x000fe2000f8e023f */
[----:B-1----:R-:W-:Y:S01]  /*1240*/  VIADD R4, R4, 0xffffffe ;  /* 0x0ffffffe04047836 */ /* 0x002fe20000000000 */
[----:B------:R-:W-:Y:S02]  /*1250*/  @UP0 UIMAD UR52, UR5, UR13, UR39 ;  /* 0x0000000d053402a4 */ /* 0x000fe4000f8e0227 */
[----:B------:R-:W-:Y:S01]  /*1260*/  USHF.R.S32.HI UR21, URZ, 0x1f, UR16 ;  /* 0x0000001f3f157899 */ /* 0x000fe20008011410 */
[----:B------:R-:W1:Y:S01]  /*1270*/  F2I.FTZ.U32.TRUNC.NTZ R5, R4 ;  /* 0x0000000400057305 */ /* 0x000e62000021f000 */
[----:B------:R-:W-:Y:S02]  /*1280*/  UIMAD.WIDE.U32 UR12, UR47, UR61, URZ ;  /* 0x0000003d2f0c72a5 */ /* 0x000fe4000f8e003f */
[----:B------:R-:W-:Y:S02]  /*1290*/  UIMAD UR9, UR60, UR61, UR9 ;  /* 0x0000003d3c0972a4 */ /* 0x000fe4000f8e0209 */
[----:B------:R-:W-:-:S02]  /*12a0*/  UIMAD UR31, UR5, UR41, URZ ;  /* 0x00000029051f72a4 */ /* 0x000fc4000f8e023f */
[----:B------:R-:W-:Y:S02]  /*12b0*/  ULEA.HI UR21, UR21, UR16, URZ, 0x6 ;  /* 0x0000001015157291 */ /* 0x000fe4000f8f303f */
[----:B------:R-:W-:Y:S02]  /*12c0*/  UIMAD UR16, UR11, UR12, URZ ;  /* 0x0000000c0b1072a4 */ /* 0x000fe4000f8e023f */
[----:B------:R-:W-:Y:S02]  /*12d0*/  UIADD3 UR9, UR13, UR9, URZ ;  /* 0x000000090d097290 */ /* 0x000fe4000fffe03f */
[----:B------:R-:W-:Y:S01]  /*12e0*/  @UP0 UIADD3 UR51, UR15, UR31, URZ ;  /* 0x0000001f0f330290 */ /* 0x000fe2000fffe03f */
[----:B-1----:R-:W-:Y:S01]  /*12f0*/  IMAD.MOV R4, RZ, RZ, -R5 ;  /* 0x000000ffff047224 */ /* 0x002fe200078e0a05 */
[----:B------:R-:W-:Y:S02]  /*1300*/  UIMAD.WIDE.U32 UR14, UR10, UR12, URZ ;  /* 0x0000000c0a0e72a5 */ /* 0x000fe4000f8e003f */
[----:B------:R-:W-:Y:S01]  /*1310*/  UIMAD UR9, UR10, UR9, UR16 ;  /* 0x000000090a0972a4 */ /* 0x000fe2000f8e0210 */
[----:B------:R-:W-:Y:S01]  /*1320*/  IMAD R6, R4, R8, RZ ;  /* 0x0000000804067224 */ /* 0x000fe200078e02ff */
[----:B------:R-:W-:Y:S01]  /*1330*/  ULOP3.LUT UR16, UR21, 0xffffffc0, URZ, 0xc0, !UPT ;  /* 0xffffffc015107892 */ /* 0x000fe2000f8ec03f */
[----:B------:R-:W-:Y:S01]  /*1340*/  IMAD.MOV.U32 R4, RZ, RZ, RZ ;  /* 0x000000ffff047224 */ /* 0x000fe200078e00ff */
[----:B------:R-:W-:-:S02]  /*1350*/  UIADD3 UR49, UR15, UR9, URZ ;  /* 0x000000090f317290 */ /* 0x000fc4000fffe03f */
[----:B------:R-:W-:Y:S01]  /*1360*/  USHF.L.U64.HI UR20, UR47, 0x7, UR60 ;  /* 0x000000072f147899 */ /* 0x000fe2000801023c */
[----:B------:R-:W-:Y:S01]  /*1370*/  IMAD.HI.U32 R4, R5, R6, R4 ;  /* 0x0000000605047227 */ /* 0x000fe200078e0004 */
[----:B------:R-:W-:Y:S01]  /*1380*/  MOV R5, R7 ;  /* 0x0000000700057202 */ /* 0x000fe20000000f00 */
[----:B------:R-:W-:Y:S02]  /*1390*/  UIMAD.WIDE.U32 UR12, UR10, UR5, URZ ;  /* 0x000000050a0c72a5 */ /* 0x000fe4000f8e003f */
[----:B------:R-:W-:Y:S02]  /*13a0*/  UIMAD UR9, UR11, UR5, URZ ;  /* 0x000000050b0972a4 */ /* 0x000fe4000f8e023f */
[----:B------:R-:W-:Y:S01]  /*13b0*/  IMAD.HI.U32 R4, R4, R5, RZ ;  /* 0x0000000504047227 */ /* 0x000fe200078e00ff */
[----:B------:R-:W-:Y:S01]  /*13c0*/  ULDC.U8 UR24, c[0x0][0x3d8] ;  /* 0x0000f60000187ab9 */ /* 0x000fe20000000000 */
[----:B------:R-:W-:Y:S02]  /*13d0*/  UIADD3 UR16, UR16, -0x40, URZ ;  /* 0xffffffc010107890 */ /* 0x000fe4000fffe03f */
[----:B------:R-:W-:Y:S01]  /*13e0*/  IMAD.MOV R6, RZ, RZ, -R4 ;  /* 0x000000ffff067224 */ /* 0x000fe200078e0a04 */
[----:B------:R-:W-:-:S02]  /*13f0*/  UISETP.NE.AND UP3, UPT, UR24, URZ, UPT ;  /* 0x0000003f1800728c */ /* 0x000fc4000bf65270 */
[----:B------:R-:W-:Y:S01]  /*1400*/  USEL UR35, UR20, URZ, UP2 ;  /* 0x0000003f14237287 */ /* 0x000fe20009000000 */
[C---:B------:R-:W-:Y:S01]  /*1410*/  IMAD R5, R8.reuse, R6, R5 ;  /* 0x0000000608057224 */ /* 0x040fe200078e0205 */
[----:B------:R-:W-:Y:S02]  /*1420*/  @UP0 UIADD3 UR49, UR13, UR9, URZ ;  /* 0x000000090d310290 */ /* 0x000fe4000fffe03f */
[----:B------:R-:W-:Y:S02]  /*1430*/  USHF.R.S32.HI UR20, URZ, 0x1f, UR16 ;  /* 0x0000001f3f147899 */ /* 0x000fe40008011410 */
[----:B------:R-:W-:Y:S01]  /*1440*/  ISETP.GT.U32.AND P1, PT, R8, R5, PT ;  /* 0x000000050800720c */ /* 0x000fe20003f24070 */
[----:B------:R-:W-:Y:S02]  /*1450*/  UIADD3 UR9, UP2, UR16, UR34, URZ ;  /* 0x0000002210097290 */ /* 0x000fe4000ff5e03f */
[----:B------:R-:W-:Y:S02]  /*1460*/  USEL UR58, UR14, UR12, !UP0 ;  /* 0x0000000c0e3a7287 */ /* 0x000fe4000c000000 */
[----:B------:R-:W-:-:S02]  /*1470*/  UIADD3.X UR14, UR20, UR35, URZ, UP2, !UPT ;  /* 0x00000023140e7290 */ /* 0x000fc400097fe43f */
[----:B------:R-:W-:Y:S01]  /*1480*/  UIMAD UR11, UR11, UR9, URZ ;  /* 0x000000090b0b72a4 */ /* 0x000fe2000f8e023f */
[----:B------:R-:W-:Y:S01]  /*1490*/  ULDC.U8 UR25, c[0x0][0x480] ;  /* 0x0001200000197ab9 */ /* 0x000fe20000000000 */
[----:B------:R-:W-:Y:S01]  /*14a0*/  ULDC UR46, c[0x0][0x2c4] ;  /* 0x0000b100002e7ab9 */ /* 0x000fe20000000800 */
[----:B------:R-:W-:-:S03]  /*14b0*/  @UP1 UIADD3 UR29, UR17, UR30, URZ ;  /* 0x0000001e111d1290 */ /* 0x000fc6000fffe03f */
[----:B------:R-:W-:Y:S01]  /*14c0*/  @!P1 IMAD.IADD R5, R5, 0x1, -R8 ;  /* 0x0000000105059824 */ /* 0x000fe200078e0a08 */
[----:B------:R-:W-:Y:S01]  /*14d0*/  @!P1 IADD3 R4, R4, 0x1, RZ ;  /* 0x0000000104049810 */ /* 0x000fe20007ffe0ff */
[----:B------:R-:W-:Y:S01]  /*14e0*/  UIMAD UR14, UR10, UR14, UR11 ;  /* 0x0000000e0a0e72a4 */ /* 0x000fe2000f8e020b */
[----:B------:R-:W-:Y:S01]  /*14f0*/  PLOP3.LUT P1, PT, PT, PT, UP3, 0x80, 0x0 ;  /* 0x000000000000781c */ /* 0x000fe20003f2f038 */
[----:B------:R-:W-:Y:S01]  /*1500*/  UISETP.NE.AND UP4, UPT, UR25, URZ, UPT ;  /* 0x0000003f1900728c */ /* 0x000fe2000bf85270 */
[----:B------:R-:W-:Y:S01]  /*1510*/  ISETP.GE.U32.AND P0, PT, R5, R8, PT ;  /* 0x000000080500720c */ /* 0x000fe20003f06070 */
[----:B------:R-:W-:Y:S01]  /*1520*/  @UP3 UIMAD UR11, UR47, UR46, URZ ;  /* 0x0000002e2f0b32a4 */ /* 0x000fe2000f8e023f */
[----:B------:R-:W-:Y:S01]  /*1530*/  LOP3.LUT R5, R9, UR57, RZ, 0x3c, !PT ;  /* 0x0000003909057c12 */ /* 0x000fe2000f8e3cff */
[----:B------:R-:W-:Y:S01]  /*1540*/  @UP1 ULDC.64 UR24, c[0x0][0x250] ;  /* 0x0000940000181ab9 */ /* 0x000fe20000000a00 */
[----:B------:R-:W-:Y:S02]  /*1550*/  UIMAD.WIDE.U32 UR34, UR10, UR9, URZ ;  /* 0x000000090a2272a5 */ /* 0x000fe4000f8e003f */
[----:B------:R-:W-:Y:S01]  /*1560*/  ISETP.GE.AND P2, PT, R5, RZ, PT ;  /* 0x000000ff0500720c */ /* 0x000fe20003f46270 */
[----:B------:R-:W-:-:S02]  /*1570*/  @UP1 UIMAD.WIDE.U32 UR12, UR29, UR24, URZ ;  /* 0x000000181d0c12a5 */ /* 0x000fc4000f8e003f */
[----:B------:R-:W-:Y:S02]  /*1580*/  @UP3 USEL UR11, UR11, UR5, !UP0 ;  /* 0x000000050b0b3287 */ /* 0x000fe4000c000000 */
[----:B------:R-:W-:Y:S02]  /*1590*/  @!UP3 UIMAD UR10, UR47, UR48, UR57 ;  /* 0x000000302f0ab2a4 */ /* 0x000fe4000f8e0239 */
[----:B------:R-:W-:Y:S01]  /*15a0*/  @P0 VIADD R4, R4, 0x1 ;  /* 0x0000000104040836 */ /* 0x000fe20000000000 */
[----:B------:R-:W-:Y:S01]  /*15b0*/  PLOP3.LUT P0, PT, PT, PT, UP1, 0x80, 0x0 ;  /* 0x000000000000781c */ /* 0x000fe20003f0f018 */
[----:B------:R-:W-:Y:S01]  /*15c0*/  @UP1 UIMAD UR29, UR29, UR25, URZ ;  /* 0x000000191d1d12a4 */ /* 0x000fe2000f8e023f */
[----:B------:R-:W-:Y:S01]  /*15d0*/  @UP3 ULDC UR9, c[0x0][0x2e4] ;  /* 0x0000b90000093ab9 */ /* 0x000fe20000000800 */
[----:B------:R-:W-:Y:S01]  /*15e0*/  IMAD.MOV.U32 R5, RZ, RZ, R4 ;  /* 0x000000ffff057224 */ /* 0x000fe200078e0004 */
[----:B------:R-:W-:Y:S02]  /*15f0*/  @UP3 UIMAD UR15, UR57, UR9, UR11 ;  /* 0x00000009390f32a4 */ /* 0x000fe4000f8e020b */
[----:B------:R-:W-:-:S02]  /*1600*/  @!UP0 UIADD3 UR52, UR37, UR42, URZ ;  /* 0x0000002a25348290 */ /* 0x000fc4000fffe03f */
[----:B------:R-:W-:Y:S01]  /*1610*/  USEL UR54, UR45, URZ, UP4 ;  /* 0x0000003f2d367287 */ /* 0x000fe2000a000000 */
[----:B------:R-:W-:Y:S01]  /*1620*/  @!P2 IADD3 R5, -R5, RZ, RZ ;  /* 0x000000ff0505a210 */ /* 0x000fe20007ffe1ff */
[----:B------:R-:W-:Y:S01]  /*1630*/  @!UP3 UIMAD UR15, UR10, UR46, URZ ;  /* 0x0000002e0a0fb2a4 */ /* 0x000fe2000f8e023f */
[----:B------:R-:W-:Y:S01]  /*1640*/  @!P3 LOP3.LUT R5, RZ, R9, RZ, 0x33, !PT ;  /* 0x00000009ff05b212 */ /* 0x000fe200078e33ff */
[----:B------:R-:W-:Y:S02]  /*1650*/  USHF.R.S32.HI UR44, URZ, 0x1f, UR23 ;  /* 0x0000001f3f2c7899 */ /* 0x000fe40008011417 */
[----:B------:R-:W-:Y:S02]  /*1660*/  USEL UR56, UR28, URZ, UP4 ;  /* 0x0000003f1c387287 */ /* 0x000fe4000a000000 */
[----:B------:R-:W-:Y:S02]  /*1670*/  USHF.R.S32.HI UR55, URZ, 0x1f, UR50 ;  /* 0x0000001f3f377899 */ /* 0x000fe40008011432 */
[----:B------:R-:W-:-:S02]  /*1680*/  USHF.R.S32.HI UR43, URZ, 0x6, UR21 ;  /* 0x000000063f2b7899 */ /* 0x000fc40008011415 */
[----:B------:R-:W-:Y:S02]  /*1690*/  @UP1 UIADD3 UR48, UR13, UR29, URZ ;  /* 0x0000001d0d301290 */ /* 0x000fe4000fffe03f */
[----:B------:R-:W-:Y:S02]  /*16a0*/  UIADD3 UR53, UR35, UR14, URZ ;  /* 0x0000000e23357290 */ /* 0x000fe4000fffe03f */
[----:B------:R-:W-:Y:S01]  /*16b0*/  @UP1 UIADD3 UR46, UR19, UR33, URZ ;  /* 0x00000021132e1290 */ /* 0x000fe2000fffe03f */
        /* <DEDUP_REMOVED lines=15> */
.L_x_48:
        /* <DEDUP_REMOVED lines=13> */
.L_x_49:
        /* <DEDUP_REMOVED lines=11> */
.L_x_50:
[----:B------:R-:W-:Y:S02]  /*1930*/  ULDC UR5, c[0x0][0x270] ;  /* 0x00009c0000057ab9 */ /* 0x000fe40000000800 */
[----:B------:R-:W-:-:S04]  /*1940*/  UIMAD UR5, UR47, UR5, UR57 ;  /* 0x000000052f0572a4 */ /* 0x000fc8000f8e0239 */
[----:B------:R-:W-:-:S12]  /*1950*/  UIMAD UR5, UR5, UR61, URZ ;  /* 0x0000003d050572a4 */ /* 0x000fd8000f8e023f */
.L_x_51:
[----:B------:R-:W1:Y:S01]  /*1960*/  S2R R26, SR_TID.X ;  /* 0x00000000001a7919 */ /* 0x000e620000002100 */
[----:B------:R-:W2:Y:S01]  /*1970*/  LDC.64 R14, c[0x0][0x420] ;  /* 0x00010800ff0e7b82 */ /* 0x000ea20000000a00 */
[----:B------:R-:W-:Y:S01]  /*1980*/  ULDC UR9, c[0x0][0x2dc] ;  /* 0x0000b70000097ab9 */ /* 0x000fe20000000800 */
[----:B------:R-:W-:Y:S01]  /*1990*/  ULDC UR11, c[0x0][0x270] ;  /* 0x00009c00000b7ab9 */ /* 0x000fe20000000800 */
[----:B------:R-:W-:Y:S01]  /*19a0*/  UIADD3 UR31, UR16, UR15, URZ ;  /* 0x0000000f101f7290 */ /* 0x000fe2000fffe03f */
[----:B------:R-:W-:Y:S01]  /*19b0*/  BSSY B1, `(.L_x_47) ;  /* 0x000064f000017945 */ /* 0x000fe20003800000 */
[----:B------:R-:W-:Y:S02]  /*19c0*/  UIMAD UR13, UR9, UR11, URZ ;  /* 0x0000000b090d72a4 */ /* 0x000fe4000f8e023f */
[----:B------:R-:W-:Y:S02]  /*19d0*/  UIADD3 UR9, -UR8, UR32, UR23 ;  /* 0x0000002008097290 */ /* 0x000fe4000fffe117 */
[----:B------:R-:W-:Y:S01]  /*19e0*/  USHF.R.S32.HI UR15, URZ, 0x1f, UR57 ;  /* 0x0000001f3f0f7899 */ /* 0x000fe20008011439 */
[----:B------:R-:W-:Y:S01]  /*19f0*/  ULDC UR12, c[0x0][0x398] ;  /* 0x0000e600000c7ab9 */ /* 0x000fe20000000800 */
[----:B------:R-:W-:-:S02]  /*1a00*/  UIADD3 UR33, UR16, UR5, URZ ;  /* 0x0000000510217290 */ /* 0x000fc4000fffe03f */
[----:B------:R-:W-:Y:S02]  /*1a10*/  UIADD3 UR12, UR9, -UR12, URZ ;  /* 0x8000000c090c7290 */ /* 0x000fe4000fffe03f */
[----:B------:R-:W-:Y:S01]  /*1a20*/  USHF.L.U32 UR5, UR13, 0x6, URZ ;  /* 0x000000060d057899 */ /* 0x000fe2000800063f */
[----:B------:R-:W-:Y:S01]  /*1a30*/  ULDC.64 UR18, c[0x0][0x258] ;  /* 0x0000960000127ab9 */ /* 0x000fe20000000a00 */
[----:B------:R-:W-:Y:S02]  /*1a40*/  ULDC.64 UR36, c[0x0][0x210] ;  /* 0x0000840000247ab9 */ /* 0x000fe40000000a00 */
[----:B------:R-:W-:Y:S02]  /*1a50*/  UIADD3 UR14, UP2, UP0, UR34, UR5, UR50 ;  /* 0x00000005220e7290 */ /* 0x000fe4000f85e032 */
[----:B------:R-:W-:Y:S01]  /*1a60*/  USHF.R.S32.HI UR5, URZ, 0x1f, UR5 ;  /* 0x0000001f3f057899 */ /* 0x000fe20008011405 */
[----:B--2---:R-:W-:Y:S01]  /*1a70*/  IMAD R16, R14, UR20, RZ ;  /* 0x000000140e107c24 */ /* 0x004fe2000f8e02ff */
[----:B------:R-:W-:-:S02]  /*1a80*/  ULDC.64 UR28, c[0x0][0x3e0] ;  /* 0x0000f800001c7ab9 */ /* 0x000fc40000000a00 */
[----:B------:R-:W-:Y:S01]  /*1a90*/  UIADD3.X UR5, UR53, UR5, UR55, UP2, UP0 ;  /* 0x0000000535057290 */ /* 0x000fe200097e0437 */
[----:B------:R-:W-:Y:S01]  /*1aa0*/  ULDC.64 UR38, c[0x0][0x2b0] ;  /* 0x0000ac0000267ab9 */ /* 0x000fe20000000a00 */
[----:B------:R-:W-:Y:S01]  /*1ab0*/  ULDC.64 UR34, c[0x0][0x478] ;  /* 0x00011e0000227ab9 */ /* 0x000fe20000000a00 */
[----:B-1----:R-:W-:-:S04]  /*1ac0*/  SHF.R.S32.HI R28, RZ, 0x1f, R26 ;  /* 0x0000001fff1c7819 */ /* 0x002fc8000001141a */
[CC--:B------:R-:W-:Y:S02]  /*1ad0*/  LEA.HI R25, R28.reuse, R26.reuse, RZ, 0x3 ;  /* 0x0000001a1c197211 */ /* 0x0c0fe400078f18ff */
[----:B------:R-:W-:Y:S02]  /*1ae0*/  LEA.HI R20, R28, R26, RZ, 0x5 ;  /* 0x0000001a1c147211 */ /* 0x000fe400078f28ff */
[----:B------:R-:W-:Y:S02]  /*1af0*/  LOP3.LUT R4, R25, 0xfffffff8, RZ, 0xc0, !PT ;  /* 0xfffffff819047812 */ /* 0x000fe400078ec0ff */
[----:B------:R-:W-:-:S03]  /*1b00*/  SHF.R.S32.HI R21, RZ, 0x5, R20 ;  /* 0x00000005ff157819 */ /* 0x000fc60000011414 */
[----:B------:R-:W-:Y:S01]  /*1b10*/  IMAD.IADD R24, R26, 0x1, -R4 ;  /* 0x000000011a187824 */ /* 0x000fe200078e0a04 */
[----:B------:R-:W-:-:S03]  /*1b20*/  SHF.R.S32.HI R4, RZ, 0x3, R25 ;  /* 0x00000003ff047819 */ /* 0x000fc60000011419 */
[----:B------:R-:W-:Y:S01]  /*1b30*/  IMAD.SHL.U32 R6, R24, 0x8, RZ ;  /* 0x0000000818067824 */ /* 0x000fe200078e00ff */
[----:B------:R-:W-:Y:S02]  /*1b40*/  SHF.R.S32.HI R27, RZ, 0x1f, R4 ;  /* 0x0000001fff1b7819 */ /* 0x000fe40000011404 */
[----:B------:R-:W-:Y:S02]  /*1b50*/  IADD3 R12, P2, R4, UR16, RZ ;  /* 0x00000010040c7c10 */ /* 0x000fe4000ff5e0ff */
[--C-:B------:R-:W-:Y:S02]  /*1b60*/  SHF.R.S32.HI R7, RZ, 0x1f, R6.reuse ;  /* 0x0000001fff077819 */ /* 0x100fe40000011406 */
[----:B------:R-:W-:Y:S01]  /*1b70*/  IADD3 R8, P1, R6, UR10, RZ ;  /* 0x0000000a06087c10 */ /* 0x000fe2000ff3e0ff */
[----:B------:R-:W-:Y:S01]  /*1b80*/  ULDC.64 UR10, c[0x0][0x428] ;  /* 0x00010a00000a7ab9 */ /* 0x000fe20000000a00 */
[----:B------:R-:W-:Y:S01]  /*1b90*/  IADD3.X R13, R27, UR20, RZ, P2, !PT ;  /* 0x000000141b0d7c10 */ /* 0x000fe200097fe4ff */
[----:B------:R-:W-:Y:S01]  /*1ba0*/  IMAD.WIDE.U32 R10, R12, UR40, R6 ;  /* 0x000000280c0a7c25 */ /* 0x000fe2000f8e0006 */
[----:B------:R-:W-:Y:S01]  /*1bb0*/  IADD3.X R9, R7, UR52, RZ, P1, !PT ;  /* 0x0000003407097c10 */ /* 0x000fe20008ffe4ff */
[----:B------:R-:W-:-:S02]  /*1bc0*/  UIMAD UR9, UR15, UR10, URZ ;  /* 0x0000000a0f0972a4 */ /* 0x000fc4000f8e023f */
[----:B------:R-:W-:Y:S01]  /*1bd0*/  IMAD R17, R13, UR40, RZ ;  /* 0x000000280d117c24 */ /* 0x000fe2000f8e02ff */
[----:B------:R-:W-:Y:S01]  /*1be0*/  IADD3 R10, P1, R10, UR59, RZ ;  /* 0x0000003b0a0a7c10 */ /* 0x000fe2000ff3e0ff */
[----:B------:R-:W-:Y:S01]  /*1bf0*/  IMAD.WIDE.U32 R8, R14, UR16, R8 ;  /* 0x000000100e087c25 */ /* 0x000fe2000f8e0008 */
[----:B------:R-:W-:Y:S02]  /*1c00*/  UIMAD UR11, UR57, UR11, UR9 ;  /* 0x0000000b390b72a4 */ /* 0x000fe4000f8e0209 */
[----:B------:R-:W-:Y:S01]  /*1c10*/  UIMAD UR9, UR15, UR18, URZ ;  /* 0x000000120f0972a4 */ /* 0x000fe2000f8e023f */
[----:B------:R-:W-:Y:S01]  /*1c20*/  IMAD R13, R15, UR16, R16 ;  /* 0x000000100f0d7c24 */ /* 0x000fe2000f8e0210 */
[----:B------:R-:W-:Y:S01]  /*1c30*/  USHF.R.S32.HI UR15, URZ, 0x1f, UR12 ;  /* 0x0000001f3f0f7899 */ /* 0x000fe2000801140c */
[----:B------:R-:W-:Y:S01]  /*1c40*/  IMAD R16, R12, UR41, R17 ;  /* 0x000000290c107c24 */ /* 0x000fe2000f8e0211 */
[----:B------:R-:W-:Y:S01]  /*1c50*/  UIMAD UR19, UR57, UR19, UR9 ;  /* 0x00000013391372a4 */ /* 0x000fe2000f8e0209 */
[----:B------:R-:W-:Y:S01]  /*1c60*/  IMAD.IADD R9, R9, 0x1, R13 ;  /* 0x0000000109097824 */ /* 0x000fe200078e020d */
[----:B------:R-:W-:Y:S01]  /*1c70*/  UIADD3 UR9, UP3, UP2, UR56, UR14, UR58 ;  /* 0x0000000e38097290 */ /* 0x000fe2000fa7e03a */
[----:B------:R-:W-:Y:S01]  /*1c80*/  IMAD.U32 R12, RZ, RZ, UR10 ;  /* 0x0000000aff0c7e24 */ /* 0x000fe2000f8e00ff */
[----:B------:R-:W-:Y:S01]  /*1c90*/  IADD3.X R11, R11, UR51, R16, P1, !PT ;  /* 0x000000330b0b7c10 */ /* 0x000fe20008ffe410 */
[----:B------:R-:W-:Y:S01]  /*1ca0*/  IMAD.U32 R13, RZ, RZ, UR18 ;  /* 0x00000012ff0d7e24 */ /* 0x000fe2000f8e00ff */
[----:B------:R-:W-:Y:S01]  /*1cb0*/  UIADD3.X UR5, UR54, UR5, UR49, UP3, UP2 ;  /* 0x0000000536057290 */ /* 0x000fe20009fe4431 */
[----:B------:R-:W-:Y:S01]  /*1cc0*/  IMAD.WIDE.U32 R8, R12, UR57, R8 ;  /* 0x000000390c087c25 */ /* 0x000fe2000f8e0008 */
[----:B------:R-:W-:Y:S01]  /*1cd0*/  LOP3.LUT R12, R20, 0xffffffe0, RZ, 0xc0, !PT ;  /* 0xffffffe0140c7812 */ /* 0x000fe200078ec0ff */
[----:B------:R-:W-:-:S02]  /*1ce0*/  ULEA.HI UR15, UR15, UR12, URZ, 0x6 ;  /* 0x0000000c0f0f7291 */ /* 0x000fc4000f8f303f */
[----:B------:R-:W-:Y:S01]  /*1cf0*/  VIADD R9, R9, UR11 ;  /* 0x0000000b09097c36 */ /* 0x000fe20008000000 */
[----:B------:R-:W-:Y:S01]  /*1d00*/  ULDC.64 UR20, c[0x0][0x400] ;  /* 0x0001000000147ab9 */ /* 0x000fe20000000a00 */
[----:B------:R-:W-:Y:S01]  /*1d10*/  IMAD.IADD R12, R26, 0x1, -R12 ;  /* 0x000000011a0c7824 */ /* 0x000fe200078e0a0c */
[----:B------:R-:W-:Y:S01]  /*1d20*/  USHF.R.S32.HI UR15, URZ, 0x6, UR15 ;  /* 0x000000063f0f7899 */ /* 0x000fe2000801140f */
[-C--:B------:R-:W-:Y:S01]  /*1d30*/  IMAD R17, R27, R14.reuse, RZ ;  /* 0x0000000e1b117224 */ /* 0x080fe200078e02ff */
[----:B------:R-:W-:Y:S01]  /*1d40*/  UIMAD.WIDE UR10, UR31, 0x4, UR38 ;  /* 0x000000041f0a78a5 */ /* 0x000fe2000f8e0226 */
[----:B------:R-:W-:Y:S01]  /*1d50*/  IMAD R16, R21, UR13, R12 ;  /* 0x0000000d15107c24 */ /* 0x000fe2000f8e020c */
[----:B------:R-:W-:Y:S01]  /*1d60*/  UISETP.LT.AND UP0, UPT, URZ, UR15, UPT ;  /* 0x0000000f3f00728c */ /* 0x000fe2000bf01270 */
[----:B------:R-:W-:Y:S01]  /*1d70*/  IMAD.WIDE.U32 R10, R13, UR57, R10 ;  /* 0x000000390d0a7c25 */ /* 0x000fe2000f8e000a */
[----:B------:R-:W-:Y:S02]  /*1d80*/  UIMAD.WIDE UR12, UR33, 0x4, UR34 ;  /* 0x00000004210c78a5 */ /* 0x000fe4000f8e0222 */
[----:B------:R-:W-:Y:S01]  /*1d90*/  IADD3 R13, P1, R16, UR9, RZ ;  /* 0x00000009100d7c10 */ /* 0x000fe2000ff3e0ff */
[----:B------:R-:W-:Y:S01]  /*1da0*/  IMAD R17, R4, R15, R17 ;  /* 0x0000000f04117224 */ /* 0x000fe200078e0211 */
[----:B------:R-:W-:Y:S01]  /*1db0*/  LEA R30, P3, R10, UR36, 0x1 ;  /* 0x000000240a1e7c11 */ /* 0x000fe2000f8608ff */
[----:B------:R-:W-:Y:S01]  /*1dc0*/  IMAD.WIDE.U32 R8, R4, R14, R8 ;  /* 0x0000000e04087225 */ /* 0x000fe200078e0008 */
[----:B------:R-:W-:Y:S01]  /*1dd0*/  LEA.HI.X.SX32 R16, R16, UR5, 0x1, P1 ;  /* 0x0000000510107c11 */ /* 0x000fe200088f0eff */
[----:B------:R-:W-:Y:S01]  /*1de0*/  USEL UR15, URZ, UR15, !UP0 ;  /* 0x0000000f3f0f7287 */ /* 0x000fe2000c000000 */
[----:B------:R-:W-:Y:S01]  /*1df0*/  LEA R22, P1, R13, UR20, 0x2 ;  /* 0x000000140d167c11 */ /* 0x000fe2000f8210ff */
[----:B------:R-:W-:Y:S01]  /*1e00*/  VIADD R11, R11, UR19 ;  /* 0x000000130b0b7c36 */ /* 0x000fe20008000000 */
[----:B------:R-:W-:Y:S01]  /*1e10*/  LEA R32, P2, R8, UR28, 0x1 ;  /* 0x0000001c08207c11 */ /* 0x000fe2000f8408ff */
[----:B------:R-:W-:Y:S01]  /*1e20*/  IMAD.IADD R9, R9, 0x1, R17 ;  /* 0x0000000109097824 */ /* 0x000fe200078e0211 */
[----:B------:R-:W-:Y:S01]  /*1e30*/  LEA.HI.X R23, R13, UR21, R16, 0x2, P1 ;  /* 0x000000150d177c11 */ /* 0x000fe200088f1410 */
[----:B------:R-:W-:Y:S01]  /*1e40*/  UISETP.GT.AND UP0, UPT, UR43, UR15, UPT ;  /* 0x0000000f2b00728c */ /* 0x000fe2000bf04270 */
[----:B------:R-:W-:Y:S01]  /*1e50*/  LEA.HI.X R31, R10, UR37, R11, 0x1, P3 ;  /* 0x000000250a1f7c11 */ /* 0x000fe200098f0c0b */
[----:B------:R-:W-:Y:S01]  /*1e60*/  UMOV UR9, UR11 ;  /* 0x0000000b00097c82 */ /* 0x000fe20008000000 */
[----:B------:R-:W-:Y:S01]  /*1e70*/  LEA.HI.X R33, R8, UR29, R9, 0x1, P2 ;  /* 0x0000001d08217c11 */ /* 0x000fe200090f0c09 */
[----:B------:R1:W-:Y:S01]  /*1e80*/  STL.64 [R1+0x30], R22 ;  /* 0x0000301601007387 */ /* 0x0003e20000100a00 */
[----:B------:R-:W-:Y:S01]  /*1e90*/  UIADD3 UR5, UR43, -0x1, URZ ;  /* 0xffffffff2b057890 */ /* 0x000fe2000fffe03f */
[----:B------:R-:W-:Y:S01]  /*1ea0*/  PLOP3.LUT P1, PT, PT, PT, UP0, 0x80, 0x0 ;  /* 0x000000000000781c */ /* 0x000fe20003f2f008 */
[----:B------:R-:W-:Y:S01]  /*1eb0*/  UMOV UR11, UR13 ;  /* 0x0000000d000b7c82 */ /* 0x000fe20008000000 */
[----:B------:R1:W-:Y:S04]  /*1ec0*/  STL.64 [R1+0x40], R30 ;  /* 0x0000401e01007387 */ /* 0x0003e80000100a00 */
[----:B------:R1:W-:Y:S07]  /*1ed0*/  STL.64 [R1+0x38], R32 ;  /* 0x0000382001007387 */ /* 0x0003ee0000100a00 */
        /* <DEDUP_REMOVED lines=20> */
.L_x_53:
        /* <DEDUP_REMOVED lines=8> */
[----:B------:R-:W-:-:S03]  /*20a0*/  ULDC.64 UR12, c[0x0][0x458] ;  /* 0x00011600000c7ab9 */ /* 0x000fc60000000a00 */
[----:B------:R-:W-:Y:S02]  /*20b0*/  UIMAD UR5, UR5, UR12, URZ ;  /* 0x0000000c050572a4 */ /* 0x000fe4000f8e023f */
[----:B------:R-:W-:Y:S02]  /*20c0*/  UIMAD.WIDE.U32 UR14, UR17, UR12, URZ ;  /* 0x0000000c110e72a5 */ /* 0x000fe4000f8e003f */
[----:B------:R-:W-:-:S03]  /*20d0*/  UIMAD UR5, UR17, UR13, UR5 ;  /* 0x0000000d110572a4 */ /* 0x000fc6000f8e0205 */
[----:B------:R-:W-:Y:S01]  /*20e0*/  ULDC.64 UR16, c[0x0][0x440] ;  /* 0x0001100000107ab9 */ /* 0x000fe20000000a00 */
[----:B------:R-:W-:Y:S02]  /*20f0*/  UIADD3 UR15, UR15, UR5, URZ ;  /* 0x000000050f0f7290 */ /* 0x000fe4000fffe03f */
[----:B------:R-:W-:Y:S02]  /*2100*/  UIMAD UR5, UR60, UR16, URZ ;  /* 0x000000103c0572a4 */ /* 0x000fe4000f8e023f */
[----:B------:R-:W-:Y:S02]  /*2110*/  UIMAD.WIDE.U32 UR14, UR47, UR16, UR14 ;  /* 0x000000102f0e72a5 */ /* 0x000fe4000f8e000e */
[----:B------:R-:W-:-:S04]  /*2120*/  UIMAD UR5, UR47, UR17, UR5 ;  /* 0x000000112f0572a4 */ /* 0x000fc8000f8e0205 */
[----:B------:R-:W-:Y:S01]  /*2130*/  UIADD3 UR18, UR15, UR5, URZ ;  /* 0x000000050f127290 */ /* 0x000fe2000fffe03f */
[----:B------:R-:W-:-:S11]  /*2140*/  UMOV UR16, UR14 ;  /* 0x0000000e00107c82 */ /* 0x000fd60008000000 */
.L_x_54:
        /* <DEDUP_REMOVED lines=8> */
[----:B------:R-:W-:Y:S02]  /*21d0*/  ISETP.GE.AND P1, PT, R4, UR8, PT ;  /* 0x0000000804007c0c */ /* 0x000fe4000bf26270 */
[----:B------:R-:W-:Y:S01]  /*21e0*/  MOV R5, UR5 ;  /* 0x0000000500057c02 */ /* 0x000fe20008000f00 */
[----:B------:R-:W-:Y:S01]  /*21f0*/  UIMAD UR5, UR17, UR14, URZ ;  /* 0x0000000e110572a4 */ /* 0x000fe2000f8e023f */
[----:B------:R-:W-:Y:S01]  /*2200*/  IADD3 R10, P0, R8, UR9, RZ ;  /* 0x00000009080a7c10 */ /* 0x000fe2000ff1e0ff */
[----:B------:R-:W-:-:S02]  /*2210*/  VIADD R8, R4, 0x20 ;  /* 0x0000002004087836 */ /* 0x000fc40000000000 */
[----:B------:R-:W-:Y:S01]  /*2220*/  UIMAD UR15, UR57, UR15, UR5 ;  /* 0x0000000f390f72a4 */ /* 0x000fe2000f8e0205 */
[----:B------:R-:W-:Y:S02]  /*2230*/  IADD3.X R11, R9, UR19, R5, P0, !PT ;  /* 0x00000013090b7c10 */ /* 0x000fe400087fe405 */
[----:B------:R-:W-:Y:S02]  /*2240*/  MOV R5, UR14 ;  /* 0x0000000e00057c02 */ /* 0x000fe40008000f00 */
[----:B------:R-:W-:-:S03]  /*2250*/  ISETP.GE.AND P0, PT, R8, UR8, PT ;  /* 0x0000000808007c0c */ /* 0x000fc6000bf06270 */
[----:B------:R-:W-:-:S04]  /*2260*/  IMAD.WIDE.U32 R10, R5, UR57, R10 ;  /* 0x00000039050a7c25 */ /* 0x000fc8000f8e000a */
[----:B------:R-:W-:Y:S01]  /*2270*/  VIADD R14, R11, UR15 ;  /* 0x0000000f0b0e7c36 */ /* 0x000fe20008000000 */
[----:B------:R-:W-:Y:S06]  /*2280*/  @P1 BRA `(.L_x_56) ;  /* 0x0000000000301947 */ /* 0x000fec0003800000 */
[----:B------:R-:W-:Y:S01]  /*2290*/  MOV R8, R10 ;  /* 0x0000000a00087202 */ /* 0x000fe20000000f00 */
[----:B------:R-:W-:Y:S01]  /*22a0*/  IMAD R5, R27, UR10, RZ ;  /* 0x0000000a1b057c24 */ /* 0x000fe2000f8e02ff */
[----:B------:R-:W-:Y:S01]  /*22b0*/  MOV R9, R14 ;  /* 0x0000000e00097202 */ /* 0x000fe20000000f00 */
[----:B------:R-:W-:Y:S02]  /*22c0*/  ULDC.64 UR14, c[0x0][0x3f0] ;  /* 0x0000fc00000e7ab9 */ /* 0x000fe40000000a00 */
[C---:B------:R-:W-:Y:S02]  /*22d0*/  IMAD R5, R4.reuse, UR11, R5 ;  /* 0x0000000b04057c24 */ /* 0x040fe4000f8e0205 */
[----:B------:R-:W-:-:S05]  /*22e0*/  IMAD.WIDE.U32 R12, R4, UR10, R8 ;  /* 0x0000000a040c7c25 */ /* 0x000fca000f8e0008 */
[----:B------:R-:W-:Y:S02]  /*22f0*/  IADD3 R5, R13, R5, RZ ;  /* 0x000000050d057210 */ /* 0x000fe40007ffe0ff */
[----:B------:R-:W-:-:S04]  /*2300*/  LEA R8, P2, R12, UR14, 0x1 ;  /* 0x0000000e0c087c11 */ /* 0x000fc8000f8408ff */
[----:B------:R-:W-:-:S05]  /*2310*/  LEA.HI.X R9, R12, UR15, R5, 0x1, P2 ;  /* 0x0000000f0c097c11 */ /* 0x000fca00090f0c05 */
[----:B------:R2:W-:Y:S04]  /*2320*/  STG.E.128 desc[UR6][R8.64], RZ ;  /* 0x000000ff08007986 */ /* 0x0005e8000c101d06 */
[----:B------:R2:W-:Y:S04]  /*2330*/  STG.E.128 desc[UR6][R8.64+0x80], RZ ;  /* 0x000080ff08007986 */ /* 0x0005e8000c101d06 */
[----:B------:R2:W-:Y:S02]  /*2340*/  STG.E.128 desc[UR6][R8.64+0x100], RZ ;  /* 0x000100ff08007986 */ /* 0x0005e4000c101d06 */
.L_x_56:
[----:B------:R-:W-:Y:S05]  /*2350*/  BSYNC B0 ;  /* 0x0000000000007941 */ /* 0x000fea0003800000 */
.L_x_55:
[----:B------:R-:W-:Y:S04]  /*2360*/  BSSY B0, `(.L_x_57) ;  /* 0x000000f000007945 */ /* 0x000fe80003800000 */
[----:B------:R-:W-:Y:S05]  /*2370*/  @P0 BRA `(.L_x_58) ;  /* 0x0000000000340947 */ /* 0x000fea0003800000 */
[----:B------:R-:W-:Y:S01]  /*2380*/  IADD3 R5, P2, R4, 0x20, RZ ;  /* 0x0000002004057810 */ /* 0x000fe20007f5e0ff */
[----:B------:R-:W-:Y:S01]  /*2390*/  ULDC.64 UR8, c[0x0][0x3f0] ;  /* 0x0000fc0000087ab9 */ /* 0x000fe20000000a00 */
[----:B------:R-:W-:Y:S02]  /*23a0*/  MOV R11, R14 ;  /* 0x0000000e000b7202 */ /* 0x000fe40000000f00 */
[----:B--2---:R-:W-:Y:S01]  /*23b0*/  IADD3.X R8, RZ, R27, RZ, P2, !PT ;  /* 0x0000001bff087210 */ /* 0x004fe200017fe4ff */
[----:B------:R-:W-:-:S04]  /*23c0*/  IMAD.WIDE.U32 R10, R5, UR10, R10 ;  /* 0x0000000a050a7c25 */ /* 0x000fc8000f8e000a */
[----:B------:R-:W-:-:S04]  /*23d0*/  IMAD R8, R8, UR10, RZ ;  /* 0x0000000a08087c24 */ /* 0x000fc8000f8e02ff */
[----:B------:R-:W-:Y:S01]  /*23e0*/  IMAD R5, R5, UR11, R8 ;  /* 0x0000000b05057c24 */ /* 0x000fe2000f8e0208 */
[----:B------:R-:W-:-:S04]  /*23f0*/  LEA R8, P2, R10, UR8, 0x1 ;  /* 0x000000080a087c11 */ /* 0x000fc8000f8408ff */
[----:B------:R-:W-:-:S04]  /*2400*/  IADD3 R5, R11, R5, RZ ;  /* 0x000000050b057210 */ /* 0x000fc80007ffe0ff */
[----:B------:R-:W-:-:S05]  /*2410*/  LEA.HI.X R9, R10, UR9, R5, 0x1, P2 ;  /* 0x000000090a097c11 */ /* 0x000fca00090f0c05 */
[----:B------:R3:W-:Y:S04]  /*2420*/  STG.E.128 desc[UR6][R8.64], RZ ;  /* 0x000000ff08007986 */ /* 0x0007e8000c101d06 */
[----:B------:R3:W-:Y:S04]  /*2430*/  STG.E.128 desc[UR6][R8.64+0x80], RZ ;  /* 0x000080ff08007986 */ /* 0x0007e8000c101d06 */
[----:B------:R3:W-:Y:S02]  /*2440*/  STG.E.128 desc[UR6][R8.64+0x100], RZ ;  /* 0x000100ff08007986 */ /* 0x0007e4000c101d06 */
.L_x_58:
[----:B------:R-:W-:Y:S05]  /*2450*/  BSYNC B0 ;  /* 0x0000000000007941 */ /* 0x000fea0003800000 */
.L_x_57:
[----:B------:R-:W-:Y:S01]  /*2460*/  UIMAD UR5, UR44, UR12, URZ ;  /* 0x0000000c2c0572a4 */ /* 0x000fe2000f8e023f */
[----:B------:R-:W-:Y:S01]  /*2470*/  IMAD.U32 R5, RZ, RZ, UR12 ;  /* 0x0000000cff057e24 */ /* 0x000fe2000f8e00ff */
[----:B------:R-:W-:Y:S01]  /*2480*/  USHF.R.S32.HI UR10, URZ, 0x1f, UR57 ;  /* 0x0000001f3f0a7899 */ /* 0x000fe20008011439 */
[----:B------:R-:W-:Y:S01]  /*2490*/  BSSY B0, `(.L_x_59) ;  /* 0x0000019000007945 */ /* 0x000fe20003800000 */
[----:B------:R-:W-:Y:S01]  /*24a0*/  UIMAD UR5, UR23, UR13, UR5 ;  /* 0x0000000d170572a4 */ /* 0x000fe2000f8e0205 */
[----:B------:R-:W-:Y:S01]  /*24b0*/  IMAD.WIDE.U32 R6, R5, UR23, R6 ;  /* 0x0000001705067c25 */ /* 0x000fe2000f8e0006 */
[----:B------:R-:W-:-:S04]  /*24c0*/  ULDC.64 UR8, c[0x0][0x470] ;  /* 0x00011c0000087ab9 */ /* 0x000fc80000000a00 */
[----:B------:R-:W-:Y:S01]  /*24d0*/  IMAD.U32 R5, RZ, RZ, UR5 ;  /* 0x00000005ff057e24 */ /* 0x000fe2000f8e00ff */
[----:B--23--:R-:W-:Y:S01]  /*24e0*/  IADD3 R8, P2, R6, UR16, RZ ;  /* 0x0000001006087c10 */ /* 0x00cfe2000ff5e0ff */
        /* <DEDUP_REMOVED lines=8> */
[----:B------:R-:W-:Y:S01]  /*2570*/  IMAD R12, R27, UR12, RZ ;  /* 0x0000000c1b0c7c24 */ /* 0x000fe2000f8e02ff */
[----:B------:R-:W-:Y:S01]  /*2580*/  MOV R7, R5 ;  /* 0x0000000500077202 */ /* 0x000fe20000000f00 */
[----:B------:R-:W-:Y:S02]  /*2590*/  ULDC.64 UR8, c[0x0][0x3f8] ;  /* 0x0000fe0000087ab9 */ /* 0x000fe40000000a00 */
[----:B------:R-:W-:-:S04]  /*25a0*/  IMAD.WIDE.U32 R10, R4, UR12, R6 ;  /* 0x0000000c040a7c25 */ /* 0x000fc8000f8e0006 */
[----:B------:R-:W-:-:S05]  /*25b0*/  IMAD R6, R4, UR13, R12 ;  /* 0x0000000d04067c24 */ /* 0x000fca000f8e020c */
[----:B------:R-:W-:Y:S02]  /*25c0*/  IADD3 R7, R11, R6, RZ ;  /* 0x000000060b077210 */ /* 0x000fe40007ffe0ff */
[----:B------:R-:W-:-:S04]  /*25d0*/  LEA R6, P1, R10, UR8, 0x1 ;  /* 0x000000080a067c11 */ /* 0x000fc8000f8208ff */
[----:B------:R-:W-:-:S05]  /*25e0*/  LEA.HI.X R7, R10, UR9, R7, 0x1, P1 ;  /* 0x000000090a077c11 */ /* 0x000fca00088f0c07 */
[----:B------:R2:W-:Y:S04]  /*25f0*/  STG.E.128 desc[UR6][R6.64], RZ ;  /* 0x000000ff06007986 */ /* 0x0005e8000c101d06 */
[----:B------:R2:W-:Y:S04]  /*2600*/  STG.E.128 desc[UR6][R6.64+0x80], RZ ;  /* 0x000080ff06007986 */ /* 0x0005e8000c101d06 */
[----:B------:R2:W-:Y:S02]  /*2610*/  STG.E.128 desc[UR6][R6.64+0x100], RZ ;  /* 0x000100ff06007986 */ /* 0x0005e4000c101d06 */
.L_x_60:
[----:B------:R-:W-:Y:S05]  /*2620*/  BSYNC B0 ;  /* 0x0000000000007941 */ /* 0x000fea0003800000 */
.L_x_59:
[----:B------:R-:W-:Y:S05]  /*2630*/  @P0 BRA `(.L_x_61) ;  /* 0x0000005800180947 */ /* 0x000fea0003800000 */
[----:B------:R-:W-:Y:S01]  /*2640*/  IADD3 R4, P0, R4, 0x20, RZ ;  /* 0x0000002004047810 */ /* 0x000fe20007f1e0ff */
[----:B------:R-:W-:Y:S01]  /*2650*/  ULDC.64 UR8, c[0x0][0x3f8] ;  /* 0x0000fe0000087ab9 */ /* 0x000fe20000000a00 */
[----:B--2---:R-:W-:-:S03]  /*2660*/  MOV R7, R5 ;  /* 0x0000000500077202 */ /* 0x004fc60000000f00 */
[----:B------:R-:W-:-:S04]  /*2670*/  IMAD.X R6, RZ, RZ, R27, P0 ;  /* 0x000000ffff067224 */ /* 0x000fc800000e061b */
[----:B------:R-:W-:Y:S02]  /*2680*/  IMAD R9, R6, UR12, RZ ;  /* 0x0000000c06097c24 */ /* 0x000fe4000f8e02ff */
[----:B------:R-:W-:Y:S02]  /*2690*/  IMAD.MOV.U32 R6, RZ, RZ, R8 ;  /* 0x000000ffff067224 */ /* 0x000fe400078e0008 */
[C---:B------:R-:W-:Y:S02]  /*26a0*/  IMAD R5, R4.reuse, UR13, R9 ;  /* 0x0000000d04057c24 */ /* 0x040fe4000f8e0209 */
[----:B------:R-:W-:-:S03]  /*26b0*/  IMAD.WIDE.U32 R6, R4, UR12, R6 ;  /* 0x0000000c04067c25 */ /* 0x000fc6000f8e0006 */
[----:B------:R-:W-:Y:S02]  /*26c0*/  LEA R4, P0, R6, UR8, 0x1 ;  /* 0x0000000806047c11 */ /* 0x000fe4000f8008ff */
[----:B------:R-:W-:-:S04]  /*26d0*/  IADD3 R5, R7, R5, RZ ;  /* 0x0000000507057210 */ /* 0x000fc80007ffe0ff */
[----:B------:R-:W-:-:S05]  /*26e0*/  LEA.HI.X R5, R6, UR9, R5, 0x1, P0 ;  /* 0x0000000906057c11 */ /* 0x000fca00080f0c05 */
[----:B------:R2:W-:Y:S04]  /*26f0*/  STG.E.128 desc[UR6][R4.64], RZ ;  /* 0x000000ff04007986 */ /* 0x0005e8000c101d06 */
[----:B------:R2:W-:Y:S04]  /*2700*/  STG.E.128 desc[UR6][R4.64+0x80], RZ ;  /* 0x000080ff04007986 */ /* 0x0005e8000c101d06 */
[----:B------:R2:W-:Y:S01]  /*2710*/  STG.E.128 desc[UR6][R4.64+0x100], RZ ;  /* 0x000100ff04007986 */ /* 0x0005e2000c101d06 */
[----:B------:R-:W-:Y:S05]  /*2720*/  BRA `(.L_x_61) ;  /* 0x0000005400dc7947 */ /* 0x000fea0003800000 */
.L_x_52:
[----:B------:R-:W2:Y:S01]  /*2730*/  LDL R29, [R1+0x2c] ;  /* 0x00002c00011d7983 */ /* 0x000ea20000100800 */
[----:B------:R-:W-:Y:S01]  /*2740*/  UIMAD UR14, UR22, -0x40, UR8 ;  /* 0xffffffc0160e78a4 */ /* 0x000fe2000f8e0208 */
[C---:B------:R-:W-:Y:S01]  /*2750*/  VIADD R8, R4.reuse, 0x20 ;  /* 0x0000002004087836 */ /* 0x040fe20000000000 */
[----:B------:R-:W-:Y:S01]  /*2760*/  UIMAD UR13, UR5, -0x40, UR32 ;  /* 0xffffffc0050d78a4 */ /* 0x000fe2000f8e0220 */
[----:B------:R-:W-:Y:S01]  /*2770*/  SHF.R.S32.HI R10, RZ, 0x1f, R20 ;  /* 0x0000001fff0a7819 */ /* 0x000fe20000011414 */
[----:B------:R-:W-:Y:S01]  /*2780*/  UIMAD UR18, UR44, UR24, URZ ;  /* 0x000000182c1272a4 */ /* 0x000fe2000f8e023f */
[----:B------:R-:W-:Y:S01]  /*2790*/  IMAD.SHL.U32 R13, R15, 0x40, RZ ;  /* 0x000000400f0d7824 */ /* 0x000fe200078e00ff */
[----:B------:R-:W-:Y:S01]  /*27a0*/  ISETP.GE.AND P4, PT, R4, UR14, PT ;  /* 0x0000000e04007c0c */ /* 0x000fe2000bf86270 */
[----:B------:R-:W-:Y:S01]  /*27b0*/  IMAD.WIDE.U32 R14, R14, 0x40, RZ ;  /* 0x000000400e0e7825 */ /* 0x000fe200078e00ff */
[----:B------:R-:W-:Y:S01]  /*27c0*/  ISETP.GE.AND P2, PT, R8, UR13, PT ;  /* 0x0000000d08007c0c */ /* 0x000fe2000bf46270 */
[----:B------:R-:W-:Y:S01]  /*27d0*/  UIMAD UR16, UR44, UR26, URZ ;  /* 0x0000001a2c1072a4 */ /* 0x000fe2000f8e023f */
[----:B------:R-:W-:Y:S01]  /*27e0*/  LEA.HI R10, R10, R21, RZ, 0x2 ;  /* 0x000000150a0a7211 */ /* 0x000fe200078f10ff */
[----:B------:R-:W-:Y:S01]  /*27f0*/  UIMAD UR18, UR23, UR25, UR18 ;  /* 0x00000019171272a4 */ /* 0x000fe2000f8e0212 */
[----:B------:R-:W-:Y:S01]  /*2800*/  ISETP.GE.AND P3, PT, R8, UR14, PT ;  /* 0x0000000e08007c0c */ /* 0x000fe2000bf66270 */
[----:B------:R-:W-:Y:S01]  /*2810*/  IMAD.U32 R8, RZ, RZ, UR24 ;  /* 0x00000018ff087e24 */ /* 0x000fe2000f8e00ff */
[----:B------:R-:W-:Y:S01]  /*2820*/  LOP3.LUT R10, R10, 0xfffffffc, RZ, 0xc0, !PT ;  /* 0xfffffffc0a0a7812 */ /* 0x000fe200078ec0ff */
[----:B------:R-:W-:Y:S01]  /*2830*/  IMAD.U32 R11, RZ, RZ, UR26 ;  /* 0x0000001aff0b7e24 */ /* 0x000fe2000f8e00ff */
[----:B------:R-:W-:Y:S01]  /*2840*/  SHF.R.S32.HI R18, RZ, 0x1f, R12 ;  /* 0x0000001fff127819 */ /* 0x000fe2000001140c */
[----:B------:R-:W-:Y:S01]  /*2850*/  IMAD.WIDE.U32 R8, R8, UR23, R6 ;  /* 0x0000001708087c25 */ /* 0x000fe2000f8e0006 */
[----:B------:R-:W-:-:S02]  /*2860*/  UIMAD UR16, UR23, UR27, UR16 ;  /* 0x0000001b171072a4 */ /* 0x000fc4000f8e0210 */
[----:B------:R-:W-:Y:S01]  /*2870*/  LEA.HI R18, R18, R12, RZ, 0x2 ;  /* 0x0000000c12127211 */ /* 0x000fe200078f10ff */
[----:B------:R-:W-:Y:S01]  /*2880*/  IMAD.IADD R10, R21, 0x1, -R10 ;  /* 0x00000001150a7824 */ /* 0x000fe200078e0a0a */
[----:B------:R-:W-:Y:S01]  /*2890*/  @!P2 IADD3 R16, P0, R32, R14, RZ ;  /* 0x0000000e2010a210 */ /* 0x000fe20007f1e0ff */
[----:B------:R-:W-:Y:S01]  /*28a0*/  IMAD.WIDE.U32 R6, R11, UR23, R6 ;  /* 0x000000170b067c25 */ /* 0x000fe2000f8e0006 */
[----:B------:R-:W3:Y:S01]  /*28b0*/  @!P4 LDC.64 R20, c[0x0][0x220] ;  /* 0x00008800ff14cb82 */ /* 0x000ee20000000a00 */
[----:B------:R-:W-:Y:S01]  /*28c0*/  IADD3 R8, P1, R8, UR42, RZ ;  /* 0x0000002a08087c10 */ /* 0x000fe2000ff3e0ff */
[----:B------:R-:W-:Y:S01]  /*28d0*/  ULDC.64 UR20, c[0x0][0x260] ;  /* 0x0000980000147ab9 */ /* 0x000fe20000000a00 */
[----:B------:R-:W-:Y:S01]  /*28e0*/  IMAD.U32 R12, RZ, RZ, UR18 ;  /* 0x00000012ff0c7e24 */ /* 0x000fe2000f8e00ff */
[----:B------:R-:W-:Y:S01]  /*28f0*/  @!P2 IADD3.X R17, R33, R15, R13, P0, !PT ;  /* 0x0000000f2111a210 */ /* 0x000fe200007fe40d */
[----:B------:R-:W-:Y:S01]  /*2900*/  ULDC.64 UR18, c[0x0][0x268] ;  /* 0x00009a0000127ab9 */ /* 0x000fe20000000a00 */
[----:B------:R-:W-:Y:S01]  /*2910*/  SHF.R.S32.HI R18, RZ, 0x2, R18 ;  /* 0x00000002ff127819 */ /* 0x000fe20000011412 */
[----:B------:R-:W-:Y:S01]  /*2920*/  IMAD.U32 R11, RZ, RZ, UR16 ;  /* 0x00000010ff0b7e24 */ /* 0x000fe2000f8e00ff */
[----:B------:R-:W-:Y:S01]  /*2930*/  IADD3 R14, P0, R6, UR45, RZ ;  /* 0x0000002d060e7c10 */ /* 0x000fe2000ff1e0ff */
[----:B------:R-:W-:Y:S01]  /*2940*/  IMAD R6, R19, UR18, RZ ;  /* 0x0000001213067c24 */ /* 0x000fe2000f8e02ff */
[----:B------:R-:W-:Y:S01]  /*2950*/  IADD3.X R9, R9, UR48, R12, P1, !PT ;  /* 0x0000003009097c10 */ /* 0x000fe20008ffe40c */
[----:B------:R-:W-:Y:S01]  /*2960*/  IMAD R18, R10, 0x10, R18 ;  /* 0x000000100a127824 */ /* 0x000fe200078e0212 */
[----:B------:R-:W-:Y:S01]  /*2970*/  IADD3.X R15, R7, UR46, R11, P0, !PT ;  /* 0x0000002e070f7c10 */ /* 0x000fe200087fe40b */
[C---:B------:R-:W-:Y:S01]  /*2980*/  IMAD R10, R5.reuse, UR19, R6 ;  /* 0x00000013050a7c24 */ /* 0x040fe2000f8e0206 */
[----:B------:R-:W-:Y:S01]  /*2990*/  @!P3 IADD3 R12, P0, R4, 0x20, RZ ;  /* 0x00000020040cb810 */ /* 0x000fe20007f1e0ff */
[----:B------:R-:W-:Y:S01]  /*29a0*/  IMAD.WIDE.U32 R6, R5, UR18, R8 ;  /* 0x0000001205067c25 */ /* 0x000fe2000f8e0008 */
[----:B-1----:R-:W1:Y:S01]  /*29b0*/  @!P3 LDC.64 R22, c[0x0][0x220] ;  /* 0x00008800ff16bb82 */ /* 0x002e620000000a00 */
[----:B------:R-:W-:-:S02]  /*29c0*/  USHF.L.U32 UR14, UR41, 0x6, URZ ;  /* 0x00000006290e7899 */ /* 0x000fc4000800063f */
[----:B------:R-:W-:Y:S01]  /*29d0*/  IMAD R8, R19, UR20, RZ ;  /* 0x0000001413087c24 */ /* 0x000fe2000f8e02ff */
[----:B------:R-:W-:Y:S01]  /*29e0*/  UIMAD.WIDE.U32 UR18, UR40, 0x40, URZ ;  /* 0x00000040281278a5 */ /* 0x000fe2000f8e003f */
[----:B------:R-:W-:Y:S02]  /*29f0*/  @!P4 IMAD R9, R27, UR24, RZ ;  /* 0x000000181b09cc24 */ /* 0x000fe4000f8e02ff */
[----:B------:R-:W-:Y:S02]  /*2a00*/  IMAD.IADD R7, R7, 0x1, R10 ;  /* 0x0000000107077824 */ /* 0x000fe400078e020a */
[----:B------:R-:W-:Y:S02]  /*2a10*/  IMAD R19, R5, UR21, R8 ;  /* 0x0000001505137c24 */ /* 0x000fe4000f8e0208 */
[----:B------:R-:W-:Y:S02]  /*2a20*/  @!P4 IMAD R13, R4, UR25, R9 ;  /* 0x00000019040dcc24 */ /* 0x000fe4000f8e0209 */
[----:B------:R-:W-:-:S02]  /*2a30*/  @!P3 IMAD.X R9, RZ, RZ, R27, P0 ;  /* 0x000000ffff09b224 */ /* 0x000fc400000e061b */
[----:B------:R-:W-:Y:S02]  /*2a40*/  VIADD R8, R18, 0x8 ;  /* 0x0000000812087836 */ /* 0x000fe40000000000 */
[----:B------:R-:W-:-:S03]  /*2a50*/  @!P4 IMAD.WIDE.U32 R10, R4, UR24, R6 ;  /* 0x00000018040acc25 */ /* 0x000fc6000f8e0006 */
[----:B------:R-:W-:Y:S01]  /*2a60*/  ISETP.GE.AND P5, PT, R8, UR13, PT ;  /* 0x0000000d08007c0c */ /* 0x000fe2000bfa6270 */
[----:B------:R-:W-:Y:S01]  /*2a70*/  IMAD.WIDE.U32 R14, R5, UR20, R14 ;  /* 0x00000014050e7c25 */ /* 0x000fe2000f8e000e */
[----:B---3--:R-:W-:-:S03]  /*2a80*/  @!P4 LEA R8, P0, R10, R20, 0x1 ;  /* 0x000000140a08c211 */ /* 0x008fc600078008ff */
[----:B------:R-:W-:Y:S01]  /*2a90*/  IMAD.MOV.U32 R240, RZ, RZ, 0x20 ;  /* 0x00000020fff07424 */ /* 0x000fe200078e00ff */
[----:B------:R-:W-:Y:S01]  /*2aa0*/  CS2R R142, SRZ ;  /* 0x00000000008e7805 */ /* 0x000fe2000001ff00 */
[----:B------:R-:W-:Y:S01]  /*2ab0*/  @!P3 IMAD R5, R9, UR24, RZ ;  /* 0x000000180905bc24 */ /* 0x000fe2000f8e02ff */
[----:B------:R-:W-:Y:S01]  /*2ac0*/  CS2R R140, SRZ ;  /* 0x00000000008c7805 */ /* 0x000fe2000001ff00 */
[----:B------:R-:W-:Y:S01]  /*2ad0*/  @!P4 IMAD.IADD R9, R11, 0x1, R13 ;  /* 0x000000010b09c824 */ /* 0x000fe200078e020d */
[----:B------:R-:W-:Y:S01]  /*2ae0*/  CS2R R146, SRZ ;  /* 0x0000000000927805 */ /* 0x000fe2000001ff00 */
[----:B------:R-:W-:Y:S01]  /*2af0*/  @!P3 IMAD R11, R12, UR25, R5 ;  /* 0x000000190c0bbc24 */ /* 0x000fe2000f8e0205 */
[----:B------:R-:W-:Y:S01]  /*2b00*/  @!P3 IADD3 R5, P1, R4, 0x20, RZ ;  /* 0x000000200405b810 */ /* 0x000fe20007f3e0ff */
[----:B------:R-:W-:Y:S01]  /*2b10*/  @!P3 IMAD.WIDE.U32 R12, R12, UR24, R6 ;  /* 0x000000180c0cbc25 */ /* 0x000fe2000f8e0006 */
[----:B------:R-:W-:Y:S02]  /*2b20*/  @!P4 LEA.HI.X R9, R10, R21, R9, 0x1, P0 ;  /* 0x000000150a09c211 */ /* 0x000fe400000f0c09 */
[----:B------:R-:W-:-:S02]  /*2b30*/  CS2R R144, SRZ ;  /* 0x0000000000907805 */ /* 0x000fc4000001ff00 */
[----:B------:R-:W-:Y:S01]  /*2b40*/  PLOP3.LUT P0, PT, PT, PT, UP4, 0x80, 0x0 ;  /* 0x000000000000781c */ /* 0x000fe20003f0f048 */
[----:B------:R-:W-:Y:S01]  /*2b50*/  IMAD.IADD R7, R15, 0x1, R19 ;  /* 0x000000010f077824 */ /* 0x000fe200078e0213 */
[----:B------:R-:W-:Y:S01]  /*2b60*/  CS2R R138, SRZ ;  /* 0x00000000008a7805 */ /* 0x000fe2000001ff00 */
[----:B------:R-:W-:Y:S01]  /*2b70*/  @!P3 IMAD.X R19, RZ, RZ, R27, P1 ;  /* 0x000000ffff13b224 */ /* 0x000fe200008e061b */
[C---:B-1----:R-:W-:Y:S01]  /*2b80*/  @!P3 LEA R10, P1, R12.reuse, R22, 0x1 ;  /* 0x000000160c0ab211 */ /* 0x042fe200078208ff */
[----:B------:R-:W-:Y:S01]  /*2b90*/  @!P3 IMAD.IADD R11, R13, 0x1, R11 ;  /* 0x000000010d0bb824 */ /* 0x000fe200078e020b */
[----:B------:R-:W-:Y:S01]  /*2ba0*/  CS2R R136, SRZ ;  /* 0x0000000000887805 */ /* 0x000fe2000001ff00 */
[----:B------:R-:W-:Y:S01]  /*2bb0*/  @!P3 IMAD.MOV.U32 R15, RZ, RZ, R7 ;  /* 0x000000ffff0fb224 */ /* 0x000fe200078e0007 */
[----:B------:R-:W-:Y:S01]  /*2bc0*/  CS2R R134, SRZ ;  /* 0x0000000000867805 */ /* 0x000fe2000001ff00 */
[----:B------:R-:W-:Y:S01]  /*2bd0*/  @!P4 IMAD R13, R27, UR26, RZ ;  /* 0x0000001a1b0dcc24 */ /* 0x000fe2000f8e02ff */
[----:B------:R-:W-:Y:S01]  /*2be0*/  @!P3 LEA.HI.X R11, R12, R23, R11, 0x1, P1 ;  /* 0x000000170c0bb211 */ /* 0x000fe200008f0c0b */
[----:B------:R-:W-:Y:S01]  /*2bf0*/  @!P3 IMAD R19, R19, UR26, RZ ;  /* 0x0000001a1313bc24 */ /* 0x000fe2000f8e02ff */
[----:B------:R-:W-:Y:S01]  /*2c00*/  ISETP.GE.AND P1, PT, R4, UR13, PT ;  /* 0x0000000d04007c0c */ /* 0x000fe2000bf26270 */
[----:B------:R-:W-:Y:S01]  /*2c10*/  @P0 BAR.SYNC.DEFER_BLOCKING 0x0 ;  /* 0x0000000000000b1d */ /* 0x000fe20000010000 */
[----:B------:R-:W-:-:S02]  /*2c20*/  @!P4 IMAD.MOV.U32 R6, RZ, RZ, R14 ;  /* 0x000000ffff06c224 */ /* 0x000fc400078e000e */
[C---:B------:R-:W-:Y:S02]  /*2c30*/  @!P4 IMAD R20, R4.reuse, UR27, R13 ;  /* 0x0000001b0414cc24 */ /* 0x040fe4000f8e020d */
[C---:B------:R-:W-:Y:S01]  /*2c40*/  @!P3 IMAD R19, R5.reuse, UR27, R19 ;  /* 0x0000001b0513bc24 */ /* 0x040fe2000f8e0213 */
[----:B------:R-:W-:Y:S01]  /*2c50*/  CS2R R132, SRZ ;  /* 0x0000000000847805 */ /* 0x000fe2000001ff00 */
[----:B------:R-:W-:Y:S01]  /*2c60*/  @!P3 IMAD.WIDE.U32 R14, R5, UR26, R14 ;  /* 0x0000001a050ebc25 */ /* 0x000fe2000f8e000e */
[----:B------:R-:W-:Y:S02]  /*2c70*/  CS2R R126, SRZ ;  /* 0x00000000007e7805 */ /* 0x000fe4000001ff00 */
[----:B------:R-:W-:Y:S02]  /*2c80*/  CS2R R124, SRZ ;  /* 0x00000000007c7805 */ /* 0x000fe4000001ff00 */
[----:B------:R-:W-:Y:S01]  /*2c90*/  CS2R R130, SRZ ;  /* 0x0000000000827805 */ /* 0x000fe2000001ff00 */
[----:B------:R-:W-:Y:S01]  /*2ca0*/  @!P4 IMAD.WIDE.U32 R12, R4, UR26, R6 ;  /* 0x0000001a040ccc25 */ /* 0x000fe2000f8e0006 */
[----:B------:R-:W-:-:S02]  /*2cb0*/  @!P2 IADD3 R4, P0, R30, UR18, RZ ;  /* 0x000000121e04ac10 */ /* 0x000fc4000ff1e0ff */
[----:B------:R-:W-:Y:S02]  /*2cc0*/  CS2R R128, SRZ ;  /* 0x0000000000807805 */ /* 0x000fe4000001ff00 */
[----:B------:R-:W-:Y:S01]  /*2cd0*/  CS2R R122, SRZ ;  /* 0x00000000007a7805 */ /* 0x000fe2000001ff00 */
[----:B------:R-:W-:Y:S01]  /*2ce0*/  IMAD.U32 R5, RZ, RZ, UR14 ;  /* 0x0000000eff057e24 */ /* 0x000fe2000f8e00ff */
[----:B------:R-:W-:Y:S01]  /*2cf0*/  CS2R R120, SRZ ;  /* 0x0000000000787805 */ /* 0x000fe2000001ff00 */
[----:B------:R-:W-:Y:S01]  /*2d00*/  @!P4 IMAD.IADD R7, R13, 0x1, R20 ;  /* 0x000000010d07c824 */ /* 0x000fe200078e0214 */
[----:B------:R-:W-:Y:S02]  /*2d10*/  CS2R R118, SRZ ;  /* 0x0000000000767805 */ /* 0x000fe4000001ff00 */
[----:B------:R-:W-:Y:S02]  /*2d20*/  CS2R R116, SRZ ;  /* 0x0000000000747805 */ /* 0x000fe4000001ff00 */
[----:B------:R-:W-:-:S02]  /*2d30*/  @!P2 IADD3.X R5, R31, UR19, R5, P0, !PT ;  /* 0x000000131f05ac10 */ /* 0x000fc400087fe405 */
        /* <DEDUP_REMOVED lines=25> */
[----:B------:R-:W-:Y:S01]  /*2ed0*/  ULDC UR20, c[0x0][0x2dc] ;  /* 0x0000b70000147ab9 */ /* 0x000fe20000000800 */
[----:B--2---:R-:W-:Y:S01]  /*2ee0*/  @P4 STS.128 [R29+0x12000], RZ ;  /* 0x012000ff1d004388 */ /* 0x004fe20000000c00 */
[----:B------:R-:W-:Y:S01]  /*2ef0*/  USHF.L.U32 UR18, UR22, 0x6, URZ ;  /* 0x0000000616127899 */ /* 0x000fe2000800063f */
[----:B------:R-:W-:Y:S01]  /*2f00*/  CS2R R22, SRZ ;  /* 0x0000000000167805 */ /* 0x000fe2000001ff00 */
[----:B------:R-:W-:Y:S01]  /*2f10*/  ULDC UR14, c[0x0][0x2ec] ;  /* 0x0000bb00000e7ab9 */ /* 0x000fe20000000800 */
[----:B------:R-:W-:Y:S04]  /*2f20*/  @P4 STS.128 [R29+0x14000], RZ ;  /* 0x014000ff1d004388 */ /* 0x000fe80000000c00 */
[----:B------:R-:W-:Y:S04]  /*2f30*/  @P4 STS.128 [R29+0x16000], RZ ;  /* 0x016000ff1d004388 */ /* 0x000fe80000000c00 */
[----:B------:R-:W-:Y:S01]  /*2f40*/  @!PT LDS RZ, [RZ] ;  /* 0x00000000fffff984 */ /* 0x000fe20000000800 */
[----:B------:R-:W-:Y:S01]  /*2f50*/  @!PT LDS RZ, [RZ] ;  /* 0x00000000fffff984 */ /* 0x000fe20000000800 */
[----:B------:R-:W-:Y:S01]  /*2f60*/  @!PT LDS RZ, [RZ] ;  /* 0x00000000fffff984 */ /* 0x000fe20000000800 */
[----:B------:R-:W-:Y:S04]  /*2f70*/  @!P4 LDGSTS.E.BYPASS.LTC128B.128 [R29+0x12000], desc[UR6][R8.64] ;  /* 0x12000000081dcfae */ /* 0x000fe8000b901d46 */
[----:B------:R-:W-:Y:S04]  /*2f80*/  @!P4 LDGSTS.E.BYPASS.LTC128B.128 [R29+0x14000], desc[UR6][R8.64+0x80] ;  /* 0x14000080081dcfae */ /* 0x000fe8000b901d46 */
[----:B------:R1:W-:Y:S04]  /*2f90*/  @!P4 LDGSTS.E.BYPASS.LTC128B.128 [R29+0x16000], desc[UR6][R8.64+0x100] ;  /* 0x16000100081dcfae */ /* 0x0003e8000b901d46 */
[----:B------:R-:W-:Y:S04]  /*2fa0*/  @P3 STS.128 [R29+0x13000], RZ ;  /* 0x013000ff1d003388 */ /* 0x000fe80000000c00 */
[----:B------:R-:W-:Y:S04]  /*2fb0*/  @P3 STS.128 [R29+0x15000], RZ ;  /* 0x015000ff1d003388 */ /* 0x000fe80000000c00 */
[----:B------:R-:W-:Y:S04]  /*2fc0*/  @P3 STS.128 [R29+0x17000], RZ ;  /* 0x017000ff1d003388 */ /* 0x000fe80000000c00 */
[----:B------:R-:W-:Y:S01]  /*2fd0*/  @!PT LDS RZ, [RZ] ;  /* 0x00000000fffff984 */ /* 0x000fe20000000800 */
[----:B------:R-:W-:Y:S01]  /*2fe0*/  @!PT LDS RZ, [RZ] ;  /* 0x00000000fffff984 */ /* 0x000fe20000000800 */
[----:B------:R-:W-:Y:S01]  /*2ff0*/  @!PT LDS RZ, [RZ] ;  /* 0x00000000fffff984 */ /* 0x000fe20000000800 */
[----:B------:R-:W-:Y:S04]  /*3000*/  @!P3 LDGSTS.E.BYPASS.LTC128B.128 [R29+0x13000], desc[UR6][R10.64] ;  /* 0x130000000a1dbfae */ /* 0x000fe8000b901d46 */
[----:B------:R-:W-:Y:S04]  /*3010*/  @!P3 LDGSTS.E.BYPASS.LTC128B.128 [R29+0x15000], desc[UR6][R10.64+0x80] ;  /* 0x150000800a1dbfae */ /* 0x000fe8000b901d46 */
[----:B------:R2:W-:Y:S01]  /*3020*/  @!P3 LDGSTS.E.BYPASS.LTC128B.128 [R29+0x17000], desc[UR6][R10.64+0x100] ;  /* 0x170001000a1dbfae */ /* 0x0005e2000b901d46 */
[----:B-1----:R-:W1:Y:S03]  /*3030*/  @!P4 LDC.64 R8, c[0x0][0x218] ;  /* 0x00008600ff08cb82 */ /* 0x002e660000000a00 */
[----:B------:R-:W0:Y:S04]  /*3040*/  LDGDEPBAR ;  /* 0x00000000000079af */ /* 0x000e280000000000 */
[----:B------:R-:W-:Y:S04]  /*3050*/  @P1 STS.128 [R29+0x6000], RZ ;  /* 0x006000ff1d001388 */ /* 0x000fe80000000c00 */
[----:B------:R-:W-:Y:S04]  /*3060*/  @P1 STS.128 [R29+0x8000], RZ ;  /* 0x008000ff1d001388 */ /* 0x000fe80000000c00 */
[----:B------:R-:W-:Y:S04]  /*3070*/  @P1 STS.128 [R29+0xa000], RZ ;  /* 0x00a000ff1d001388 */ /* 0x000fe80000000c00 */
[----:B------:R-:W-:Y:S01]  /*3080*/  @!PT LDS RZ, [RZ] ;  /* 0x00000000fffff984 */ /* 0x000fe20000000800 */
[----:B------:R-:W-:Y:S01]  /*3090*/  @!PT LDS RZ, [RZ] ;  /* 0x00000000fffff984 */ /* 0x000fe20000000800 */
[----:B------:R-:W-:Y:S01]  /*30a0*/  @!PT LDS RZ, [RZ] ;  /* 0x00000000fffff984 */ /* 0x000fe20000000800 */
[----:B------:R-:W-:Y:S04]  /*30b0*/  @!P1 LDGSTS.E.BYPASS.LTC128B.128 [R29+0x6000], desc[UR6][R32.64] ;  /* 0x06000000201d9fae */ /* 0x000fe8000b901d46 */
[----:B------:R-:W-:Y:S01]  /*30c0*/  @!P1 LDGSTS.E.BYPASS.LTC128B.128 [R29+0x8000], desc[UR6][R32.64+0x80] ;  /* 0x08000080201d9fae */ /* 0x000fe2000b901d46 */
[----:B--2---:R-:W2:Y:S03]  /*30d0*/  @!P3 LDC.64 R10, c[0x0][0x218] ;  /* 0x00008600ff0abb82 */ /* 0x004ea60000000a00 */
[----:B------:R-:W-:Y:S01]  /*30e0*/  @!P1 LDGSTS.E.BYPASS.LTC128B.128 [R29+0xa000], desc[UR6][R32.64+0x100] ;  /* 0x0a000100201d9fae */ /* 0x000fe2000b901d46 */
[----:B-1----:R-:W-:-:S02]  /*30f0*/  @!P4 LEA R6, P0, R12, R8, 0x1 ;  /* 0x000000080c06c211 */ /* 0x002fc400078008ff */
[----:B------:R-:W-:Y:S01]  /*3100*/  SHF.R.S32.HI R8, RZ, 0x1f, R18 ;  /* 0x0000001fff087819 */ /* 0x000fe20000011412 */
[----:B------:R-:W-:Y:S01]  /*3110*/  @P2 STS.128 [R29+0x7000], RZ ;  /* 0x007000ff1d002388 */ /* 0x000fe20000000c00 */
[----:B------:R-:W-:Y:S01]  /*3120*/  @!P4 LEA.HI.X R7, R12, R9, R7, 0x1, P0 ;  /* 0x000000090c07c211 */ /* 0x000fe200000f0c07 */
[----:B------:R-:W-:Y:S02]  /*3130*/  IMAD.MOV.U32 R9, RZ, RZ, 0x7f800000 ;  /* 0x7f800000ff097424 */ /* 0x000fe400078e00ff */
        /* <DEDUP_REMOVED lines=8> */
[----:B------:R-:W-:Y:S04]  /*31c0*/  @P1 STS.128 [R29], RZ ;  /* 0x000000ff1d001388 */ /* 0x000fe80000000c00 */
[----:B------:R-:W-:Y:S04]  /*31d0*/  @P1 STS.128 [R29+0x2000], RZ ;  /* 0x002000ff1d001388 */ /* 0x000fe80000000c00 */
[----:B------:R-:W-:Y:S04]  /*31e0*/  @P1 STS.128 [R29+0x4000], RZ ;  /* 0x004000ff1d001388 */ /* 0x000fe80000000c00 */
[----:B------:R-:W-:Y:S01]  /*31f0*/  @!PT LDS RZ, [RZ] ;  /* 0x00000000fffff984 */ /* 0x000fe20000000800 */
[----:B------:R-:W-:Y:S01]  /*3200*/  @!PT LDS RZ, [RZ] ;  /* 0x00000000fffff984 */ /* 0x000fe20000000800 */
[----:B------:R-:W-:Y:S01]  /*3210*/  @!PT LDS RZ, [RZ] ;  /* 0x00000000fffff984 */ /* 0x000fe20000000800 */
[----:B------:R-:W-:Y:S04]  /*3220*/  @!P1 LDGSTS.E.BYPASS.LTC128B.128 [R29], desc[UR6][R30.64] ;  /* 0x000000001e1d9fae */ /* 0x000fe8000b901d46 */
[----:B------:R-:W-:Y:S04]  /*3230*/  @!P1 LDGSTS.E.BYPASS.LTC128B.128 [R29+0x2000], desc[UR6][R30.64+0x80] ;  /* 0x020000801e1d9fae */ /* 0x000fe8000b901d46 */
[----:B------:R-:W-:Y:S01]  /*3240*/  @!P1 LDGSTS.E.BYPASS.LTC128B.128 [R29+0x4000], desc[UR6][R30.64+0x100] ;  /* 0x040001001e1d9fae */ /* 0x000fe2000b901d46 */
[C---:B------:R-:W-:Y:S01]  /*3250*/  ISETP.GE.AND P1, PT, R18.reuse, UR13, PT ;  /* 0x0000000d12007c0c */ /* 0x040fe2000bf26270 */
[----:B-1----:R-:W-:-:S02]  /*3260*/  IMAD.SHL.U32 R17, R18, 0x4, RZ ;  /* 0x0000000412117824 */ /* 0x002fc400078e00ff */
[----:B------:R-:W-:Y:S01]  /*3270*/  @P2 STS.128 [R29+0x1000], RZ ;  /* 0x001000ff1d002388 */ /* 0x000fe20000000c00 */
[----:B------:R-:W-:Y:S01]  /*3280*/  SHF.L.U64.HI R16, R18, 0x2, R8 ;  /* 0x0000000212107819 */ /* 0x000fe20000010208 */
        /* <DEDUP_REMOVED lines=18> */
[----:B-1----:R-:W-:Y:S01]  /*33b0*/  @!P3 IMAD.IADD R5, R15, 0x1, R19 ;  /* 0x000000010f05b824 */ /* 0x002fe200078e0213 */
[----:B--2---:R-:W-:-:S02]  /*33c0*/  @!P3 LEA R4, P0, R14, R10, 0x1 ;  /* 0x0000000a0e04b211 */ /* 0x004fc400078008ff */
[----:B------:R-:W-:Y:S02]  /*33d0*/  @P3 STS.128 [R29+0xd000], RZ ;  /* 0x00d000ff1d003388 */ /* 0x000fe40000000c00 */
[----:B------:R-:W-:Y:S02]  /*33e0*/  @!P3 LEA.HI.X R5, R14, R11, R5, 0x1, P0 ;  /* 0x0000000b0e05b211 */ /* 0x000fe400000f0c05 */
        /* <DEDUP_REMOVED lines=8> */
[----:B---3--:R-:W-:Y:S01]  /*3470*/  IADD3 R6, P0, R17, UR10, RZ ;  /* 0x0000000a11067c10 */ /* 0x008fe2000ff1e0ff */
[----:B------:R-:W-:-:S02]  /*3480*/  VIADD R18, R18, 0x1 ;  /* 0x0000000112127836 */ /* 0x000fc40000000000 */
[----:B------:R-:W-:Y:S01]  /*3490*/  STL [R1+0x64], R17 ;  /* 0x0000641101007387 */ /* 0x000fe20000100800 */
[----:B------:R-:W-:-:S03]  /*34a0*/  IADD3.X R7, R16, UR9, RZ, P0, !PT ;  /* 0x0000000910077c10 */ /* 0x000fc600087fe4ff */
[----:B------:R-:W-:Y:S04]  /*34b0*/  STL [R1+0x60], R16 ;  /* 0x0000601001007387 */ /* 0x000fe80000100800 */
[----:B------:R-:W2:Y:S04]  /*34c0*/  @!P5 LDG.E R8, desc[UR6][R6.64+0x20] ;  /* 0x000020060608d981 */ /* 0x000ea8000c1e1900 */
[----:B------:R3:W4:Y:S04]  /*34d0*/  @!P1 LDG.E R9, desc[UR6][R6.64] ;  /* 0x0000000606099981 */ /* 0x000728000c1e1900 */
[----:B------:R-:W0:Y:S01]  /*34e0*/  LDGDEPBAR ;  /* 0x00000000000079af */ /* 0x000e220000000000 */
[----:B-1----:R-:W-:-:S04]  /*34f0*/  LEA.HI R4, R28, R26, RZ, 0x4 ;  /* 0x0000001a1c047211 */ /* 0x002fc800078f20ff */
[----:B------:R-:W-:-:S04]  /*3500*/  SHF.R.S32.HI R5, RZ, 0x4, R4 ;  /* 0x00000004ff057819 */ /* 0x000fc80000011404 */
[----:B------:R-:W-:Y:S01]  /*3510*/  LEA.HI R4, R4, R5, RZ, 0x1 ;  /* 0x0000000504047211 */ /* 0x000fe200078f08ff */
[----:B---3--:R-:W-:-:S03]  /*3520*/  IMAD.SHL.U32 R7, R24, 0x40, RZ ;  /* 0x0000004018077824 */ /* 0x008fc600078e00ff */
[----:B------:R-:W-:Y:S01]  /*3530*/  LOP3.LUT R6, R4, 0xfffffffe, RZ, 0xc0, !PT ;  /* 0xfffffffe04067812 */ /* 0x000fe200078ec0ff */
[----:B------:R-:W-:-:S04]  /*3540*/  DEPBAR.LE SB0, 0x1 ;  /* 0x000080400000791a */ /* 0x000fc80000000000 */
[----:B------:R-:W-:Y:S01]  /*3550*/  LOP3.LUT R4, R7, 0x1c0, RZ, 0xc0, !PT ;  /* 0x000001c007047812 */ /* 0x000fe200078ec0ff */
[----:B------:R-:W-:Y:S01]  /*3560*/  IMAD.IADD R6, R5, 0x1, -R6 ;  /* 0x0000000105067824 */ /* 0x000fe200078e0a06 */
[----:B------:R-:W-:Y:S02]  /*3570*/  BAR.SYNC.DEFER_BLOCKING 0x0 ;  /* 0x0000000000007b1d */ /* 0x000fe40000010000 */
[----:B------:R-:W-:Y:S02]  /*3580*/  LOP3.LUT R5, R4, 0x8, R25, 0xf8, !PT ;  /* 0x0000000804057812 */ /* 0x000fe400078ef819 */
[----:B------:R-:W-:Y:S01]  /*3590*/  SHF.R.U32.HI R4, RZ, 0x3, R4 ;  /* 0x00000003ff047819 */ /* 0x000fe20000011604 */
[----:B------:R-:W-:-:S03]  /*35a0*/  IMAD.SHL.U32 R7, R6, 0x200, RZ ;  /* 0x0000020006077824 */ /* 0x000fc600078e00ff */
[----:B------:R-:W-:Y:S01]  /*35b0*/  LOP3.LUT R6, R5, R4, RZ, 0x3c, !PT ;  /* 0x0000000405067212 */ /* 0x000fe200078e3cff */
[----:B------:R-:W-:-:S05]  /*35c0*/  IMAD.U32 R5, RZ, RZ, UR8 ;  /* 0x00000008ff057e24 */ /* 0x000fca000f8e00ff */
[----:B------:R-:W-:Y:S02]  /*35d0*/  IADD3 R5, R5, -UR32, R18 ;  /* 0x8000002005057c10 */ /* 0x000fe4000fffe012 */
[----:B------:R-:W-:Y:S01]  /*35e0*/  LOP3.LUT P0, RZ, R24, 0x2, RZ, 0xc0, !PT ;  /* 0x0000000218ff7812 */ /* 0x000fe2000780c0ff */
[----:B--2---:R-:W-:Y:S04]  /*35f0*/  STL [R1+0x5c], R8 ;  /* 0x00005c0801007387 */ /* 0x004fe80000100800 */
[----:B------:R1:W-:Y:S04]  /*3600*/  STL [R1+0x70], R5 ;  /* 0x0000700501007387 */ /* 0x0003e80000100800 */
[----:B------:R2:W3:Y:S04]  /*3610*/  LDSM.16.M88.4 R164, [R252] ;  /* 0x00000000fca4783b */ /* 0x0004e80000000200 */
[----:B------:R2:W2:Y:S04]  /*3620*/  LDSM.16.M88.4 R168, [R252+0x800] ;  /* 0x00080000fca8783b */ /* 0x0004a80000000200 */
[----:B------:R2:W2:Y:S04]  /*3630*/  LDSM.16.M88.4 R196, [R252+0x2000] ;  /* 0x00200000fcc4783b */ /* 0x0004a80000000200 */
[----:B------:R2:W2:Y:S04]  /*3640*/  LDSM.16.M88.4 R200, [R252+0x2800] ;  /* 0x00280000fcc8783b */ /* 0x0004a80000000200 */
[----:B------:R2:W2:Y:S04]  /*3650*/  LDSM.16.M88.4 R228, [R252+0x4000] ;  /* 0x00400000fce4783b */ /* 0x0004a80000000200 */
[----:B------:R2:W2:Y:S04]  /*3660*/  LDSM.16.M88.4 R232, [R252+0x4800] ;  /* 0x00480000fce8783b */ /* 0x0004a80000000200 */
[----:B-1----:R-:W5:Y:S01]  /*3670*/  LDL R5, [R1+0x4] ;  /* 0x0000040001057983 */ /* 0x002f620000100800 */
[----:B------:R-:W-:-:S04]  /*3680*/  LEA.HI R8, R28, R26, RZ, 0x7 ;  /* 0x0000001a1c087211 */ /* 0x000fc800078f38ff */
[----:B------:R-:W-:Y:S02]  /*3690*/  SHF.R.S32.HI R8, RZ, 0x7, R8 ;  /* 0x00000007ff087819 */ /* 0x000fe40000011408 */
[----:B------:R-:W-:-:S03]  /*36a0*/  SEL R240, R240, 0xffffffe0, !P0 ;  /* 0xffffffe0f0f07807 */ /* 0x000fc60004000000 */
[----:B------:R-:W-:-:S04]  /*36b0*/  IMAD R4, R8, 0x800, R7 ;  /* 0x0000080008047824 */ /* 0x000fc800078e0207 */
[----:B------:R-:W-:Y:S02]  /*36c0*/  IMAD.IADD R4, R4, 0x1, R6 ;  /* 0x0000000104047824 */ /* 0x000fe400078e0206 */
[----:B------:R-:W-:-:S03]  /*36d0*/  IMAD.IADD R240, R240, 0x1, R252 ;  /* 0x00000001f0f07824 */ /* 0x000fc600078e02fc */
[----:B------:R-:W-:Y:S02]  /*36e0*/  LEA R4, R4, UR4, 0x1 ;  /* 0x0000000404047c11 */ /* 0x000fe4000f8e08ff */
        /* <DEDUP_REMOVED lines=11> */
[----:B------:R1:W1:Y:S04]  /*37a0*/  LDSM.16.M88.4 R216, [R4+0x16800] ;  /* 0x0168000004d8783b */ /* 0x0002680000000200 */
[----:B----4-:R4:W-:Y:S04]  /*37b0*/  STL [R1+0x58], R9 ;  /* 0x0000580901007387 */ /* 0x0109e80000100800 */
[----:B------:R4:W-:Y:S01]  /*37c0*/  STL [R1], R4 ;  /* 0x0000000401007387 */ /* 0x0009e20000100800 */
[----:B------:R-:W-:Y:S01]  /*37d0*/  UIADD3 UR19, UR32, 0x40, UR18 ;  /* 0x0000004020137890 */ /* 0x000fe2000fffe012 */
[----:B------:R-:W-:-:S02]  /*37e0*/  CS2R R30, SRZ ;  /* 0x00000000001e7805 */ /* 0x000fc4000001ff00 */
[----:B------:R-:W-:Y:S02]  /*37f0*/  CS2R R28, SRZ ;  /* 0x00000000001c7805 */ /* 0x000fe4000001ff00 */
[----:B------:R-:W-:Y:S02]  /*3800*/  CS2R R32, SRZ ;  /* 0x0000000000207805 */ /* 0x000fe4000001ff00 */
[----:B------:R-:W-:Y:S02]  /*3810*/  CS2R R26, SRZ ;  /* 0x00000000001a7805 */ /* 0x000fe4000001ff00 */
[----:B------:R-:W-:Y:S02]  /*3820*/  CS2R R24, SRZ ;  /* 0x0000000000187805 */ /* 0x000fe4000001ff00 */
[----:B------:R-:W-:Y:S01]  /*3830*/  CS2R R20, SRZ ;  /* 0x0000000000147805 */ /* 0x000fe2000001ff00 */
[----:B------:R-:W-:Y:S02]  /*3840*/  UIADD3 UR18, UR18, 0x40, URZ ;  /* 0x0000004012127890 */ /* 0x000fe4000fffe03f */
[----:B------:R-:W-:Y:S01]  /*3850*/  UIADD3 UR19, UR19, -UR8, URZ ;  /* 0x8000000813137290 */ /* 0x000fe2000fffe03f */
[----:B-----5:R4:W1:Y:S04]  /*3860*/  LDSM.16.M88.4 R156, [R5] ;  /* 0x00000000059c783b */ /* 0x0208680000000200 */
[----:B------:R4:W1:Y:S04]  /*3870*/  LDSM.16.M88.4 R160, [R5+0x800] ;  /* 0x0008000005a0783b */ /* 0x0008680000000200 */
[----:B------:R4:W1:Y:S04]  /*3880*/  LDSM.16.M88.4 R188, [R5+0x2000] ;  /* 0x0020000005bc783b */ /* 0x0008680000000200 */
[----:B------:R4:W1:Y:S04]  /*3890*/  LDSM.16.M88.4 R192, [R5+0x2800] ;  /* 0x0028000005c0783b */ /* 0x0008680000000200 */
[----:B------:R4:W1:Y:S04]  /*38a0*/  LDSM.16.M88.4 R220, [R5+0x4000] ;  /* 0x0040000005dc783b */ /* 0x0008680000000200 */
[----:B--23--:R4:W1:Y:S02]  /*38b0*/  LDSM.16.M88.4 R224, [R5+0x4800] ;  /* 0x0048000005e0783b */ /* 0x00c8640000000200 */
.L_x_64:
[----:B------:R-:W4:Y:S01]  /*38c0*/  LDL R245, [R1] ;  /* 0x0000000001f57983 */ /* 0x000f220000100800 */
[----:B------:R-:W-:Y:S02]  /*38d0*/  USHF.L.U32 UR13, UR5, 0x6, URZ ;  /* 0x00000006050d7899 */ /* 0x000fe4000800063f */
[----:B------:R-:W-:Y:S01]  /*38e0*/  UISETP.GT.AND UP2, UPT, UR5, UR15, UPT ;  /* 0x0000000f0500728c */ /* 0x000fe2000bf44270 */
[----:B------:R-:W2:Y:S01]  /*38f0*/  LDL R249, [R1+0x8] ;  /* 0x0000080001f97983 */ /* 0x000ea20000100800 */
[----:B------:R-:W-:Y:S03]  /*3900*/  UISETP.GE.AND UP0, UPT, UR13, UR19, UPT ;  /* 0x000000130d00728c */ /* 0x000fe6000bf06270 */
[----:B------:R-:W3:Y:S01]  /*3910*/  LDL R244, [R1+0x4] ;  /* 0x0000040001f47983 */ /* 0x000ee20000100800 */
[----:B------:R-:W-:Y:S01]  /*3920*/  UISETP.LT.AND UP0, UPT, UR18, UR8, UP0 ;  /* 0x000000081200728c */ /* 0x000fe20008701270 */
[----:B------:R-:W-:Y:S02]  /*3930*/  PLOP3.LUT P3, PT, PT, PT, UP2, 0x80, 0x0 ;  /* 0x000000000000781c */ /* 0x000fe40003f6f028 */
[----:B------:R-:W3:Y:S03]  /*3940*/  LDL R248, [R1+0xc] ;  /* 0x00000c0001f87983 */ /* 0x000ee60000100800 */
[----:B------:R-:W-:Y:S01]  /*3950*/  PLOP3.LUT P0, PT, PT, PT, UP0, 0x80, 0x0 ;  /* 0x000000000000781c */ /* 0x000fe20003f0f008 */
[----:B-1----:R-:W3:Y:S04]  /*3960*/  LDL R247, [R1+0x18] ;  /* 0x0000180001f77983 */ /* 0x002ee80000100800 */
[----:B------:R-:W3:Y:S04]  /*3970*/  LDL R250, [R1+0x10] ;  /* 0x0000100001fa7983 */ /* 0x000ee80000100800 */
[----:B------:R-:W3:Y:S04]  /*3980*/  LDL R246, [R1+0x14] ;  /* 0x0000140001f67983 */ /* 0x000ee80000100800 */
[----:B------:R-:W0:Y:S04]  /*3990*/  LDGDEPBAR ;  /* 0x00000000000079af */ /* 0x000e280000000000 */
[----:B------:R-:W3:Y:S01]  /*39a0*/  LDL R251, [R1+0x74] ;  /* 0x0000740001fb7983 */ /* 0x000ee20000100800 */
[----:B------:R-:W-:Y:S04]  /*39b0*/  DEPBAR.LE SB0, 0x0 ;  /* 0x000080000000791a */ /* 0x000fe80000000000 */
[----:B------:R-:W-:Y:S06]  /*39c0*/  BAR.SYNC.DEFER_BLOCKING 0x0 ;  /* 0x0000000000007b1d */ /* 0x000fec0000010000 */
[----:B------:R-:W-:Y:S04]  /*39d0*/  LDSM.16.M88.4 R88, [R252+-0x6000] ;  /* 0xffa00000fc58783b */ /* 0x000fe80000000200 */
[----:B----4-:R-:W-:Y:S04]  /*39e0*/  LDSM.16.M88.4 R8, [R245+0xc000] ;  /* 0x00c00000f508783b */ /* 0x010fe80000000200 */
[----:B--2---:R-:W1:Y:S04]  /*39f0*/  LDSM.16.M88.4 R16, [R249] ;  /* 0x00000000f910783b */ /* 0x004e680000000200 */
[----:B------:R-:W2:Y:S04]  /*3a00*/  LDSM.16.M88.4 R68, [R245+0xc800] ;  /* 0x00c80000f544783b */ /* 0x000ea80000000200 */
[----:B---3--:R-:W-:Y:S04]  /*3a10*/  LDSM.16.M88.4 R72, [R248] ;  /* 0x00000000f848783b */ /* 0x008fe80000000200 */
        /* <DEDUP_REMOVED lines=172> */
[----:B------:R-:W-:Y:S07]  /*44e0*/  IADD3.X R13, R78, UR11, RZ, P0, !PT ;  /* 0x0000000b4e0d7c10 */ /* 0x000fee00087fe4ff */
        /* <DEDUP_REMOVED lines=103> */
[C---:B------:R-:W-:Y:S02]  /*4b60*/  FADD.FTZ R5, -R80.reuse, R15 ;  /* 0x0000000f50057221 */ /* 0x040fe40000010100 */
        /* <DEDUP_REMOVED lines=25> */
[----:B------:R-:W2:Y:S04]  /*4d00*/  LDSM.16.MT88.4 R12, [R2+0x14000] ;  /* 0x01400000020c783b */ /* 0x000ea80000004200 */
[----:B------:R-:W3:Y:S04]  /*4d10*/  LDSM.16.MT88.4 R16, [R0+0x8000] ;  /* 0x008000000010783b */ /* 0x000ee80000004200 */
[----:B------:R-:W4:Y:S04]  /*4d20*/  LDSM.16.MT88.4 R68, [R0+0xa000] ;  /* 0x00a000000044783b */ /* 0x000f280000004200 */
[----:B------:R-:W-:Y:S04]  /*4d30*/  LDSM.16.MT88.4 R72, [R3+0x14800] ;  /* 0x014800000348783b */ /* 0x000fe80000004200 */
[----:B------:R-:W4:Y:S04]  /*4d40*/  LDSM.16.MT88.4 R76, [R0+0x6800] ;  /* 0x00680000004c783b */ /* 0x000f280000004200 */
[----:B------:R-:W4:Y:S04]  /*4d50*/  LDSM.16.MT88.4 R80, [R2+0x14800] ;  /* 0x014800000250783b */ /* 0x000f280000004200 */
[----:B------:R-:W4:Y:S04]  /*4d60*/  LDSM.16.MT88.4 R84, [R0+0x8800] ;  /* 0x008800000054783b */ /* 0x000f280000004200 */
[----:B------:R-:W-:Y:S04]  /*4d70*/  LDSM.16.MT88.4 R88, [R0+0x7800] ;  /* 0x007800000058783b */ /* 0x000fe80000004200 */
[----:B------:R-:W-:Y:S01]  /*4d80*/  LDSM.16.MT88.4 R92, [R2+0x15800] ;  /* 0x01580000025c783b */ /* 0x000fe20000004200 */
[-C--:B-1---5:R-:W-:Y:S03]  /*4d90*/  HMMA.16816.F32.BF16 R20, R4, R8.reuse, R20 ;  /* 0x000000080414723c */ /* 0x0a2fe60000041814 */
[----:B------:R1:W5:Y:S03]  /*4da0*/  LDL R244, [R1+0x2c] ;  /* 0x00002c0001f47983 */ /* 0x0003660000100800 */
[C---:B--2---:R-:W-:Y:S06]  /*4db0*/  HMMA.16816.F32.BF16 R24, R12.reuse, R8, R24 ;  /* 0x000000080c18723c */ /* 0x044fec0000041818 */
[-C--:B------:R-:W-:Y:S06]  /*4dc0*/  HMMA.16816.F32.BF16 R28, R12, R10.reuse, R28 ;  /* 0x0000000a0c1c723c */ /* 0x080fec000004181c */
[C---:B------:R-:W-:Y:S01]  /*4dd0*/  HMMA.16816.F32.BF16 R32, R4.reuse, R10, R32 ;  /* 0x0000000a0420723c */ /* 0x040fe20000041820 */
[----:B------:R-:W2:Y:S05]  /*4de0*/  LDSM.16.MT88.4 R8, [R0+0xa800] ;  /* 0x00a800000008783b */ /* 0x000eaa0000004200 */
[-C--:B---3--:R-:W-:Y:S06]  /*4df0*/  HMMA.16816.F32.BF16 R36, R4, R16.reuse, R36 ;  /* 0x000000100424723c */ /* 0x088fec0000041824 */
[C---:B------:R-:W-:Y:S06]  /*4e00*/  HMMA.16816.F32.BF16 R40, R12.reuse, R16, R40 ;  /* 0x000000100c28723c */ /* 0x040fec0000041828 */
[-C--:B------:R-:W-:Y:S06]  /*4e10*/  HMMA.16816.F32.BF16 R44, R12, R18.reuse, R44 ;  /* 0x000000120c2c723c */ /* 0x080fec000004182c */
[C---:B------:R-:W-:Y:S01]  /*4e20*/  HMMA.16816.F32.BF16 R48, R4.reuse, R18, R48 ;  /* 0x000000120430723c */ /* 0x040fe20000041830 */
[----:B------:R-:W-:Y:S05]  /*4e30*/  LDSM.16.MT88.4 R16, [R2+0x15000] ;  /* 0x015000000210783b */ /* 0x000fea0000004200 */
[-C--:B----4-:R-:W-:Y:S06]  /*4e40*/  HMMA.16816.F32.BF16 R52, R4, R68.reuse, R52 ;  /* 0x000000440434723c */ /* 0x090fec0000041834 */
[C---:B------:R-:W-:Y:S06]  /*4e50*/  HMMA.16816.F32.BF16 R56, R12.reuse, R68, R56 ;  /* 0x000000440c38723c */ /* 0x040fec0000041838 */
[-C--:B------:R-:W-:Y:S01]  /*4e60*/  HMMA.16816.F32.BF16 R60, R12, R70.reuse, R60 ;  /* 0x000000460c3c723c */ /* 0x080fe2000004183c */
[----:B------:R-:W-:Y:S05]  /*4e70*/  LDSM.16.MT88.4 R12, [R0+0x7000] ;  /* 0x00700000000c783b */ /* 0x000fea0000004200 */
[----:B------:R-:W-:Y:S01]  /*4e80*/  HMMA.16816.F32.BF16 R64, R4, R70, R64 ;  /* 0x000000460440723c */ /* 0x000fe20000041840 */
[----:B------:R-:W3:Y:S04]  /*4e90*/  LDSM.16.MT88.4 R4, [R3+0x15000] ;  /* 0x015000000304783b */ /* 0x000ee80000004200 */
[----:B------:R-:W4:Y:S01]  /*4ea0*/  LDSM.16.MT88.4 R68, [R0+0x9000] ;  /* 0x009000000044783b */ /* 0x000f220000004200 */
[-C--:B------:R-:W-:Y:S06]  /*4eb0*/  HMMA.16816.F32.BF16 R20, R72, R76.reuse, R20 ;  /* 0x0000004c4814723c */ /* 0x080fec0000041814 */
[C---:B------:R-:W-:Y:S06]  /*4ec0*/  HMMA.16816.F32.BF16 R24, R80.reuse, R76, R24 ;  /* 0x0000004c5018723c */ /* 0x040fec0000041818 */
[-C--:B------:R-:W-:Y:S06]  /*4ed0*/  HMMA.16816.F32.BF16 R28, R80, R78.reuse, R28 ;  /* 0x0000004e501c723c */ /* 0x080fec000004181c */
[C---:B------:R-:W-:Y:S01]  /*4ee0*/  HMMA.16816.F32.BF16 R32, R72.reuse, R78, R32 ;  /* 0x0000004e4820723c */ /* 0x040fe20000041820 */
[----:B------:R-:W1:Y:S05]  /*4ef0*/  LDSM.16.MT88.4 R76, [R0+0xb000] ;  /* 0x00b00000004c783b */ /* 0x000e6a0000004200 */
[-C--:B------:R-:W-:Y:S06]  /*4f00*/  HMMA.16816.F32.BF16 R36, R72, R84.reuse, R36 ;  /* 0x000000544824723c */ /* 0x080fec0000041824 */
[C---:B------:R-:W-:Y:S06]  /*4f10*/  HMMA.16816.F32.BF16 R40, R80.reuse, R84, R40 ;  /* 0x000000545028723c */ /* 0x040fec0000041828 */
[-C--:B------:R-:W-:Y:S06]  /*4f20*/  HMMA.16816.F32.BF16 R44, R80, R86.reuse, R44 ;  /* 0x00000056502c723c */ /* 0x080fec000004182c */
[C---:B------:R-:W-:Y:S01]  /*4f30*/  HMMA.16816.F32.BF16 R48, R72.reuse, R86, R48 ;  /* 0x000000564830723c */ /* 0x040fe20000041830 */
[----:B------:R-:W1:Y:S05]  /*4f40*/  LDSM.16.MT88.4 R84, [R3+0x15800] ;  /* 0x015800000354783b */ /* 0x000e6a0000004200 */
[-C--:B--2---:R-:W-:Y:S06]  /*4f50*/  HMMA.16816.F32.BF16 R52, R72, R8.reuse, R52 ;  /* 0x000000084834723c */ /* 0x084fec0000041834 */
[C---:B------:R-:W-:Y:S06]  /*4f60*/  HMMA.16816.F32.BF16 R56, R80.reuse, R8, R56 ;  /* 0x000000085038723c */ /* 0x040fec0000041838 */
[-C--:B------:R-:W-:Y:S01]  /*4f70*/  HMMA.16816.F32.BF16 R60, R80, R10.reuse, R60 ;  /* 0x0000000a503c723c */ /* 0x080fe2000004183c */
[----:B------:R-:W2:Y:S05]  /*4f80*/  LDSM.16.MT88.4 R80, [R0+0x9800] ;  /* 0x009800000050783b */ /* 0x000eaa0000004200 */
[----:B------:R-:W-:Y:S01]  /*4f90*/  HMMA.16816.F32.BF16 R64, R72, R10, R64 ;  /* 0x0000000a4840723c */ /* 0x000fe20000041840 */
[----:B------:R-:W2:Y:S01]  /*4fa0*/  LDSM.16.MT88.4 R8, [R0+0xb800] ;  /* 0x00b800000008783b */ /* 0x000ea20000004200 */
[----:B------:R-:W-:Y:S04]  /*4fb0*/  BAR.SYNC.DEFER_BLOCKING 0x0 ;  /* 0x0000000000007b1d */ /* 0x000fe80000010000 */
[-C--:B---3--:R-:W-:Y:S06]  /*4fc0*/  HMMA.16816.F32.BF16 R20, R4, R12.reuse, R20 ;  /* 0x0000000c0414723c */ /* 0x088fec0000041814 */
[C---:B------:R-:W-:Y:S06]  /*4fd0*/  HMMA.16816.F32.BF16 R24, R16.reuse, R12, R24 ;  /* 0x0000000c1018723c */ /* 0x040fec0000041818 */
[-C--:B------:R-:W-:Y:S06]  /*4fe0*/  HMMA.16816.F32.BF16 R28, R16, R14.reuse, R28 ;  /* 0x0000000e101c723c */ /* 0x080fec000004181c */
[C---:B------:R-:W-:Y:S06]  /*4ff0*/  HMMA.16816.F32.BF16 R32, R4.reuse, R14, R32 ;  /* 0x0000000e0420723c */ /* 0x040fec0000041820 */
[-C--:B----4-:R-:W-:Y:S06]  /*5000*/  HMMA.16816.F32.BF16 R36, R4, R68.reuse, R36 ;  /* 0x000000440424723c */ /* 0x090fec0000041824 */
[C---:B------:R-:W-:Y:S06]  /*5010*/  HMMA.16816.F32.BF16 R40, R16.reuse, R68, R40 ;  /* 0x000000441028723c */ /* 0x040fec0000041828 */
[-C--:B------:R-:W-:Y:S06]  /*5020*/  HMMA.16816.F32.BF16 R44, R16, R70.reuse, R44 ;  /* 0x00000046102c723c */ /* 0x080fec000004182c */
[C---:B------:R-:W-:Y:S06]  /*5030*/  HMMA.16816.F32.BF16 R48, R4.reuse, R70, R48 ;  /* 0x000000460430723c */ /* 0x040fec0000041830 */
[-C--:B-1----:R-:W-:Y:S06]  /*5040*/  HMMA.16816.F32.BF16 R52, R4, R76.reuse, R52 ;  /* 0x0000004c0434723c */ /* 0x082fec0000041834 */
[C---:B------:R-:W-:Y:S06]  /*5050*/  HMMA.16816.F32.BF16 R56, R16.reuse, R76, R56 ;  /* 0x0000004c1038723c */ /* 0x040fec0000041838 */
[-C--:B------:R-:W-:Y:S06]  /*5060*/  HMMA.16816.F32.BF16 R60, R16, R78.reuse, R60 ;  /* 0x0000004e103c723c */ /* 0x080fec000004183c */
[----:B------:R-:W-:Y:S06]  /*5070*/  HMMA.16816.F32.BF16 R64, R4, R78, R64 ;  /* 0x0000004e0440723c */ /* 0x000fec0000041840 */
[-C--:B------:R-:W-:Y:S06]  /*5080*/  HMMA.16816.F32.BF16 R20, R84, R88.reuse, R20 ;  /* 0x000000585414723c */ /* 0x080fec0000041814 */
[C---:B------:R-:W-:Y:S06]  /*5090*/  HMMA.16816.F32.BF16 R24, R92.reuse, R88, R24 ;  /* 0x000000585c18723c */ /* 0x040fec0000041818 */
[-C--:B------:R-:W-:Y:S06]  /*50a0*/  HMMA.16816.F32.BF16 R28, R92, R90.reuse, R28 ;  /* 0x0000005a5c1c723c */ /* 0x080fec000004181c */
[C---:B------:R-:W-:Y:S06]  /*50b0*/  HMMA.16816.F32.BF16 R32, R84.reuse, R90, R32 ;  /* 0x0000005a5420723c */ /* 0x040fec0000041820 */
[-C--:B--2---:R-:W-:Y:S06]  /*50c0*/  HMMA.16816.F32.BF16 R36, R84, R80.reuse, R36 ;  /* 0x000000505424723c */ /* 0x084fec0000041824 */
        /* <DEDUP_REMOVED lines=12> */
[----:B------:R-:W3:Y:S01]  /*5190*/  LDC R7, c[0x0][0x424] ;  /* 0x00010900ff077b82 */ /* 0x000ee20000000800 */
[----:B-1----:R-:W-:Y:S05]  /*51a0*/  IMAD.U32 R4, R6, -0x40, RZ ;  /* 0xffffffc006047824 */ /* 0x002fea00078e00ff */
[C---:B--2---:R-:W-:Y:S04]  /*51b0*/  LEA R5, P0, R4.reuse, R96, 0x1 ;  /* 0x0000006004057211 */ /* 0x044fe800078008ff */
[----:B------:R-:W-:Y:S01]  /*51c0*/  LEA.HI.X.SX32 R4, R4, R97, 0x1, P0 ;  /* 0x0000006104047211 */ /* 0x000fe200000f0eff */
[----:B------:R-:W-:Y:S04]  /*51d0*/  IMAD.MOV.U32 R8, RZ, RZ, R5 ;  /* 0x000000ffff087224 */ /* 0x000fe800078e0005 */
[----:B------:R-:W-:Y:S01]  /*51e0*/  IMAD.MOV.U32 R9, RZ, RZ, R4 ;  /* 0x000000ffff097224 */ /* 0x000fe200078e0004 */
[C---:B------:R-:W-:Y:S04]  /*51f0*/  LEA R4, P0, R6.reuse, R8, 0x6 ;  /* 0x0000000806047211 */ /* 0x040fe800078030ff */
[----:B------:R-:W-:Y:S01]  /*5200*/  @!PT LDS RZ, [RZ] ;  /* 0x00000000fffff984 */ /* 0x000fe20000000800 */
[----:B------:R-:W-:Y:S01]  /*5210*/  @!PT LDS RZ, [RZ] ;  /* 0x00000000fffff984 */ /* 0x000fe20000000800 */
[----:B------:R-:W-:Y:S01]  /*5220*/  @!PT LDS RZ, [RZ] ;  /* 0x00000000fffff984 */ /* 0x000fe20000000800 */
[----:B-----5:R1:W-:Y:S01]  /*5230*/  LDGSTS.E.BYPASS.LTC128B.128 [R244+0x6000], desc[UR6][R8.64] ;  /* 0x0600000008f47fae */ /* 0x0203e2000b901d46 */
[----:B---3--:R-:W-:Y:S03]  /*5240*/  LEA.HI.X R5, R6, R9, R7, 0x6, P0 ;  /* 0x0000000906057211 */ /* 0x008fe600000f3407 */
[----:B------:R1:W-:Y:S04]  /*5250*/  LDGSTS.E.BYPASS.LTC128B.128 [R244+0x8000], desc[UR6][R8.64+0x80] ;  /* 0x0800008008f47fae */ /* 0x0003e8000b901d46 */
[----:B------:R1:W-:Y:S04]  /*5260*/  LDGSTS.E.BYPASS.LTC128B.128 [R244+0xa000], desc[UR6][R8.64+0x100] ;  /* 0x0a00010008f47fae */ /* 0x0003e8000b901d46 */
[----:B------:R1:W-:Y:S04]  /*5270*/  LDGSTS.E.BYPASS.LTC128B.128 [R244+0x7000], desc[UR6][R4.64] ;  /* 0x0700000004f47fae */ /* 0x0003e8000b901d46 */
[----:B------:R1:W-:Y:S04]  /*5280*/  LDGSTS.E.BYPASS.LTC128B.128 [R244+0x9000], desc[UR6][R4.64+0x80] ;  /* 0x0900008004f47fae */ /* 0x0003e8000b901d46 */
[----:B------:R1:W-:Y:S04]  /*5290*/  LDGSTS.E.BYPASS.LTC128B.128 [R244+0xb000], desc[UR6][R4.64+0x100] ;  /* 0x0b00010004f47fae */ /* 0x0003e8000b901d46 */
[----:B------:R1:W-:Y:S04]  /*52a0*/  STL.64 [R1+0x38], R8 ;  /* 0x0000380801007387 */ /* 0x0003e80000100a00 */
[----:B------:R-:W0:Y:S02]  /*52b0*/  LDGDEPBAR ;  /* 0x00000000000079af */ /* 0x000e240000000000 */
.L_x_62:
        /* <DEDUP_REMOVED lines=16> */
[----:B------:R-:W-:Y:S04]  /*53c0*/  STL.64 [R1+0xb0], R32 ;  /* 0x0000b02001007387 */ /* 0x000fe80000100a00 */
[----:B------:R1:W-:Y:S04]  /*53d0*/  STL [R1+0xa8], R30 ;  /* 0x0000a81e01007387 */ /* 0x0003e80000100800 */
[----:B------:R-:W-:Y:S04]  /*53e0*/  STL.64 [R1+0xa0], R28 ;  /* 0x0000a01c01007387 */ /* 0x000fe80000100a00 */
[----:B------:R4:W-:Y:S04]  /*53f0*/  STL.64 [R1+0x98], R22 ;  /* 0x0000981601007387 */ /* 0x0009e80000100a00 */
[----:B------:R-:W-:Y:S04]  /*5400*/  STL.64 [R1+0x90], R26 ;  /* 0x0000901a01007387 */ /* 0x000fe80000100a00 */
[----:B------:R-:W-:Y:S04]  /*5410*/  STL.64 [R1+0x88], R24 ;  /* 0x0000881801007387 */ /* 0x000fe80000100a00 */
[----:B------:R4:W-:Y:S04]  /*5420*/  STL.64 [R1+0x80], R20 ;  /* 0x0000801401007387 */ /* 0x0009e80000100a00 */
[----:B------:R-:W-:Y:S01]  /*5430*/  LDSM.16.MT88.4 R244, [R0+0x10000] ;  /* 0x0100000000f4783b */ /* 0x000fe20000004200 */
[----:B-1----:R-:W-:Y:S03]  /*5440*/  IMAD.MOV.U32 R30, RZ, RZ, R43 ;  /* 0x000000ffff1e7224 */ /* 0x002fe600078e002b */
[----:B------:R-:W-:Y:S04]  /*5450*/  LDSM.16.MT88.4 R36, [R0+0xe800] ;  /* 0x00e800000024783b */ /* 0x000fe80000004200 */
[----:B----4-:R-:W4:Y:S04]  /*5460*/  LDL R23, [R1+0x24] ;  /* 0x0000240001177983 */ /* 0x010f280000100800 */
[----:B------:R-:W4:Y:S04]  /*5470*/  LDL R20, [R1+0x20] ;  /* 0x0000200001147983 */ /* 0x000f280000100800 */
        /* <DEDUP_REMOVED lines=31> */
[----:B------:R-:W1:Y:S05]  /*5670*/  LDSM.16.M88.4 R24, [R20] ;  /* 0x000000001418783b */ /* 0x000e6a0000000200 */
[----:B------:R-:W-:Y:S01]  /*5680*/  HMMA.16816.F32.BF16 R96, R248, R246, R96 ;  /* 0x000000f6f860723c */ /* 0x000fe20000041860 */
[----:B------:R-:W2:Y:S04]  /*5690*/  LDSM.16.MT88.4 R244, [R0+0xf000] ;  /* 0x00f0000000f4783b */ /* 0x000ea80000004200 */
[----:B------:R-:W3:Y:S01]  /*56a0*/  LDSM.16.MT88.4 R248, [R0+0x11000] ;  /* 0x0110000000f8783b */ /* 0x000ee20000004200 */
[-C--:B-1----:R-:W-:Y:S06]  /*56b0*/  HMMA.16816.F32.BF16 R4, R24, R44.reuse, R4 ;  /* 0x0000002c1804723c */ /* 0x082fec0000041804 */
[C---:B------:R-:W-:Y:S06]  /*56c0*/  HMMA.16816.F32.BF16 R8, R36.reuse, R44, R8 ;  /* 0x0000002c2408723c */ /* 0x040fec0000041808 */
[-C--:B------:R-:W-:Y:S06]  /*56d0*/  HMMA.16816.F32.BF16 R12, R36, R46.reuse, R12 ;  /* 0x0000002e240c723c */ /* 0x080fec000004180c */
[C---:B------:R-:W-:Y:S01]  /*56e0*/  HMMA.16816.F32.BF16 R16, R24.reuse, R46, R16 ;  /* 0x0000002e1810723c */ /* 0x040fe20000041810 */
[----:B------:R-:W5:Y:S04]  /*56f0*/  LDL.LU.64 R46, [R1+0xe0] ;  /* 0x0000e000012e7983 */ /* 0x000f680000300a00 */
[----:B------:R-:W5:Y:S01]  /*5700*/  LDL.LU.64 R44, [R1+0xd8] ;  /* 0x0000d800012c7983 */ /* 0x000f620000300a00 */
[-C--:B--2---:R-:W-:Y:S03]  /*5710*/  HMMA.16816.F32.BF16 R68, R24, R244.reuse, R68 ;  /* 0x000000f41844723c */ /* 0x084fe60000041844 */
[----:B------:R-:W2:Y:S03]  /*5720*/  LDL R29, [R1+0x64] ;  /* 0x00006400011d7983 */ /* 0x000ea60000100800 */
[C---:B------:R-:W-:Y:S01]  /*5730*/  HMMA.16816.F32.BF16 R72, R36.reuse, R244, R72 ;  /* 0x000000f42448723c */ /* 0x040fe20000041848 */
[----:B------:R-:W4:Y:S04]  /*5740*/  LDL R22, [R1+0x60] ;  /* 0x0000600001167983 */ /* 0x000f280000100800 */
[----:B------:R-:W4:Y:S01]  /*5750*/  LDL R33, [R1+0x5c] ;  /* 0x00005c0001217983 */ /* 0x000f220000100800 */
[-C--:B------:R-:W-:Y:S03]  /*5760*/  HMMA.16816.F32.BF16 R76, R36, R246.reuse, R76 ;  /* 0x000000f6244c723c */ /* 0x080fe6000004184c */
[----:B------:R-:W4:Y:S03]  /*5770*/  LDL R32, [R1+0x58] ;  /* 0x0000580001207983 */ /* 0x000f260000100800 */
[C---:B------:R-:W-:Y:S01]  /*5780*/  HMMA.16816.F32.BF16 R80, R24.reuse, R246, R80 ;  /* 0x000000f61850723c */ /* 0x040fe20000041850 */
[----:B------:R-:W4:Y:S04]  /*5790*/  LDL.LU.64 R20, [R1+0x30] ;  /* 0x0000300001147983 */ /* 0x000f280000300a00 */
[----:B------:R-:W1:Y:S01]  /*57a0*/  LDSM.16.M88.4 R244, [R23] ;  /* 0x0000000017f4783b */ /* 0x000e620000000200 */
[-C--:B---3--:R-:W-:Y:S06]  /*57b0*/  HMMA.16816.F32.BF16 R84, R24, R248.reuse, R84 ;  /* 0x000000f81854723c */ /* 0x088fec0000041854 */
[C---:B------:R-:W-:Y:S06]  /*57c0*/  HMMA.16816.F32.BF16 R88, R36.reuse, R248, R88 ;  /* 0x000000f82458723c */ /* 0x040fec0000041858 */
[-C--:B------:R-:W-:Y:S01]  /*57d0*/  HMMA.16816.F32.BF16 R92, R36, R250.reuse, R92 ;  /* 0x000000fa245c723c */ /* 0x080fe2000004185c */
[----:B------:R3:W1:Y:S05]  /*57e0*/  LDSM.16.M88.4 R36, [R23+0x1000] ;  /* 0x001000001724783b */ /* 0x00066a0000000200 */
[----:B------:R-:W-:Y:S01]  /*57f0*/  HMMA.16816.F32.BF16 R96, R24, R250, R96 ;  /* 0x000000fa1860723c */ /* 0x000fe20000041860 */
[----:B------:R-:W1:Y:S04]  /*5800*/  LDSM.16.MT88.4 R248, [R0+0xf800] ;  /* 0x00f8000000f8783b */ /* 0x000e680000004200 */
[----:B------:R-:W1:Y:S01]  /*5810*/  LDSM.16.MT88.4 R24, [R0+0x11800] ;  /* 0x011800000018783b */ /* 0x000e620000004200 */
[----:B---3--:R-:W3:Y:S01]  /*5820*/  LDC R23, c[0x0][0x270] ;  /* 0x00009c00ff177b82 */ /* 0x008ee20000000800 */
[-C--:B-1----:R-:W-:Y:S06]  /*5830*/  HMMA.16816.F32.BF16 R4, R244, R40.reuse, R4 ;  /* 0x00000028f404723c */ /* 0x082fec0000041804 */
[C---:B------:R-:W-:Y:S06]  /*5840*/  HMMA.16816.F32.BF16 R8, R36.reuse, R40, R8 ;  /* 0x000000282408723c */ /* 0x040fec0000041808 */
[-C--:B------:R-:W-:Y:S05]  /*5850*/  HMMA.16816.F32.BF16 R12, R36, R42.reuse, R12 ;  /* 0x0000002a240c723c */ /* 0x080fea000004180c */
[----:B---3--:R-:W-:Y:S01]  /*5860*/  IMAD R23, R23, UR20, RZ ;  /* 0x0000001417177c24 */ /* 0x008fe2000f8e02ff */
[C---:B------:R-:W-:Y:S01]  /*5870*/  HMMA.16816.F32.BF16 R16, R244.reuse, R42, R16 ;  /* 0x0000002af410723c */ /* 0x040fe20000041810 */
[----:B------:R-:W5:Y:S04]  /*5880*/  LDL.LU.64 R42, [R1+0xd0] ;  /* 0x0000d000012a7983 */ /* 0x000f680000300a00 */
[----:B------:R-:W5:Y:S01]  /*5890*/  LDL.LU.64 R40, [R1+0xc8] ;  /* 0x0000c80001287983 */ /* 0x000f620000300a00 */
[-C--:B------:R-:W-:Y:S06]  /*58a0*/  HMMA.16816.F32.BF16 R68, R244, R248.reuse, R68 ;  /* 0x000000f8f444723c */ /* 0x080fec0000041844 */
[C---:B------:R-:W-:Y:S06]  /*58b0*/  HMMA.16816.F32.BF16 R72, R36.reuse, R248, R72 ;  /* 0x000000f82448723c */ /* 0x040fec0000041848 */
[-C--:B------:R-:W-:Y:S05]  /*58c0*/  HMMA.16816.F32.BF16 R76, R36, R250.reuse, R76 ;  /* 0x000000fa244c723c */ /* 0x080fea000004184c */
[C---:B------:R-:W-:Y:S01]  /*58d0*/  IMAD.SHL.U32 R248, R23.reuse, 0x8, RZ ;  /* 0x0000000817f87824 */ /* 0x040fe200078e00ff */
[C---:B------:R-:W-:Y:S05]  /*58e0*/  HMMA.16816.F32.BF16 R80, R244.reuse, R250, R80 ;  /* 0x000000faf450723c */ /* 0x040fea0000041850 */
[C---:B------:R-:W-:Y:S01]  /*58f0*/  IMAD.SHL.U32 R249, R23.reuse, 0x10, RZ ;  /* 0x0000001017f97824 */ /* 0x040fe200078e00ff */
[-C--:B------:R-:W-:Y:S05]  /*5900*/  HMMA.16816.F32.BF16 R84, R244, R24.reuse, R84 ;  /* 0x00000018f454723c */ /* 0x080fea0000041854 */
[C---:B------:R-:W-:Y:S01]  /*5910*/  IMAD.U32 R250, R23.reuse, -0x40, RZ ;  /* 0xffffffc017fa7824 */ /* 0x040fe200078e00ff */
[C---:B------:R-:W-:Y:S01]  /*5920*/  HMMA.16816.F32.BF16 R88, R36.reuse, R24, R88 ;  /* 0x000000182458723c */ /* 0x040fe20000041858 */
[----:B------:R-:W1:Y:S05]  /*5930*/  LDC R24, c[0x0][0x270] ;  /* 0x00009c00ff187b82 */ /* 0x000e6a0000000800 */
[-C--:B------:R-:W-:Y:S05]  /*5940*/  HMMA.16816.F32.BF16 R92, R36, R26.reuse, R92 ;  /* 0x0000001a245c723c */ /* 0x080fea000004185c */
[----:B------:R-:W-:Y:S01]  /*5950*/  IMAD.MOV.U32 R25, RZ, RZ, R30 ;  /* 0x000000ffff197224 */ /* 0x000fe200078e001e */
[----:B------:R-:W-:Y:S05]  /*5960*/  HMMA.16816.F32.BF16 R96, R244, R26, R96 ;  /* 0x0000001af460723c */ /* 0x000fea0000041860 */
[----:B------:R-:W-:Y:S01]  /*5970*/  IMAD R30, R23, 0x18, RZ ;  /* 0x00000018171e7824 */ /* 0x000fe200078e02ff */
[----:B--2---:R-:W-:Y:S01]  /*5980*/  @P3 IADD3 R28, P1, R29, UR10, RZ ;  /* 0x0000000a1d1c3c10 */ /* 0x004fe2000ff3e0ff */
[----:B------:R-:W-:Y:S04]  /*5990*/  @UP2 UMOV UR10, UR16 ;  /* 0x00000010000a2c82 */ /* 0x000fe80008000000 */
[----:B----4-:R-:W-:Y:S01]  /*59a0*/  @P3 IADD3.X R29, R22, UR9, RZ, P1, !PT ;  /* 0x00000009161d3c10 */ /* 0x010fe20008ffe4ff */
[C---:B------:R-:W-:Y:S01]  /*59b0*/  IMAD R22, R23.reuse, 0x28, RZ ;  /* 0x0000002817167824 */ /* 0x040fe200078e02ff */
[----:B------:R-:W-:Y:S03]  /*59c0*/  @UP2 UMOV UR9, UR13 ;  /* 0x0000000d00092c82 */ /* 0x000fe60008000000 */
[----:B------:R-:W2:Y:S04]  /*59d0*/  @P3 LDG.E R33, desc[UR6][R28.64+-0xe0] ;  /* 0xffff20061c213981 */ /* 0x000ea8000c1e1900 */
[----:B------:R3:W4:Y:S01]  /*59e0*/  @P3 LDG.E R32, desc[UR6][R28.64+-0x100] ;  /* 0xffff00061c203981 */ /* 0x000722000c1e1900 */
[C---:B------:R-:W-:Y:S04]  /*59f0*/  LEA R251, P0, R250.reuse, R20, 0x2 ;  /* 0x00000014fafb7211 */ /* 0x040fe800078010ff */
[----:B------:R-:W-:Y:S01]  /*5a00*/  LEA.HI.X.SX32 R250, R250, R21, 0x2, P0 ;  /* 0x00000015fafa7211 */ /* 0x000fe200000f16ff */
[----:B------:R-:W-:Y:S04]  /*5a10*/  IMAD.MOV.U32 R20, RZ, RZ, R251 ;  /* 0x000000ffff147224 */ /* 0x000fe800078e00fb */
[----:B------:R-:W-:Y:S01]  /*5a20*/  IMAD.MOV.U32 R21, RZ, RZ, R250 ;  /* 0x000000ffff157224 */ /* 0x000fe200078e00fa */
[-C--:B------:R-:W-:Y:S02]  /*5a30*/  LEA R250, P1, R248, R20.reuse, 0x2 ;  /* 0x00000014f8fa7211 */ /* 0x080fe400078210ff */
[-C--:B------:R-:W-:Y:S02]  /*5a40*/  LEA R22, P2, R22, R20.reuse, 0x2 ;  /* 0x0000001416167211 */ /* 0x080fe400078410ff */
[----:B------:R-:W-:Y:S01]  /*5a50*/  STL.64 [R1+0x30], R20 ;  /* 0x0000301401007387 */ /* 0x000fe20000100a00 */
[-C--:B------:R-:W-:Y:S03]  /*5a60*/  LEA.HI.X.SX32 R251, R248, R21.reuse, 0x2, P1 ;  /* 0x00000015f8fb7211 */ /* 0x080fe600008f16ff */
[----:B------:R1:W-:Y:S04]  /*5a70*/  REDG.E.ADD.F32.FTZ.RN.STRONG.GPU desc[UR6][R20.64], R4 ;  /* 0x00000004140079a6 */ /* 0x0003e8000c10f386 */
[----:B------:R1:W-:Y:S01]  /*5a80*/  REDG.E.ADD.F32.FTZ.RN.STRONG.GPU desc[UR6][R250.64], R5 ;  /* 0x00000005fa0079a6 */ /* 0x0003e2000c10f386 */
[C---:B---3--:R-:W-:Y:S02]  /*5a90*/  IMAD.SHL.U32 R28, R23.reuse, 0x20, RZ ;  /* 0x00000020171c7824 */ /* 0x048fe400078e00ff */
[----:B-1----:R-:W-:Y:S02]  /*5aa0*/  IMAD R29, R24, UR20, RZ ;  /* 0x00000014181d7c24 */ /* 0x002fe4000f8e02ff */
[----:B------:R-:W-:Y:S02]  /*5ab0*/  IMAD R24, R23, 0x38, RZ ;  /* 0x0000003817187824 */ /* 0x000fe400078e02ff */
[----:B------:R-:W-:Y:S01]  /*5ac0*/  IMAD.SHL.U32 R29, R29, 0x20, RZ ;  /* 0x000000201d1d7824 */ /* 0x000fe200078e00ff */
[CC--:B------:R-:W-:Y:S04]  /*5ad0*/  LEA R4, P1, R30.reuse, R20.reuse, 0x2 ;  /* 0x000000141e047211 */ /* 0x0c0fe800078210ff */
[-C--:B------:R-:W-:Y:S01]  /*5ae0*/  LEA.HI.X.SX32 R5, R30, R21.reuse, 0x2, P1 ;  /* 0x000000151e057211 */ /* 0x080fe200008f16ff */
[----:B--2---:R-:W-:Y:S04]  /*5af0*/  @P3 STL [R1+0x5c], R33 ;  /* 0x00005c2101003387 */ /* 0x004fe80000100800 */
[----:B----4-:R1:W-:Y:S04]  /*5b00*/  @P3 STL [R1+0x58], R32 ;  /* 0x0000582001003387 */ /* 0x0103e80000100800 */
[----:B------:R2:W5:Y:S04]  /*5b10*/  LDL.LU.64 R38, [R1+0xc0] ;  /* 0x0000c00001267983 */ /* 0x0005680000300a00 */
[----:B------:R2:W5:Y:S01]  /*5b20*/  LDL.LU.64 R36, [R1+0xb8] ;  /* 0x0000b80001247983 */ /* 0x0005620000300a00 */
[CC--:B-1----:R-:W-:Y:S04]  /*5b30*/  LEA R32, P0, R249.reuse, R20.reuse, 0x2 ;  /* 0x00000014f9207211 */ /* 0x0c2fe800078010ff */
[-C--:B------:R-:W-:Y:S02]  /*5b40*/  LEA.HI.X.SX32 R33, R249, R21.reuse, 0x2, P0 ;  /* 0x00000015f9217211 */ /* 0x080fe400000f16ff */
[-C--:B------:R-:W-:Y:S03]  /*5b50*/  LEA R28, P0, R28, R20.reuse, 0x2 ;  /* 0x000000141c1c7211 */ /* 0x080fe600078010ff */
[----:B------:R1:W-:Y:S01]  /*5b60*/  REDG.E.ADD.F32.FTZ.RN.STRONG.GPU desc[UR6][R32.64], R6 ;  /* 0x00000006200079a6 */ /* 0x0003e2000c10f386 */
[-C--:B------:R-:W-:Y:S03]  /*5b70*/  LEA.HI.X.SX32 R29, R29, R21.reuse, 0x2, P0 ;  /* 0x000000151d1d7211 */ /* 0x080fe600000f16ff */
[----:B------:R3:W-:Y:S04]  /*5b80*/  REDG.E.ADD.F32.FTZ.RN.STRONG.GPU desc[UR6][R4.64], R7 ;  /* 0x00000007040079a6 */ /* 0x0007e8000c10f386 */
[----:B------:R4:W-:Y:S01]  /*5b90*/  REDG.E.ADD.F32.FTZ.RN.STRONG.GPU desc[UR6][R28.64], R8 ;  /* 0x000000081c0079a6 */ /* 0x0009e2000c10f386 */
[----:B-1----:R-:W-:Y:S03]  /*5ba0*/  IMAD R6, R23, 0x30, RZ ;  /* 0x0000003017067824 */ /* 0x002fe600078e02ff */
[----:B------:R2:W5:Y:S01]  /*5bb0*/  LDL.LU.64 R32, [R1+0xb0] ;  /* 0x0000b00001207983 */ /* 0x0005620000300a00 */
[----:B---3--:R-:W1:Y:S01]  /*5bc0*/  LDC R5, c[0x0][0x270] ;  /* 0x00009c00ff057b82 */ /* 0x008e620000000800 */
[-C--:B------:R-:W-:Y:S02]  /*5bd0*/  LEA R6, P1, R6, R20.reuse, 0x2 ;  /* 0x0000001406067211 */ /* 0x080fe400078210ff */
[----:B------:R2:W5:Y:S01]  /*5be0*/  LDL.LU R30, [R1+0xa8] ;  /* 0x0000a800011e7983 */ /* 0x0005620000300800 */
[CC--:B------:R-:W-:Y:S01]  /*5bf0*/  LEA R4, P0, R24.reuse, R20.reuse, 0x2 ;  /* 0x0000001418047211 */ /* 0x0c0fe200078010ff */
[----:B----4-:R-:W-:Y:S02]  /*5c00*/  VIADD R8, R249, 0x20 ;  /* 0x00000020f9087836 */ /* 0x010fe40000000000 */
[----:B------:R2:W5:Y:S01]  /*5c10*/  LDL.LU.64 R28, [R1+0xa0] ;  /* 0x0000a000011c7983 */ /* 0x0005620000300a00 */
[C---:B-1----:R-:W-:Y:S02]  /*5c20*/  IMAD R23, R5.reuse, UR20, RZ ;  /* 0x0000001405177c24 */ /* 0x042fe4000f8e02ff */
[----:B------:R-:W-:Y:S01]  /*5c30*/  IMAD R7, R5, UR20, RZ ;  /* 0x0000001405077c24 */ /* 0x000fe2000f8e02ff */
[-C--:B------:R-:W-:Y:S01]  /*5c40*/  LEA.HI.X.SX32 R5, R24, R21.reuse, 0x2, P0 ;  /* 0x0000001518057211 */ /* 0x080fe200000f16ff */
[----:B------:R-:W-:Y:S02]  /*5c50*/  IMAD R23, R23, 0x28, RZ ;  /* 0x0000002817177824 */ /* 0x000fe400078e02ff */
[----:B------:R-:W-:Y:S03]  /*5c60*/  IMAD R7, R7, 0x30, RZ ;  /* 0x0000003007077824 */ /* 0x000fe600078e02ff */
[-C--:B------:R-:W-:Y:S02]  /*5c70*/  LEA.HI.X.SX32 R23, R23, R21.reuse, 0x2, P2 ;  /* 0x0000001517177211 */ /* 0x080fe400010f16ff */
[-C--:B------:R-:W-:Y:S03]  /*5c80*/  LEA.HI.X.SX32 R7, R7, R21.reuse, 0x2, P1 ;  /* 0x0000001507077211 */ /* 0x080fe600008f16ff */
[----:B------:R1:W-:Y:S04]  /*5c90*/  REDG.E.ADD.F32.FTZ.RN.STRONG.GPU desc[UR6][R22.64], R9 ;  /* 0x00000009160079a6 */ /* 0x0003e8000c10f386 */
[----:B------:R3:W-:Y:S04]  /*5ca0*/  REDG.E.ADD.F32.FTZ.RN.STRONG.GPU desc[UR6][R6.64], R10 ;  /* 0x0000000a060079a6 */ /* 0x0007e8000c10f386 */
[----:B------:R4:W-:Y:S04]  /*5cb0*/  REDG.E.ADD.F32.FTZ.RN.STRONG.GPU desc[UR6][R4.64], R11 ;  /* 0x0000000b040079a6 */ /* 0x0009e8000c10f386 */
[----:B------:R2:W-:Y:S04]  /*5cc0*/  REDG.E.ADD.F32.FTZ.RN.STRONG.GPU desc[UR6][R20.64+0x80], R16 ;  /* 0x00008010140079a6 */ /* 0x0005e8000c10f386 */
[----:B------:R2:W-:Y:S04]  /*5cd0*/  REDG.E.ADD.F32.FTZ.RN.STRONG.GPU desc[UR6][R250.64+0x80], R17 ;  /* 0x00008011fa0079a6 */ /* 0x0005e8000c10f386 */
[----:B-1----:R1:W5:Y:S01]  /*5ce0*/  LDL.LU.64 R22, [R1+0x98] ;  /* 0x0000980001167983 */ /* 0x0023620000300a00 */
[C---:B---3--:R-:W-:Y:S03]  /*5cf0*/  IMAD.IADD R7, R248.reuse, 0x1, R8 ;  /* 0x00000001f8077824 */ /* 0x048fe600078e0208 */
[----:B------:R1:W5:Y:S01]  /*5d00*/  LDL.LU.64 R26, [R1+0x90] ;  /* 0x00009000011a7983 */ /* 0x0003620000300a00 */
[----:B------:R-:W-:Y:S02]  /*5d10*/  IMAD.MOV.U32 R10, RZ, RZ, R25 ;  /* 0x000000ffff0a7224 */ /* 0x000fe400078e0019 */
[----:B----4-:R-:W-:Y:S01]  /*5d20*/  VIADD R5, R249, 0x20 ;  /* 0x00000020f9057836 */ /* 0x010fe20000000000 */
[-C--:B------:R-:W-:Y:S01]  /*5d30*/  LEA R6, P1, R7, R20.reuse, 0x2 ;  /* 0x0000001407067211 */ /* 0x080fe200078210ff */
[C---:B------:R-:W-:Y:S01]  /*5d40*/  IMAD.IADD R4, R248.reuse, 0x1, R7 ;  /* 0x00000001f8047824 */ /* 0x040fe200078e0207 */
[----:B------:R1:W5:Y:S01]  /*5d50*/  LDL.LU.64 R24, [R1+0x88] ;  /* 0x0000880001187983 */ /* 0x0003620000300a00 */
[----:B------:R-:W-:Y:S01]  /*5d60*/  IMAD.MOV.U32 R247, RZ, RZ, R10 ;  /* 0x000000fffff77224 */ /* 0x000fe200078e000a */
[-C--:B------:R-:W-:Y:S02]  /*5d70*/  LEA R8, P0, R5, R20.reuse, 0x2 ;  /* 0x0000001405087211 */ /* 0x080fe400078010ff */
[-C--:B------:R-:W-:Y:S02]  /*5d80*/  LEA.HI.X.SX32 R7, R7, R21.reuse, 0x2, P1 ;  /* 0x0000001507077211 */ /* 0x080fe400008f16ff */
[-C--:B------:R-:W-:Y:S01]  /*5d90*/  LEA.HI.X.SX32 R9, R5, R21.reuse, 0x2, P0 ;  /* 0x0000001505097211 */ /* 0x080fe200000f16ff */
[----:B------:R-:W-:Y:S01]  /*5da0*/  IMAD.IADD R5, R248, 0x1, R4 ;  /* 0x00000001f8057824 */ /* 0x000fe200078e0204 */
[CC--:B--2---:R-:W-:Y:S03]  /*5db0*/  LEA R16, P0, R4.reuse, R20.reuse, 0x2 ;  /* 0x0000001404107211 */ /* 0x0c4fe600078010ff */
[----:B------:R2:W-:Y:S01]  /*5dc0*/  REDG.E.ADD.F32.FTZ.RN.STRONG.GPU desc[UR6][R8.64], R18 ;  /* 0x00000012080079a6 */ /* 0x0005e2000c10f386 */
[-C--:B------:R-:W-:Y:S01]  /*5dd0*/  LEA.HI.X.SX32 R17, R4, R21.reuse, 0x2, P0 ;  /* 0x0000001504117211 */ /* 0x080fe200000f16ff */
[----:B------:R-:W-:Y:S01]  /*5de0*/  IMAD.IADD R4, R248, 0x1, R5 ;  /* 0x00000001f8047824 */ /* 0x000fe200078e0205 */
[CC--:B------:R-:W-:Y:S01]  /*5df0*/  LEA R10, P0, R5.reuse, R20.reuse, 0x2 ;  /* 0x00000014050a7211 */ /* 0x0c0fe200078010ff */
[----:B------:R3:W-:Y:S03]  /*5e00*/  REDG.E.ADD.F32.FTZ.RN.STRONG.GPU desc[UR6][R6.64], R19 ;  /* 0x00000013060079a6 */ /* 0x0007e6000c10f386 */
[-C--:B------:R-:W-:Y:S01]  /*5e10*/  LEA.HI.X.SX32 R11, R5, R21.reuse, 0x2, P0 ;  /* 0x00000015050b7211 */ /* 0x080fe200000f16ff */
[----:B------:R-:W-:Y:S01]  /*5e20*/  REDG.E.ADD.F32.FTZ.RN.STRONG.GPU desc[UR6][R16.64], R12 ;  /* 0x0000000c100079a6 */ /* 0x000fe2000c10f386 */
[----:B------:R-:W-:Y:S03]  /*5e30*/  VIADD R5, R249, 0x40 ;  /* 0x00000040f9057836 */ /* 0x000fe60000000000 */
[----:B------:R4:W-:Y:S04]  /*5e40*/  REDG.E.ADD.F32.FTZ.RN.STRONG.GPU desc[UR6][R10.64], R13 ;  /* 0x0000000d0a0079a6 */ /* 0x0009e8000c10f386 */
[----:B------:R-:W-:Y:S01]  /*5e50*/  LDSM.16.MT88.4 R16, [R0+0x2000] ;  /* 0x002000000010783b */ /* 0x000fe20000004200 */
[-C--:B--2---:R-:W-:Y:S01]  /*5e60*/  LEA R8, P1, R4, R20.reuse, 0x2 ;  /* 0x0000001404087211 */ /* 0x084fe200078210ff */
[----:B---3--:R-:W-:Y:S03]  /*5e70*/  IMAD.IADD R7, R248, 0x1, R4 ;  /* 0x00000001f8077824 */ /* 0x008fe600078e0204 */
[-C--:B------:R-:W-:Y:S02]  /*5e80*/  LEA.HI.X.SX32 R9, R4, R21.reuse, 0x2, P1 ;  /* 0x0000001504097211 */ /* 0x080fe400008f16ff */
[CC--:B------:R-:W-:Y:S03]  /*5e90*/  LEA R6, P0, R7.reuse, R20.reuse, 0x2 ;  /* 0x0000001407067211 */ /* 0x0c0fe600078010ff */
[----:B------:R2:W-:Y:S01]  /*5ea0*/  REDG.E.ADD.F32.FTZ.RN.STRONG.GPU desc[UR6][R8.64], R14 ;  /* 0x0000000e080079a6 */ /* 0x0005e2000c10f386 */
[C---:B----4-:R-:W-:Y:S01]  /*5eb0*/  IMAD.IADD R10, R248.reuse, 0x1, R5 ;  /* 0x00000001f80a7824 */ /* 0x050fe200078e0205 */
[-C--:B------:R-:W-:Y:S03]  /*5ec0*/  LEA.HI.X.SX32 R7, R7, R21.reuse, 0x2, P0 ;  /* 0x0000001507077211 */ /* 0x080fe600000f16ff */
[C---:B------:R-:W-:Y:S02]  /*5ed0*/  IMAD.IADD R4, R248.reuse, 0x1, R10 ;  /* 0x00000001f8047824 */ /* 0x040fe400078e020a */
[----:B------:R3:W-:Y:S04]  /*5ee0*/  REDG.E.ADD.F32.FTZ.RN.STRONG.GPU desc[UR6][R6.64], R15 ;  /* 0x0000000f060079a6 */ /* 0x0007e8000c10f386 */
[----:B------:R-:W-:Y:S04]  /*5ef0*/  REDG.E.ADD.F32.FTZ.RN.STRONG.GPU desc[UR6][R20.64+0x100], R68 ;  /* 0x00010044140079a6 */ /* 0x000fe8000c10f386 */
[----:B------:R-:W-:Y:S01]  /*5f00*/  REDG.E.ADD.F32.FTZ.RN.STRONG.GPU desc[UR6][R250.64+0x100], R69 ;  /* 0x00010045fa0079a6 */ /* 0x000fe2000c10f386 */
[CC--:B--2---:R-:W-:Y:S04]  /*5f10*/  LEA R8, P0, R5.reuse, R20.reuse, 0x2 ;  /* 0x0000001405087211 */ /* 0x0c4fe800078010ff */
[-C--:B------:R-:W-:Y:S01]  /*5f20*/  LEA.HI.X.SX32 R9, R5, R21.reuse, 0x2, P0 ;  /* 0x0000001505097211 */ /* 0x080fe200000f16ff */
[----:B------:R-:W-:Y:S01]  /*5f30*/  IMAD.IADD R5, R248, 0x1, R4 ;  /* 0x00000001f8057824 */ /* 0x000fe200078e0204 */
[-C--:B------:R-:W-:Y:S02]  /*5f40*/  LEA R12, P0, R4, R20.reuse, 0x2 ;  /* 0x00000014040c7211 */ /* 0x080fe400078010ff */
[-C--:B---3--:R-:W-:Y:S01]  /*5f50*/  LEA R6, P1, R10, R20.reuse, 0x2 ;  /* 0x000000140a067211 */ /* 0x088fe200078210ff */
        /* <DEDUP_REMOVED lines=77> */
[----:B------:R-:W-:Y:S04]  /*6430*/  REDG.E.ADD.F32.FTZ.RN.STRONG.GPU desc[UR6][R20.64+0x280], R96 ;  /* 0x00028060140079a6 */ /* 0x000fe8000c10f386 */
[----:B------:R-:W-:Y:S04]  /*6440*/  REDG.E.ADD.F32.FTZ.RN.STRONG.GPU desc[UR6][R250.64+0x280], R97 ;  /* 0x00028061fa0079a6 */ /* 0x000fe8000c10f386 */
[----:B------:R-:W-:Y:S01]  /*6450*/  LDSM.16.MT88.4 R88, [R0+0x4800] ;  /* 0x004800000058783b */ /* 0x000fe20000004200 */
[C---:B--2---:R-:W-:Y:S01]  /*6460*/  IMAD.IADD R6, R248.reuse, 0x1, R4 ;  /* 0x00000001f8067824 */ /* 0x044fe200078e0204 */
[CC--:B---3--:R-:W-:Y:S03]  /*6470*/  LEA R8, P0, R249.reuse, R20.reuse, 0x2 ;  /* 0x00000014f9087211 */ /* 0x0c8fe600078010ff */
[C---:B------:R-:W-:Y:S01]  /*6480*/  IMAD.IADD R5, R248.reuse, 0x1, R6 ;  /* 0x00000001f8057824 */ /* 0x040fe200078e0206 */
[-C--:B------:R-:W-:Y:S03]  /*6490*/  LEA.HI.X.SX32 R9, R249, R21.reuse, 0x2, P0 ;  /* 0x00000015f9097211 */ /* 0x080fe600000f16ff */
[----:B------:R-:W-:Y:S01]  /*64a0*/  IMAD.IADD R4, R248, 0x1, R5 ;  /* 0x00000001f8047824 */ /* 0x000fe200078e0205 */
[CC--:B------:R-:W-:Y:S02]  /*64b0*/  LEA R12, P0, R6.reuse, R20.reuse, 0x2 ;  /* 0x00000014060c7211 */ /* 0x0c0fe400078010ff */
        /* <DEDUP_REMOVED lines=81> */
[----:B------:R-:W3:Y:S08]  /*69d0*/  LDC R7, c[0x0][0x244] ;  /* 0x00009100ff077b82 */ /* 0x000ef00000000800 */
[----:B------:R-:W-:Y:S01]  /*69e0*/  BAR.SYNC.DEFER_BLOCKING 0x0 ;  /* 0x0000000000007b1d */ /* 0x000fe20000010000 */
        /* <DEDUP_REMOVED lines=9> */
[----:B------:R1:W-:Y:S01]  /*6a80*/  LDGSTS.E.BYPASS.LTC128B.128 [R247], desc[UR6][R8.64] ;  /* 0x0000000008f77fae */ /* 0x0003e2000b901d46 */
        /* <DEDUP_REMOVED lines=8> */
.L_x_63:
[----:B------:R-:W-:Y:S02]  /*6b10*/  UISETP.GT.AND UP0, UPT, UR5, UR15, UPT ;  /* 0x0000000f0500728c */ /* 0x000fe4000bf04270 */
[----:B------:R-:W-:Y:S04]  /*6b20*/  UIADD3 UR5, UR5, -0x1, URZ ;  /* 0xffffffff05057890 */ /* 0x000fe8000fffe03f */
[----:B------:R-:W-:Y:S11]  /*6b30*/  PLOP3.LUT P0, PT, PT, PT, UP0, 0x80, 0x0 ;  /* 0x000000000000781c */ /* 0x000ff60003f0f008 */
[----:B------:R-:W-:Y:S02]  /*6b40*/  @!UPT UIADD3 URZ, URZ, URZ, URZ ;  /* 0x0000003f3f3ff290 */ /* 0x000fe4000fffe03f */
[----:B------:R-:W-:Y:S05]  /*6b50*/  @P0 BRA `(.L_x_64) ;  /* 0xffffffcc00580947 */ /* 0x000fea000383ffff */
[----:B------:R-:W2:Y:S01]  /*6b60*/  LDL R73, [R1+0x68] ;  /* 0x0000680001497983 */ /* 0x000ea20000100800 */
[----:B------:R-:W-:-:S03]  /*6b70*/  ULDC UR5, c[0x0][0x390] ;  /* 0x0000e40000057ab9 */ /* 0x000fc60000000800 */
[----:B------:R-:W3:Y:S01]  /*6b80*/  LDL R72, [R1+0x6c] ;  /* 0x00006c0001487983 */ /* 0x000ee20000100800 */
        /* <DEDUP_REMOVED lines=61> */
[----:B-1----:R-:W-:Y:S01]  /*6f60*/  FMUL.FTZ R9, R137, UR5 ;  /* 0x0000000589097c20 */ /* 0x002fe20008410000 */
        /* <DEDUP_REMOVED lines=11> */
[----:B------:R-:W-:Y:S01]  /*7020*/  F2FP.BF16.F32.PACK_AB R6, R6, R146 ;  /* 0x000000920606723e */ /* 0x000fe200000010ff */
[----:B------:R-:W-:Y:S01]  /*7030*/  USHF.L.U32 UR19, UR22, 0x6, URZ ;  /* 0x0000000616137899 */ /* 0x000fe2000800063f */
[----:B------:R-:W-:-:S02]  /*7040*/  F2FP.BF16.F32.PACK_AB R9, R9, R136 ;  /* 0x000000880909723e */ /* 0x000fc400000010ff */
        /* <DEDUP_REMOVED lines=32> */
[----:B---3--:R-:W-:Y:S04]  /*7250*/  STS [R72], R23 ;  /* 0x0000001748007388 */ /* 0x008fe80000000800 */
        /* <DEDUP_REMOVED lines=32> */
[----:B-1----:R-:W2:Y:S03]  /*7460*/  S2R R6, SR_TID.X ;  /* 0x0000000000067919 */ /* 0x002ea60000002100 */
        /* <DEDUP_REMOVED lines=8> */
[----:B--2---:R-:W-:-:S03]  /*74f0*/  SHF.R.S32.HI R5, RZ, 0x1f, R6 ;  /* 0x0000001fff057819 */ /* 0x004fc60000011406 */
[----:B------:R3:W-:Y:S04]  /*7500*/  STS [R72+0xa400], R66 ;  /* 0x00a4004248007388 */ /* 0x0007e80000000800 */
[----:B------:R3:W-:Y:S04]  /*7510*/  STS [R73+0xb000], R56 ;  /* 0x00b0003849007388 */ /* 0x0007e80000000800 */
[----:B------:R3:W-:Y:S04]  /*7520*/  STS [R73+0xb400], R58 ;  /* 0x00b4003a49007388 */ /* 0x0007e80000000800 */
[----:B------:R3:W-:Y:S04]  /*7530*/  STS [R72+0xb000], R60 ;  /* 0x00b0003c48007388 */ /* 0x0007e80000000800 */
        /* <DEDUP_REMOVED lines=15> */
.L_x_65:
[----:B------:R-:W-:Y:S01]  /*7630*/  @UP0 UIADD3 UR5, UR17, UR30, URZ ;  /* 0x0000001e11050290 */ /* 0x000fe2000fffe03f */
[----:B------:R-:W-:Y:S01]  /*7640*/  LEA.HI R5, R5, R6, RZ, 0x3 ;  /* 0x0000000605057211 */ /* 0x000fe200078f18ff */
[----:B------:R-:W-:Y:S02]  /*7650*/  @UP0 ULDC.64 UR12, c[0x0][0x458] ;  /* 0x00011600000c0ab9 */ /* 0x000fe40000000a00 */
[----:B------:R-:W-:Y:S01]  /*7660*/  @UP0 UIMAD.WIDE.U32 UR14, UR5, UR12, URZ ;  /* 0x0000000c050e02a5 */ /* 0x000fe2000f8e003f */
[----:B---3--:R-:W-:Y:S01]  /*7670*/  LOP3.LUT R4, R5, 0xfffffff8, RZ, 0xc0, !PT ;  /* 0xfffffff805047812 */ /* 0x008fe200078ec0ff */
[----:B------:R-:W-:-:S04]  /*7680*/  @UP0 UIMAD UR5, UR5, UR13, URZ ;  /* 0x0000000d050502a4 */ /* 0x000fc8000f8e023f */
[----:B------:R-:W-:Y:S01]  /*7690*/  @UP0 UIADD3 UR18, UR15, UR5, URZ ;  /* 0x000000050f120290 */ /* 0x000fe2000fffe03f */
[----:B------:R-:W-:Y:S01]  /*76a0*/  IMAD.IADD R4, R6, 0x1, -R4 ;  /* 0x0000000106047824 */ /* 0x000fe200078e0a04 */
[----:B------:R-:W-:Y:S01]  /*76b0*/  @UP0 UMOV UR16, UR14 ;  /* 0x0000000e00100c82 */ /* 0x000fe20008000000 */
[----:B------:R-:W-:Y:S09]  /*76c0*/  @P0 BRA `(.L_x_66) ;  /* 0x0000000000340947 */ /* 0x000ff20003800000 */
[----:B------:R-:W-:Y:S01]  /*76d0*/  USHF.R.S32.HI UR5, URZ, 0x1f, UR17 ;  /* 0x0000001f3f057899 */ /* 0x000fe20008011411 */
[----:B------:R-:W-:Y:S01]  /*76e0*/  ULDC.64 UR12, c[0x0][0x458] ;  /* 0x00011600000c7ab9 */ /* 0x000fe20000000a00 */
[----:B------:R-:W-:Y:S02]  /*76f0*/  USHF.R.S32.HI UR9, URZ, 0x1f, UR47 ;  /* 0x0000001f3f097899 */ /* 0x000fe4000801142f */
        /* <DEDUP_REMOVED lines=10> */
.L_x_66:
[----:B------:R-:W-:Y:S01]  /*77a0*/  BAR.SYNC.DEFER_BLOCKING 0x0 ;  /* 0x0000000000007b1d */ /* 0x000fe20000010000 */
[----:B------:R-:W-:Y:S01]  /*77b0*/  IMAD.SHL.U32 R8, R4, 0x8, RZ ;  /* 0x0000000804087824 */ /* 0x000fe200078e00ff */
[----:B------:R-:W-:Y:S01]  /*77c0*/  USHF.R.S32.HI UR5, URZ, 0x1f, UR19 ;  /* 0x0000001f3f057899 */ /* 0x000fe20008011413 */
[----:B------:R-:W-:Y:S01]  /*77d0*/  IMAD.U32 R6, RZ, RZ, UR10 ;  /* 0x0000000aff067e24 */ /* 0x000fe2000f8e00ff */
[----:B------:R-:W-:Y:S01]  /*77e0*/  UIMAD UR8, UR22, -0x40, UR8 ;  /* 0xffffffc0160878a4 */ /* 0x000fe2000f8e0208 */
[----:B------:R-:W-:Y:S01]  /*77f0*/  SHF.R.S32.HI R4, RZ, 0x3, R5 ;  /* 0x00000003ff047819 */ /* 0x000fe20000011405 */
[----:B------:R-:W-:Y:S01]  /*7800*/  UIMAD UR9, UR5, UR10, URZ ;  /* 0x0000000a050972a4 */ /* 0x000fe2000f8e023f */
[--C-:B------:R-:W-:Y:S01]  /*7810*/  SHF.R.S32.HI R9, RZ, 0x1f, R8.reuse ;  /* 0x0000001fff097819 */ /* 0x100fe20000011408 */
[----:B------:R-:W-:Y:S01]  /*7820*/  USHF.R.S32.HI UR17, URZ, 0x1f, UR57 ;  /* 0x0000001f3f117899 */ /* 0x000fe20008011439 */
[C---:B------:R-:W-:Y:S01]  /*7830*/  IADD3 R10, R4.reuse, 0x20, RZ ;  /* 0x00000020040a7810 */ /* 0x040fe20007ffe0ff */
[----:B------:R-:W-:Y:S01]  /*7840*/  UIMAD UR9, UR19, UR11, UR9 ;  /* 0x0000000b130972a4 */ /* 0x000fe2000f8e0209 */
[----:B------:R-:W-:Y:S01]  /*7850*/  ISETP.GE.AND P2, PT, R4, UR8, PT ;  /* 0x0000000804007c0c */ /* 0x000fe2000bf46270 */
[----:B------:R-:W-:Y:S01]  /*7860*/  IMAD.WIDE.U32 R6, R6, UR19, R8 ;  /* 0x0000001306067c25 */ /* 0x000fe2000f8e0008 */
[----:B------:R-:W-:Y:S01]  /*7870*/  ULDC.64 UR14, c[0x0][0x468] ;  /* 0x00011a00000e7ab9 */ /* 0x000fe20000000a00 */
[----:B------:R-:W-:Y:S01]  /*7880*/  ISETP.GE.AND P1, PT, R10, UR8, PT ;  /* 0x000000080a007c0c */ /* 0x000fe2000bf26270 */
[----:B------:R-:W-:Y:S01]  /*7890*/  BSSY B0, `(.L_x_67) ;  /* 0x0000020000007945 */ /* 0x000fe20003800000 */
[----:B------:R-:W-:Y:S01]  /*78a0*/  IMAD.U32 R5, RZ, RZ, UR9 ;  /* 0x00000009ff057e24 */ /* 0x000fe2000f8e00ff */
[----:B------:R-:W-:Y:S01]  /*78b0*/  IADD3 R6, P0, R6, UR20, RZ ;  /* 0x0000001406067c10 */ /* 0x000fe2000ff1e0ff */
[----:B------:R-:W-:Y:S01]  /*78c0*/  UIMAD UR9, UR17, UR14, URZ ;  /* 0x0000000e110972a4 */ /* 0x000fe2000f8e023f */
[----:B------:R-:W-:-:S02]  /*78d0*/  SHF.R.S32.HI R52, RZ, 0x1f, R4 ;  /* 0x0000001fff347819 */ /* 0x000fc40000011404 */
[----:B------:R-:W-:Y:S01]  /*78e0*/  IADD3.X R7, R7, UR21, R5, P0, !PT ;  /* 0x0000001507077c10 */ /* 0x000fe200087fe405 */
[----:B------:R-:W-:Y:S01]  /*78f0*/  IMAD.U32 R5, RZ, RZ, UR14 ;  /* 0x0000000eff057e24 */ /* 0x000fe2000f8e00ff */
[----:B------:R-:W-:Y:S01]  /*7900*/  UIMAD UR15, UR57, UR15, UR9 ;  /* 0x0000000f390f72a4 */ /* 0x000fe2000f8e0209 */
[----:B------:R1:W2:Y:S02]  /*7910*/  LDS.128 R36, [R247+0xd000] ;  /* 0x00d00000f7247984 */ /* 0x0002a40000000c00 */
[----:B------:R-:W-:Y:S02]  /*7920*/  IMAD.WIDE.U32 R10, R5, UR57, R6 ;  /* 0x00000039050a7c25 */ /* 0x000fe4000f8e0006 */
[----:B------:R1:W3:Y:S03]  /*7930*/  LDS.128 R32, [R247+0xf000] ;  /* 0x00f00000f7207984 */ /* 0x0002e60000000c00 */
[----:B------:R-:W-:Y:S01]  /*7940*/  IADD3 R14, R11, UR15, RZ ;  /* 0x0000000f0b0e7c10 */ /* 0x000fe2000fffe0ff */
[----:B------:R1:W4:Y:S04]  /*7950*/  LDS.128 R28, [R247+0x11000] ;  /* 0x01100000f71c7984 */ /* 0x0003280000000c00 */
[----:B------:R1:W1:Y:S04]  /*7960*/  LDS.128 R48, [R247+0x13000] ;  /* 0x01300000f7307984 */ /* 0x0002680000000c00 */
[----:B------:R1:W1:Y:S04]  /*7970*/  LDS.128 R44, [R247+0x15000] ;  /* 0x01500000f72c7984 */ /* 0x0002680000000c00 */
[----:B------:R1:W1:Y:S01]  /*7980*/  LDS.128 R40, [R247+0x17000] ;  /* 0x01700000f7287984 */ /* 0x0002620000000c00 */
[----:B------:R-:W-:Y:S05]  /*7990*/  @P2 BRA `(.L_x_68) ;  /* 0x00000000003c2947 */ /* 0x000fea0003800000 */
[----:B------:R-:W5:Y:S01]  /*79a0*/  LDS.128 R20, [R247+0xe000] ;  /* 0x00e00000f7147984 */ /* 0x000f620000000c00 */
[----:B------:R-:W-:Y:S01]  /*79b0*/  MOV R6, R10 ;  /* 0x0000000a00067202 */ /* 0x000fe20000000f00 */
[----:B------:R-:W-:Y:S01]  /*79c0*/  IMAD R5, R52, UR10, RZ ;  /* 0x0000000a34057c24 */ /* 0x000fe2000f8e02ff */
[----:B------:R-:W-:Y:S01]  /*79d0*/  MOV R7, R14 ;  /* 0x0000000e00077202 */ /* 0x000fe20000000f00 */
[----:B------:R-:W2:Y:S01]  /*79e0*/  LDS.128 R16, [R247+0xc000] ;  /* 0x00c00000f7107984 */ /* 0x000ea20000000c00 */
[----:B------:R-:W-:Y:S01]  /*79f0*/  ULDC.64 UR14, c[0x0][0x3f0] ;  /* 0x0000fc00000e7ab9 */ /* 0x000fe20000000a00 */
[C---:B------:R-:W-:Y:S02]  /*7a00*/  IMAD R5, R4.reuse, UR11, R5 ;  /* 0x0000000b04057c24 */ /* 0x040fe4000f8e0205 */
[----:B------:R-:W3:Y:S01]  /*7a10*/  LDS.128 R24, [R247+0x10000] ;  /* 0x01000000f7187984 */ /* 0x000ee20000000c00 */
[----:B------:R-:W-:-:S05]  /*7a20*/  IMAD.WIDE.U32 R12, R4, UR10, R6 ;  /* 0x0000000a040c7c25 */ /* 0x000fca000f8e0006 */
[----:B------:R-:W-:Y:S02]  /*7a30*/  IADD3 R5, R5, R13, RZ ;  /* 0x0000000d05057210 */ /* 0x000fe40007ffe0ff */
[----:B------:R-:W-:-:S04]  /*7a40*/  LEA R6, P0, R12, UR14, 0x1 ;  /* 0x0000000e0c067c11 */ /* 0x000fc8000f8008ff */
[----:B------:R-:W-:-:S05]  /*7a50*/  LEA.HI.X R7, R12, UR15, R5, 0x1, P0 ;  /* 0x0000000f0c077c11 */ /* 0x000fca00080f0c05 */
[----:B-----5:R1:W-:Y:S04]  /*7a60*/  STG.E.128 desc[UR6][R6.64+0x80], R20 ;  /* 0x0000801406007986 */ /* 0x0203e8000c101d06 */
[----:B--2---:R2:W-:Y:S04]  /*7a70*/  STG.E.128 desc[UR6][R6.64], R16 ;  /* 0x0000001006007986 */ /* 0x0045e8000c101d06 */
[----:B---3--:R2:W-:Y:S02]  /*7a80*/  STG.E.128 desc[UR6][R6.64+0x100], R24 ;  /* 0x0001001806007986 */ /* 0x0085e4000c101d06 */
.L_x_68:
[----:B------:R-:W-:Y:S05]  /*7a90*/  BSYNC B0 ;  /* 0x0000000000007941 */ /* 0x000fea0003800000 */
.L_x_67:
[----:B------:R-:W-:Y:S04]  /*7aa0*/  BSSY B0, `(.L_x_69) ;  /* 0x0000010000007945 */ /* 0x000fe80003800000 */
[----:B------:R-:W-:Y:S05]  /*7ab0*/  @P1 BRA `(.L_x_70) ;  /* 0x0000000000381947 */ /* 0x000fea0003800000 */
[----:B------:R-:W-:Y:S01]  /*7ac0*/  IADD3 R5, P0, R4, 0x20, RZ ;  /* 0x0000002004057810 */ /* 0x000fe20007f1e0ff */
[----:B------:R-:W-:Y:S01]  /*7ad0*/  ULDC.64 UR8, c[0x0][0x3f0] ;  /* 0x0000fc0000087ab9 */ /* 0x000fe20000000a00 */
[----:B-12---:R-:W-:-:S03]  /*7ae0*/  MOV R7, R14 ;  /* 0x0000000e00077202 */ /* 0x006fc60000000f00 */
[----:B------:R-:W-:-:S04]  /*7af0*/  IMAD.X R6, RZ, RZ, R52, P0 ;  /* 0x000000ffff067224 */ /* 0x000fc800000e0634 */
[----:B------:R-:W-:Y:S02]  /*7b00*/  IMAD R12, R6, UR10, RZ ;  /* 0x0000000a060c7c24 */ /* 0x000fe4000f8e02ff */
[----:B------:R-:W-:-:S04]  /*7b10*/  IMAD.MOV.U32 R6, RZ, RZ, R10 ;  /* 0x000000ffff067224 */ /* 0x000fc800078e000a */
[----:B------:R-:W-:-:S04]  /*7b20*/  IMAD.WIDE.U32 R10, R5, UR10, R6 ;  /* 0x0000000a050a7c25 */ /* 0x000fc8000f8e0006 */
[----:B------:R-:W-:Y:S01]  /*7b30*/  IMAD R5, R5, UR11, R12 ;  /* 0x0000000b05057c24 */ /* 0x000fe2000f8e020c */
[----:B------:R-:W-:-:S04]  /*7b40*/  LEA R6, P0, R10, UR8, 0x1 ;  /* 0x000000080a067c11 */ /* 0x000fc8000f8008ff */
[----:B------:R-:W-:-:S04]  /*7b50*/  IADD3 R5, R5, R11, RZ ;  /* 0x0000000b05057210 */ /* 0x000fc80007ffe0ff */
[----:B------:R-:W-:-:S05]  /*7b60*/  LEA.HI.X R7, R10, UR9, R5, 0x1, P0 ;  /* 0x000000090a077c11 */ /* 0x000fca00080f0c05 */
[----:B------:R1:W-:Y:S04]  /*7b70*/  STG.E.128 desc[UR6][R6.64], R36 ;  /* 0x0000002406007986 */ /* 0x0003e8000c101d06 */
[----:B---3--:R1:W-:Y:S04]  /*7b80*/  STG.E.128 desc[UR6][R6.64+0x80], R32 ;  /* 0x0000802006007986 */ /* 0x0083e8000c101d06 */
[----:B----4-:R1:W-:Y:S02]  /*7b90*/  STG.E.128 desc[UR6][R6.64+0x100], R28 ;  /* 0x0001001c06007986 */ /* 0x0103e4000c101d06 */
.L_x_70:
[----:B------:R-:W-:Y:S05]  /*7ba0*/  BSYNC B0 ;  /* 0x0000000000007941 */ /* 0x000fea0003800000 */
.L_x_69:
[----:B-1----:R1:W1:Y:S01]  /*7bb0*/  LDS.128 R20, [R247+0x12000] ;  /* 0x01200000f7147984 */ /* 0x0022620000000c00 */
[----:B------:R-:W-:Y:S01]  /*7bc0*/  UIMAD UR5, UR5, UR12, URZ ;  /* 0x0000000c050572a4 */ /* 0x000fe2000f8e023f */
[----:B--2---:R-:W-:Y:S01]  /*7bd0*/  IMAD.U32 R6, RZ, RZ, UR12 ;  /* 0x0000000cff067e24 */ /* 0x004fe2000f8e00ff */
[----:B------:R-:W-:Y:S01]  /*7be0*/  USHF.R.S32.HI UR10, URZ, 0x1f, UR57 ;  /* 0x0000001f3f0a7899 */ /* 0x000fe20008011439 */
[----:B------:R2:W1:Y:S01]  /*7bf0*/  LDS.128 R16, [R247+0x14000] ;  /* 0x01400000f7107984 */ /* 0x0004620000000c00 */
[----:B------:R-:W-:Y:S01]  /*7c00*/  UIMAD UR5, UR19, UR13, UR5 ;  /* 0x0000000d130572a4 */ /* 0x000fe2000f8e0205 */
[----:B------:R-:W-:Y:S01]  /*7c10*/  IMAD.WIDE.U32 R6, R6, UR19, R8 ;  /* 0x0000001306067c25 */ /* 0x000fe2000f8e0008 */
[----:B------:R-:W-:Y:S01]  /*7c20*/  ULDC.64 UR8, c[0x0][0x470] ;  /* 0x00011c0000087ab9 */ /* 0x000fe20000000a00 */
[----:B------:R2:W1:Y:S01]  /*7c30*/  LDS.128 R12, [R247+0x16000] ;  /* 0x01600000f70c7984 */ /* 0x0004620000000c00 */
[----:B------:R-:W-:Y:S02]  /*7c40*/  BSSY B0, `(.L_x_71) ;  /* 0x0000016000007945 */ /* 0x000fe40003800000 */
        /* <DEDUP_REMOVED lines=18> */
[----:B-1----:R1:W-:Y:S04]  /*7d70*/  STG.E.128 desc[UR6][R6.64], R20 ;  /* 0x0000001406007986 */ /* 0x0023e8000c101d06 */
[----:B------:R1:W-:Y:S04]  /*7d80*/  STG.E.128 desc[UR6][R6.64+0x80], R16 ;  /* 0x0000801006007986 */ /* 0x0003e8000c101d06 */
[----:B------:R1:W-:Y:S02]  /*7d90*/  STG.E.128 desc[UR6][R6.64+0x100], R12 ;  /* 0x0001000c06007986 */ /* 0x0003e4000c101d06 */
.L_x_72:
[----:B------:R-:W-:Y:S05]  /*7da0*/  BSYNC B0 ;  /* 0x0000000000007941 */ /* 0x000fea0003800000 */
.L_x_71:
[----:B------:R-:W-:Y:S05]  /*7db0*/  @P1 BRA `(.L_x_61) ;  /* 0x0000000000381947 */ /* 0x000fea0003800000 */
[----:B------:R-:W-:Y:S01]  /*7dc0*/  IADD3 R4, P0, R4, 0x20, RZ ;  /* 0x0000002004047810 */ /* 0x000fe20007f1e0ff */
[----:B------:R-:W-:Y:S01]  /*7dd0*/  ULDC.64 UR8, c[0x0][0x3f8] ;  /* 0x0000fe0000087ab9 */ /* 0x000fe20000000a00 */
[----:B-1----:R-:W-:-:S03]  /*7de0*/  MOV R7, R5 ;  /* 0x0000000500077202 */ /* 0x002fc60000000f00 */
        /* <DEDUP_REMOVED lines=8> */
[----:B------:R1:W-:Y:S04]  /*7e70*/  STG.E.128 desc[UR6][R4.64], R48 ;  /* 0x0000003004007986 */ /* 0x0003e8000c101d06 */
[----:B------:R1:W-:Y:S04]  /*7e80*/  STG.E.128 desc[UR6][R4.64+0x80], R44 ;  /* 0x0000802c04007986 */ /* 0x0003e8000c101d06 */
[----:B------:R1:W-:Y:S02]  /*7e90*/  STG.E.128 desc[UR6][R4.64+0x100], R40 ;  /* 0x0001002804007986 */ /* 0x0003e4000c101d06 */
.L_x_61:
[----:B------:R-:W-:Y:S05]  /*7ea0*/  BSYNC B1 ;  /* 0x0000000000017941 */ /* 0x000fea0003800000 */
.L_x_47:
        /* <DEDUP_REMOVED lines=8> */
.L_x_73:
[----:B------:R-:W-:Y:S05]  /*7f30*/  EXIT ;  /* 0x000000000000794d */ /* 0x000fea0003800000 */
.L_x_75:
        /* <DEDUP_REMOVED lines=12> */
.L_x_803:


//--------------------- .text._ZN5flash44flash_bwd_dq_dk_dv_loop_seqk_parallel_kernelI23Flash_bwd_kernel_traitsILi192ELi64ELi64ELi8ELi4ELi2ELi2ELb1ELb1EN7cutlass10bfloat16_tE19Flash_kernel_traitsILi192ELi64ELi64ELi8ES3_EELb0ELb1ELb0ELb1ELb0ELb0ELb0EEEvNS_16Flash_bwd_paramsE --------------------------
	.section	.text._ZN5flash44flash_bwd_dq_dk_dv_loop_seqk_parallel_kernelI23Flash_bwd_kernel_traitsILi192ELi64ELi64ELi8ELi4ELi2ELi2ELb1ELb1EN7cutlass10bfloat16_tE19Flash_kernel_traitsILi192ELi64ELi64ELi8ES3_EELb0ELb1ELb0ELb1ELb0ELb0ELb0EEEvNS_16Flash_bwd_paramsE,"ax",@progbits
	.align	128
        .global         _ZN5flash44flash_bwd_dq_dk_dv_loop_seqk_parallel_kernelI23Flash_bwd_kernel_traitsILi192ELi64ELi64ELi8ELi4ELi2ELi2ELb1ELb1EN7cutlass10bfloat16_tE19Flash_kernel_traitsILi192ELi64ELi64ELi8ES3_EELb0ELb1ELb0ELb1ELb0ELb0ELb0EEEvNS_16Flash_bwd_paramsE
        .type           _ZN5flash44flash_bwd_dq_dk_dv_loop_seqk_parallel_kernelI23Flash_bwd_kernel_traitsILi192ELi64ELi64ELi8ELi4ELi2ELi2ELb1ELb1EN7cutlass10bfloat16_tE19Flash_kernel_traitsILi192ELi64ELi64ELi8ES3_EELb0ELb1ELb0ELb1ELb0ELb0ELb0EEEvNS_16Flash_bwd_paramsE,@function
        .size           _ZN5flash44flash_bwd_dq_dk_dv_loop_seqk_parallel_kernelI23Flash_bwd_kernel_traitsILi192ELi64ELi64ELi8ELi4ELi2ELi2ELb1ELb1EN7cutlass10bfloat16_tE19Flash_kernel_traitsILi192ELi64ELi64ELi8ES3_EELb0ELb1ELb0ELb1ELb0ELb0ELb0EEEvNS_16Flash_bwd_paramsE,(.L_x_804 - _ZN5flash44flash_bwd_dq_dk_dv_loop_seqk_parallel_kernelI23Flash_bwd_kernel_traitsILi192ELi64ELi64ELi8ELi4ELi2ELi2ELb1ELb1EN7cutlass10bfloat16_tE19Flash_kernel_traitsILi192ELi64ELi64ELi8ES3_EELb0ELb1ELb0ELb1ELb0ELb0ELb0EEEvNS_16Flash_bwd_paramsE)
        .other          _ZN5flash44flash_bwd_dq_dk_dv_loop_seqk_parallel_kernelI23Flash_bwd_kernel_traitsILi192ELi64ELi64ELi8ELi4ELi2ELi2ELb1ELb1EN7cutlass10bfloat16_tE19Flash_kernel_traitsILi192ELi64ELi64ELi8ES3_EELb0ELb1ELb0ELb1ELb0ELb0ELb0EEEvNS_16Flash_bwd_paramsE,@"STO_CUDA_ENTRY STV_DEFAULT"
_ZN5flash44flash_bwd_dq_dk_dv_loop_seqk_parallel_kernelI23Flash_bwd_kernel_traitsILi192ELi64ELi64ELi8ELi4ELi2ELi2ELb1ELb1EN7cutlass10bfloat16_tE19Flash_kernel_traitsILi192ELi64ELi64ELi8ES3_EELb0ELb1ELb0ELb1ELb0ELb0ELb0EEEvNS_16Flash_bwd_paramsE:
.text._ZN5flash44flash_bwd_dq_dk_dv_loop_seqk_parallel_kernelI23Flash_bwd_kernel_traitsILi192ELi64ELi64ELi8ELi4ELi2ELi2ELb1ELb1EN7cutlass10bfloat16_tE19Flash_kernel_traitsILi192ELi64ELi64ELi8ES3_EELb0ELb1ELb0ELb1ELb0ELb0ELb0EEEvNS_16Flash_bwd_paramsE:
        /* <DEDUP_REMOVED lines=24> */
[CC--:B------:R-:W-:Y:S02]  /*0180*/  LEA.HI R10, R2.reuse, R8.reuse, RZ, 0x3 ;  /* 0x00000008020a7211 */ /* 0x0c0fe400078f18ff */
[CC--:B------:R-:W-:Y:S02]  /*0190*/  LEA.HI R3, R2.reuse, R8.reuse, RZ, 0x4 ;  /* 0x0000000802037211 */ /* 0x0c0fe400078f20ff */
[CC--:B------:R-:W-:Y:S02]  /*01a0*/  LEA.HI R14, R2.reuse, R8.reuse, RZ, 0x7 ;  /* 0x00000008020e7211 */ /* 0x0c0fe400078f38ff */
[CC--:B------:R-:W-:Y:S02]  /*01b0*/  LEA.HI R17, R2.reuse, R8.reuse, RZ, 0x6 ;  /* 0x0000000802117211 */ /* 0x0c0fe400078f30ff */
[----:B------:R-:W-:-:S02]  /*01c0*/  LEA.HI R2, R2, R8, RZ, 0x2 ;  /* 0x0000000802027211 */ /* 0x000fc400078f10ff */
[----:B------:R-:W-:Y:S02]  /*01d0*/  LOP3.LUT R6, R10, 0xfffffff8, RZ, 0xc0, !PT ;  /* 0xfffffff80a067812 */ /* 0x000fe400078ec0ff */
[----:B------:R-:W-:Y:S02]  /*01e0*/  LOP3.LUT R5, R3, 0xfffffff0, RZ, 0xc0, !PT ;  /* 0xfffffff003057812 */ /* 0x000fe400078ec0ff */
[----:B------:R-:W-:Y:S01]  /*01f0*/  LOP3.LUT R7, R2, 0x7ffffffc, RZ, 0xc0, !PT ;  /* 0x7ffffffc02077812 */ /* 0x000fe200078ec0ff */
[C---:B------:R-:W-:Y:S01]  /*0200*/  IMAD.IADD R6, R8.reuse, 0x1, -R6 ;  /* 0x0000000108067824 */ /* 0x040fe200078e0a06 */
[--C-:B-1----:R-:W-:Y:S01]  /*0210*/  SHF.R.S32.HI R0, RZ, 0x5, R4.reuse ;  /* 0x00000005ff007819 */ /* 0x102fe20000011404 */
[C---:B------:R-:W-:Y:S01]  /*0220*/  IMAD.IADD R11, R8.reuse, 0x1, -R5 ;  /* 0x00000001080b7824 */ /* 0x040fe200078e0a05 */
[----:B------:R-:W-:Y:S01]  /*0230*/  SHF.R.S32.HI R12, RZ, 0x1f, R4 ;  /* 0x0000001fff0c7819 */ /* 0x000fe20000011404 */
[----:B------:R-:W-:Y:S01]  /*0240*/  IMAD.IADD R19, R8, 0x1, -R7 ;  /* 0x0000000108137824 */ /* 0x000fe200078e0a07 */
[--C-:B------:R-:W-:Y:S01]  /*0250*/  SHF.R.S32.HI R9, RZ, 0x2, R2.reuse ;  /* 0x00000002ff097819 */ /* 0x100fe20000011402 */
[----:B------:R-:W-:Y:S01]  /*0260*/  IMAD.SHL.U32 R20, R6, 0x8, RZ ;  /* 0x0000000806147824 */ /* 0x000fe200078e00ff */
[----:B------:R-:W-:-:S02]  /*0270*/  SHF.R.S32.HI R8, RZ, 0x1f, R2 ;  /* 0x0000001fff087819 */ /* 0x000fc40000011402 */
[-C--:B------:R-:W-:Y:S02]  /*0280*/  LEA.HI R2, R4, R0.reuse, RZ, 0x1 ;  /* 0x0000000004027211 */ /* 0x080fe400078f08ff */
[----:B------:R-:W-:Y:S01]  /*0290*/  SHF.R.S32.HI R7, RZ, 0x4, R3 ;  /* 0x00000004ff077819 */ /* 0x000fe20000011403 */
[----:B------:R-:W-:Y:S01]  /*02a0*/  STL [R1+0x50], R20 ;  /* 0x0000501401007387 */ /* 0x000fe20000100800 */
[----:B------:R-:W-:Y:S02]  /*02b0*/  LEA.HI R5, R12, R0, RZ, 0x2 ;  /* 0x000000000c057211 */ /* 0x000fe400078f10ff */
[----:B------:R-:W-:Y:S02]  /*02c0*/  SHF.R.S32.HI R4, RZ, 0x3, R10 ;  /* 0x00000003ff047819 */ /* 0x000fe4000001140a */
[----:B------:R-:W-:Y:S02]  /*02d0*/  LOP3.LUT R2, R2, 0xfffffffe, RZ, 0xc0, !PT ;  /* 0xfffffffe02027812 */ /* 0x000fe400078ec0ff */
[----:B------:R-:W-:Y:S01]  /*02e0*/  LEA.HI R3, R3, R7, RZ, 0x1 ;  /* 0x0000000703037211 */ /* 0x000fe200078f08ff */
[----:B------:R-:W-:Y:S01]  /*02f0*/  IMAD.SHL.U32 R4, R4, 0x40, RZ ;  /* 0x0000004004047824 */ /* 0x000fe200078e00ff */
[----:B------:R-:W-:Y:S01]  /*0300*/  LOP3.LUT R5, R5, 0xfffffffc, RZ, 0xc0, !PT ;  /* 0xfffffffc05057812 */ /* 0x000fe200078ec0ff */
[----:B------:R-:W-:Y:S01]  /*0310*/  IMAD.IADD R15, R0, 0x1, -R2 ;  /* 0x00000001000f7824 */ /* 0x000fe200078e0a02 */
[----:B------:R-:W-:-:S02]  /*0320*/  LOP3.LUT R3, R3, 0xfffffffe, RZ, 0xc0, !PT ;  /* 0xfffffffe03037812 */ /* 0x000fc400078ec0ff */
[----:B------:R-:W-:Y:S01]  /*0330*/  LEA.HI R2, R8, R9, RZ, 0x3 ;  /* 0x0000000908027211 */ /* 0x000fe200078f18ff */
[----:B------:R-:W-:Y:S01]  /*0340*/  IMAD.IADD R16, R0, 0x1, -R5 ;  /* 0x0000000100107824 */ /* 0x000fe200078e0a05 */
[----:B------:R-:W-:Y:S01]  /*0350*/  LOP3.LUT R0, R4, 0x1c0, RZ, 0xc0, !PT ;  /* 0x000001c004007812 */ /* 0x000fe200078ec0ff */
[----:B------:R-:W-:Y:S01]  /*0360*/  IMAD.IADD R12, R7, 0x1, -R3 ;  /* 0x00000001070c7824 */ /* 0x000fe200078e0a03 */
[----:B------:R-:W-:Y:S02]  /*0370*/  LOP3.LUT R3, R2, 0xfffffff8, RZ, 0xc0, !PT ;  /* 0xfffffff802037812 */ /* 0x000fe400078ec0ff */
[----:B------:R-:W-:Y:S02]  /*0380*/  LOP3.LUT R5, R0, 0x38, R20, 0xf8, !PT ;  /* 0x0000003800057812 */ /* 0x000fe400078ef814 */
[----:B------:R-:W-:Y:S01]  /*0390*/  SHF.R.U32.HI R2, RZ, 0x3, R0 ;  /* 0x00000003ff027819 */ /* 0x000fe20000011600 */
[----:B------:R-:W-:Y:S01]  /*03a0*/  IMAD.SHL.U32 R0, R6, 0x40, RZ ;  /* 0x0000004006007824 */ /* 0x000fe200078e00ff */
[----:B------:R-:W-:Y:S01]  /*03b0*/  SHF.R.S32.HI R8, RZ, 0x7, R14 ;  /* 0x00000007ff087819 */ /* 0x000fe2000001140e */
[----:B------:R-:W-:Y:S01]  /*03c0*/  IMAD.IADD R4, R9, 0x1, -R3 ;  /* 0x0000000109047824 */ /* 0x000fe200078e0a03 */
[----:B------:R-:W-:Y:S01]  /*03d0*/  LOP3.LUT R13, R5, R2, RZ, 0x3c, !PT ;  /* 0x00000002050d7212 */ /* 0x000fe200078e3cff */
[----:B------:R-:W-:Y:S01]  /*03e0*/  IMAD.SHL.U32 R2, R15, 0x10, RZ ;  /* 0x000000100f027824 */ /* 0x000fe200078e00ff */
[----:B------:R-:W-:-:S02]  /*03f0*/  LOP3.LUT R0, R0, 0x1c0, RZ, 0xc0, !PT ;  /* 0x000001c000007812 */ /* 0x000fc400078ec0ff */
[----:B------:R-:W-:Y:S02]  /*0400*/  SHF.R.S32.HI R3, RZ, 0x1f, R11 ;  /* 0x0000001fff037819 */ /* 0x000fe4000001140b */
[----:B------:R-:W-:Y:S02]  /*0410*/  LOP3.LUT R2, R0, 0x10, R2, 0xf8, !PT ;  /* 0x0000001000027812 */ /* 0x000fe400078ef802 */
[C---:B------:R-:W-:Y:S02]  /*0420*/  LOP3.LUT P4, RZ, R6.reuse, 0x4, RZ, 0xc0, !PT ;  /* 0x0000000406ff7812 */ /* 0x040fe4000788c0ff */
[----:B------:R-:W-:Y:S02]  /*0430*/  LOP3.LUT P3, RZ, R6, 0x2, RZ, 0xc0, !PT ;  /* 0x0000000206ff7812 */ /* 0x000fe4000786c0ff */
[----:B------:R-:W-:Y:S01]  /*0440*/  LEA.HI R14, R3, R11, RZ, 0x3 ;  /* 0x0000000b030e7211 */ /* 0x000fe200078f18ff */
[----:B------:R-:W-:Y:S01]  /*0450*/  IMAD.SHL.U32 R3, R12, 0x200, RZ ;  /* 0x000002000c037824 */ /* 0x000fe200078e00ff */
[----:B------:R-:W-:-:S02]  /*0460*/  LOP3.LUT R6, R0, 0x8, R10, 0xf8, !PT ;  /* 0x0000000800067812 */ /* 0x000fc400078ef80a */
[----:B------:R-:W-:Y:S01]  /*0470*/  SHF.R.U32.HI R0, RZ, 0x3, R0 ;  /* 0x00000003ff007819 */ /* 0x000fe20000011600 */
[----:B------:R-:W-:Y:S01]  /*0480*/  IMAD R7, R8, 0x800, R3 ;  /* 0x0000080008077824 */ /* 0x000fe200078e0203 */
[----:B------:R-:W-:Y:S01]  /*0490*/  LOP3.LUT R2, R2, 0x8, R10, 0xf8, !PT ;  /* 0x0000000802027812 */ /* 0x000fe200078ef80a */
[----:B------:R-:W-:Y:S01]  /*04a0*/  IMAD.SHL.U32 R8, R8, 0x20, RZ ;  /* 0x0000002008087824 */ /* 0x000fe200078e00ff */
[----:B------:R-:W-:Y:S02]  /*04b0*/  LOP3.LUT R6, R6, R0, RZ, 0x3c, !PT ;  /* 0x0000000006067212 */ /* 0x000fe400078e3cff */
[----:B------:R-:W-:Y:S02]  /*04c0*/  LOP3.LUT R3, R3, R2, R0, 0xf6, !PT ;  /* 0x0000000203037212 */ /* 0x000fe400078ef600 */
[----:B------:R-:W-:Y:S01]  /*04d0*/  SHF.R.S32.HI R0, RZ, 0x6, R17 ;  /* 0x00000006ff007819 */ /* 0x000fe20000011411 */
[----:B------:R-:W-:Y:S01]  /*04e0*/  IMAD.IADD R18, R7, 0x1, R6 ;  /* 0x0000000107127824 */ /* 0x000fe200078e0206 */
[----:B------:R-:W-:Y:S01]  /*04f0*/  LOP3.LUT R9, R4, 0x1, RZ, 0xc0, !PT ;  /* 0x0000000104097812 */ /* 0x000fe200078ec0ff */
[----:B------:R-:W-:Y:S01]  /*0500*/  IMAD.SHL.U32 R6, R19, 0x2, RZ ;  /* 0x0000000213067824 */ /* 0x000fe200078e00ff */
[----:B------:R-:W-:Y:S01]  /*0510*/  LOP3.LUT R5, R14, 0xfffffff8, RZ, 0xc0, !PT ;  /* 0xfffffff80e057812 */ /* 0x000fe200078ec0ff */
[C---:B------:R-:W-:Y:S01]  /*0520*/  IMAD R17, R0.reuse, 0x200, R13 ;  /* 0x0000020000117824 */ /* 0x040fe200078e020d */
[----:B------:R-:W-:Y:S01]  /*0530*/  ISETP.NE.U32.AND P0, PT, R9, 0x1, PT ;  /* 0x000000010900780c */ /* 0x000fe20003f05070 */
[----:B------:R-:W-:Y:S01]  /*0540*/  IMAD.SHL.U32 R2, R0, 0x8, RZ ;  /* 0x0000000800027824 */ /* 0x000fe200078e00ff */
[----:B------:R-:W-:Y:S01]  /*0550*/  LEA R3, R3, UR5, 0x1 ;  /* 0x0000000503037c11 */ /* 0x000fe2000f8e08ff */
[C---:B------:R-:W-:Y:S01]  /*0560*/  IMAD.SHL.U32 R0, R4.reuse, 0x40, RZ ;  /* 0x0000004004007824 */ /* 0x040fe200078e00ff */
[----:B------:R-:W-:Y:S01]  /*0570*/  R2P PR, R4, 0x6 ;  /* 0x0000000604007804 */ /* 0x000fe20000000000 */
[----:B------:R-:W-:Y:S01]  /*0580*/  IMAD.IADD R5, R11, 0x1, -R5 ;  /* 0x000000010b057824 */ /* 0x000fe200078e0a05 */
[----:B------:R-:W-:Y:S01]  /*0590*/  LOP3.LUT R2, R2, 0x18, RZ, 0xc0, !PT ;  /* 0x0000001802027812 */ /* 0x000fe200078ec0ff */
[----:B------:R-:W-:Y:S01]  /*05a0*/  IMAD.SHL.U32 R7, R12, 0x20, RZ ;  /* 0x000000200c077824 */ /* 0x000fe200078e00ff */
[----:B------:R-:W-:Y:S01]  /*05b0*/  LOP3.LUT R0, R0, 0x1c0, RZ, 0xc0, !PT ;  /* 0x000001c000007812 */ /* 0x000fe200078ec0ff */
[C---:B------:R-:W-:Y:S01]  /*05c0*/  IMAD.SHL.U32 R9, R5.reuse, 0x40, RZ ;  /* 0x0000004005097824 */ /* 0x040fe200078e00ff */
[----:B------:R-:W-:Y:S01]  /*05d0*/  LOP3.LUT P6, RZ, R5, 0x4, RZ, 0xc0, !PT ;  /* 0x0000000405ff7812 */ /* 0x000fe200078cc0ff */
[----:B------:R-:W-:Y:S01]  /*05e0*/  IMAD R10, R16, 0x400, R6 ;  /* 0x00000400100a7824 */ /* 0x000fe200078e0206 */
[----:B------:R-:W-:-:S02]  /*05f0*/  LOP3.LUT R8, R0, 0x20, R8, 0xf8, !PT ;  /* 0x0000002000087812 */ /* 0x000fc400078ef808 */
[----:B------:R-:W-:Y:S02]  /*0600*/  SHF.R.U32.HI R4, RZ, 0x3, R0 ;  /* 0x00000003ff047819 */ /* 0x000fe40000011600 */
[----:B------:R-:W-:Y:S02]  /*0610*/  LOP3.LUT P5, RZ, R5, 0x2, RZ, 0xc0, !PT ;  /* 0x0000000205ff7812 */ /* 0x000fe400078ac0ff */
[----:B------:R-:W-:Y:S02]  /*0620*/  LOP3.LUT R8, R8, R4, RZ, 0x3c, !PT ;  /* 0x0000000408087212 */ /* 0x000fe400078e3cff */
[----:B------:R-:W-:Y:S01]  /*0630*/  LOP3.LUT R5, R4, R0, R2, 0x1e, !PT ;  /* 0x0000000004057212 */ /* 0x000fe200078e1e02 */
[----:B------:R-:W-:Y:S01]  /*0640*/  IMAD R4, R15, 0x400, R6 ;  /* 0x000004000f047824 */ /* 0x000fe200078e0206 */
[----:B------:R-:W-:Y:S01]  /*0650*/  LOP3.LUT R0, R9, 0x1c0, RZ, 0xc0, !PT ;  /* 0x000001c009007812 */ /* 0x000fe200078ec0ff */
[----:B------:R-:W-:Y:S01]  /*0660*/  IMAD.SHL.U32 R6, R12, 0x8, RZ ;  /* 0x000000080c067824 */ /* 0x000fe200078e00ff */
[----:B------:R-:W-:Y:S01]  /*0670*/  LOP3.LUT R7, R2, 0x20, R7, 0xf8, !PT ;  /* 0x0000002002077812 */ /* 0x000fe200078ef807 */
[----:B------:R-:W-:Y:S01]  /*0680*/  IMAD.IADD R11, R4, 0x1, R5 ;  /* 0x00000001040b7824 */ /* 0x000fe200078e0205 */
[----:B------:R-:W-:Y:S01]  /*0690*/  SHF.R.U32.HI R2, RZ, 0x3, R0 ;  /* 0x00000003ff027819 */ /* 0x000fe20000011600 */
[----:B------:R-:W-:Y:S01]  /*06a0*/  IMAD.SHL.U32 R9, R14, 0x40, RZ ;  /* 0x000000400e097824 */ /* 0x000fe200078e00ff */
[----:B------:R-:W-:Y:S01]  /*06b0*/  LOP3.LUT R4, R0, 0x8, R6, 0xf8, !PT ;  /* 0x0000000800047812 */ /* 0x000fe200078ef806 */
[----:B------:R-:W-:Y:S01]  /*06c0*/  IMAD.IADD R13, R10, 0x1, R8 ;  /* 0x000000010a0d7824 */ /* 0x000fe200078e0208 */
[----:B------:R-:W-:Y:S01]  /*06d0*/  LOP3.LUT R0, R2, R7, R0, 0x1e, !PT ;  /* 0x0000000702007212 */ /* 0x000fe200078e1e00 */
[----:B------:R-:W-:Y:S01]  /*06e0*/  VIADD R14, R20, 0x40 ;  /* 0x00000040140e7836 */ /* 0x000fe20000000000 */
[----:B------:R-:W-:Y:S01]  /*06f0*/  LOP3.LUT R2, R4, R2, RZ, 0x3c, !PT ;  /* 0x0000000204027212 */ /* 0x000fe200078e3cff */
[----:B------:R-:W-:Y:S01]  /*0700*/  IMAD.U32 R4, RZ, RZ, UR4 ;  /* 0x00000004ff047e24 */ /* 0x000fe2000f8e00ff */
[----:B------:R-:W-:Y:S01]  /*0710*/  LOP3.LUT R9, R9, 0xfffffe00, RZ, 0xc0, !PT ;  /* 0xfffffe0009097812 */ /* 0x000fe200078ec0ff */
[----:B-----5:R-:W-:Y:S01]  /*0720*/  USHF.L.U32 UR4, UR48, 0x7, URZ ;  /* 0x0000000730047899 */ /* 0x020fe2000800063f */
[----:B------:R-:W-:Y:S01]  /*0730*/  IMAD.MOV.U32 R6, RZ, RZ, 0x20 ;  /* 0x00000020ff067424 */ /* 0x000fe200078e00ff */
[----:B------:R1:W-:Y:S01]  /*0740*/  STL [R1+0x6c], R14 ;  /* 0x00006c0e01007387 */ /* 0x0003e20000100800 */
[----:B------:R-:W-:Y:S01]  /*0750*/  LEA R12, R17, UR5, 0x1 ;  /* 0x00000005110c7c11 */ /* 0x000fe2000f8e08ff */
[--C-:B------:R-:W-:Y:S01]  /*0760*/  IMAD R7, R16, 0x400, R9.reuse ;  /* 0x0000040010077824 */ /* 0x100fe200078e0209 */
[----:B------:R-:W-:Y:S01]  /*0770*/  LEA R13, R13, UR5, 0x1 ;  /* 0x000000050d0d7c11 */ /* 0x000fe2000f8e08ff */
        /* <DEDUP_REMOVED lines=8> */
[----:B------:R-:W-:Y:S01]  /*0800*/  IMAD.MOV.U32 R5, RZ, RZ, 0x40 ;  /* 0x00000040ff057424 */ /* 0x000fe200078e00ff */
[C---:B------:R-:W-:Y:S01]  /*0810*/  SEL R2, R6.reuse, 0xffffffe0, !P3 ;  /* 0xffffffe006027807 */ /* 0x040fe20005800000 */
[----:B------:R-:W-:Y:S01]  /*0820*/  IMAD.MOV.U32 R10, RZ, RZ, -0x10 ;  /* 0xfffffff0ff0a7424 */ /* 0x000fe200078e00ff */
[----:B------:R-:W-:Y:S01]  /*0830*/  SEL R6, R6, 0xffffffe0, !P5 ;  /* 0xffffffe006067807 */ /* 0x000fe20006800000 */
[----:B------:R-:W-:Y:S01]  /*0840*/  IMAD.U32 R0, RZ, RZ, UR6 ;  /* 0x00000006ff007e24 */ /* 0x000fe2000f8e00ff */
[----:B------:R-:W-:Y:S01]  /*0850*/  UIADD3 UR6, UR5, 0x12000, URZ ;  /* 0x0001200005067890 */ /* 0x000fe2000fffe03f */
[----:B------:R-:W-:Y:S01]  /*0860*/  IMAD.U32 R0, RZ, RZ, UR7 ;  /* 0x00000007ff007e24 */ /* 0x000fe2000f8e00ff */
[----:B------:R-:W-:Y:S01]  /*0870*/  SEL R4, R5, 0xffffffc0, !P4 ;  /* 0xffffffc005047807 */ /* 0x000fe20006000000 */
[----:B------:R-:W-:Y:S01]  /*0880*/  VIADD R0, R20, 0x80 ;  /* 0x0000008014007836 */ /* 0x000fe20000000000 */
[----:B------:R-:W-:Y:S01]  /*0890*/  UIADD3 UR7, UR5, 0xc000, URZ ;  /* 0x0000c00005077890 */ /* 0x000fe2000fffe03f */
[----:B------:R-:W-:-:S02]  /*08a0*/  SEL R10, R10, 0x10, !P0 ;  /* 0x000000100a0a7807 */ /* 0x000fc40004000000 */
[----:B------:R-:W-:Y:S01]  /*08b0*/  LEA R8, R8, UR6, 0x1 ;  /* 0x0000000608087c11 */ /* 0x000fe2000f8e08ff */
[----:B------:R2:W-:Y:S01]  /*08c0*/  STL [R1+0x70], R0 ;  /* 0x0000700001007387 */ /* 0x0005e20000100800 */
[----:B------:R-:W-:Y:S02]  /*08d0*/  SEL R5, R5, 0xffffffc0, !P6 ;  /* 0xffffffc005057807 */ /* 0x000fe40007000000 */
[----:B-1----:R-:W-:Y:S01]  /*08e0*/  LEA R14, R11, UR7, 0x1 ;  /* 0x000000070b0e7c11 */ /* 0x002fe2000f8e08ff */
[----:B------:R1:W-:Y:S01]  /*08f0*/  STL [R1+0x2c], R12 ;  /* 0x00002c0c01007387 */ /* 0x0003e20000100800 */
[----:B------:R-:W-:-:S05]  /*0900*/  LEA R11, R7, UR5, 0x1 ;  /* 0x00000005070b7c11 */ /* 0x000fca000f8e08ff */
[----:B------:R-:W-:Y:S01]  /*0910*/  IMAD.IADD R7, R11, 0x1, R6 ;  /* 0x000000010b077824 */ /* 0x000fe200078e0206 */
[----:B--2---:R-:W-:Y:S01]  /*0920*/  LEA R0, R18, UR6, 0x1 ;  /* 0x0000000612007c11 */ /* 0x004fe2000f8e08ff */
[----:B------:R-:W-:-:S04]  /*0930*/  ULDC.64 UR6, c[0x0][0x208] ;  /* 0x0000820000067ab9 */ /* 0x000fc80000000a00 */
[----:B-1----:R-:W-:Y:S01]  /*0940*/  IMAD.IADD R12, R0, 0x1, R2 ;  /* 0x00000001000c7824 */ /* 0x002fe200078e0202 */
[----:B------:R-:W-:Y:S01]  /*0950*/  IADD3 R2, R2, -0x6000, R0 ;  /* 0xffffa00002027810 */ /* 0x000fe20007ffe000 */
[----:B------:R-:W-:-:S03]  /*0960*/  IMAD.IADD R252, R0, 0x1, R4 ;  /* 0x0000000100fc7824 */ /* 0x000fc600078e0204 */
[----:B------:R1:W-:Y:S01]  /*0970*/  STL [R1+0x4], R12 ;  /* 0x0000040c01007387 */ /* 0x0003e20000100800 */
[C---:B------:R-:W-:Y:S02]  /*0980*/  IMAD.IADD R0, R4.reuse, 0x1, R2 ;  /* 0x0000000104007824 */ /* 0x040fe400078e0202 */
[----:B------:R-:W-:Y:S01]  /*0990*/  IMAD.IADD R2, R4, 0x1, R3 ;  /* 0x0000000104027824 */ /* 0x000fe200078e0203 */
[----:B------:R-:W-:Y:S01]  /*09a0*/  STL [R1+0x3c], R13 ;  /* 0x00003c0d01007387 */ /* 0x000fe20000100800 */
[C---:B------:R-:W-:Y:S02]  /*09b0*/  VIADD R4, R14.reuse, 0x40 ;  /* 0x000000400e047836 */ /* 0x040fe40000000000 */
[----:B------:R-:W-:Y:S01]  /*09c0*/  @P2 VIADD R4, R14, 0xffffffc0 ;  /* 0xffffffc00e042836 */ /* 0x000fe20000000000 */
[----:B------:R2:W-:Y:S04]  /*09d0*/  STL [R1+0x10], R0 ;  /* 0x0000100001007387 */ /* 0x0005e80000100800 */
[----:B------:R-:W-:Y:S01]  /*09e0*/  STL [R1+0x9c], R14 ;  /* 0x00009c0e01007387 */ /* 0x000fe20000100800 */
[----:B-1----:R-:W-:-:S02]  /*09f0*/  VIADD R12, R13, 0x20 ;  /* 0x000000200d0c7836 */ /* 0x002fc40000000000 */
        /* <DEDUP_REMOVED lines=21> */
.L_x_120:
[----:B------:R-:W-:Y:S01]  /*0b50*/  ULDC.64 UR8, c[0x0][0x308] ;  /* 0x0000c20000087ab9 */ /* 0x000fe20000000a00 */
[----:B------:R-:W-:Y:S01]  /*0b60*/  ULDC.64 UR10, c[0x0][0x300] ;  /* 0x0000c000000a7ab9 */ /* 0x000fe20000000a00 */
[----:B------:R-:W-:Y:S02]  /*0b70*/  UISETP.NE.U32.AND UP3, UPT, UR8, URZ, UPT ;  /* 0x0000003f0800728c */ /* 0x000fe4000bf65070 */
[----:B------:R-:W-:Y:S02]  /*0b80*/  UISETP.NE.U32.AND UP4, UPT, UR10, URZ, UPT ;  /* 0x0000003f0a00728c */ /* 0x000fe4000bf85070 */
[----:B------:R-:W-:Y:S02]  /*0b90*/  UISETP.NE.AND.EX UP3, UPT, UR9, URZ, UPT, UP3 ;  /* 0x0000003f0900728c */ /* 0x000fe4000bf65330 */
[----:B------:R-:W-:Y:S02]  /*0ba0*/  USHF.R.S32.HI UR5, URZ, 0x1f, UR48 ;  /* 0x0000001f3f057899 */ /* 0x000fe40008011430 */
[----:B------:R-:W-:-:S02]  /*0bb0*/  UISETP.NE.AND.EX UP4, UPT, UR11, URZ, UPT, UP4 ;  /* 0x0000003f0b00728c */ /* 0x000fc4000bf85340 */
[----:B------:R-:W-:Y:S01]  /*0bc0*/  USHF.L.U32 UR16, UR48, 0x2, URZ ;  /* 0x0000000230107899 */ /* 0x000fe2000800063f */
[----:B------:R-:W-:Y:S01]  /*0bd0*/  PLOP3.LUT P0, PT, PT, PT, UP3, 0x80, 0x0 ;  /* 0x000000000000781c */ /* 0x000fe20003f0f038 */
[----:B----4-:R-:W-:Y:S01]  /*0be0*/  IMAD.U32 R28, RZ, RZ, UR5 ;  /* 0x00000005ff1c7e24 */ /* 0x010fe2000f8e00ff */
[----:B------:R-:W-:Y:S01]  /*0bf0*/  USHF.L.U64.HI UR5, UR48, 0x2, UR5 ;  /* 0x0000000230057899 */ /* 0x000fe20008010205 */
[----:B------:R-:W-:Y:S01]  /*0c00*/  PLOP3.LUT P1, PT, PT, PT, UP4, 0x80, 0x0 ;  /* 0x000000000000781c */ /* 0x000fe20003f2f048 */
[----:B------:R-:W-:Y:S01]  /*0c10*/  @UP3 UIADD3 UR8, UP0, UR16, UR8, URZ ;  /* 0x0000000810083290 */ /* 0x000fe2000ff1e03f */
[----:B------:R-:W-:Y:S01]  /*0c20*/  ULDC.64 UR12, c[0x0][0x2f0] ;  /* 0x0000bc00000c7ab9 */ /* 0x000fe20000000a00 */
[----:B------:R-:W-:Y:S01]  /*0c30*/  ULDC.U8 UR17, c[0x0][0x3c2] ;  /* 0x0000f08000117ab9 */ /* 0x000fe20000000000 */
[----:B------:R-:W-:Y:S02]  /*0c40*/  UIADD3 UR15, UP2, UR16, UR12, URZ ;  /* 0x0000000c100f7290 */ /* 0x000fe4000ff5e03f */
[----:B------:R-:W-:Y:S01]  /*0c50*/  @UP3 UIADD3.X UR9, UR5, UR9, URZ, UP0, !UPT ;  /* 0x0000000905093290 */ /* 0x000fe200087fe43f */
[----:B--2---:R-:W-:Y:S01]  /*0c60*/  IMAD.U32 R4, RZ, RZ, UR8 ;  /* 0x00000008ff047e24 */ /* 0x004fe2000f8e00ff */
[----:B------:R-:W-:-:S02]  /*0c70*/  UISETP.NE.U32.AND UP0, UPT, UR12, URZ, UPT ;  /* 0x0000003f0c00728c */ /* 0x000fc4000bf05070 */
[----:B------:R-:W-:Y:S02]  /*0c80*/  @UP4 UIADD3 UR10, UP1, UR16, UR10, URZ ;  /* 0x0000000a100a4290 */ /* 0x000fe4000ff3e03f */
[----:B------:R-:W-:Y:S01]  /*0c90*/  UIADD3.X UR14, UR5, UR13, URZ, UP2, !UPT ;  /* 0x0000000d050e7290 */ /* 0x000fe200097fe43f */
[----:B------:R-:W-:Y:S01]  /*0ca0*/  IMAD.U32 R5, RZ, RZ, UR9 ;  /* 0x00000009ff057e24 */ /* 0x000fe2000f8e00ff */
[----:B------:R-:W-:Y:S02]  /*0cb0*/  UISETP.NE.AND.EX UP2, UPT, UR13, URZ, UPT, UP0 ;  /* 0x0000003f0d00728c */ /* 0x000fe4000bf45300 */
[----:B------:R-:W-:Y:S01]  /*0cc0*/  @UP4 UIADD3.X UR11, UR5, UR11, URZ, UP1, !UPT ;  /* 0x0000000b050b4290 */ /* 0x000fe20008ffe43f */
[----:B------:R-:W-:Y:S01]  /*0cd0*/  IMAD.U32 R6, RZ, RZ, UR10 ;  /* 0x0000000aff067e24 */ /* 0x000fe2000f8e00ff */
[----:B------:R-:W-:Y:S01]  /*0ce0*/  ULDC.64 UR12, c[0x0][0x2f8] ;  /* 0x0000be00000c7ab9 */ /* 0x000fe20000000a00 */
[----:B------:R-:W-:Y:S01]  /*0cf0*/  UISETP.NE.AND UP1, UPT, UR17, URZ, UPT ;  /* 0x0000003f1100728c */ /* 0x000fe2000bf25270 */
[----:B------:R-:W-:Y:S01]  /*0d00*/  PLOP3.LUT P3, PT, PT, PT, UP2, 0x80, 0x0 ;  /* 0x000000000000781c */ /* 0x000fe20003f6f028 */
[----:B------:R-:W-:Y:S01]  /*0d10*/  UISETP.EQ.U32.AND UP4, UPT, UR12, URZ, UPT ;  /* 0x0000003f0c00728c */ /* 0x000fe2000bf82070 */
[----:B------:R-:W-:Y:S01]  /*0d20*/  IMAD.U32 R7, RZ, RZ, UR11 ;  /* 0x0000000bff077e24 */ /* 0x000fe2000f8e00ff */
[----:B------:R1:W2:Y:S02]  /*0d30*/  @P0 LDG.E R8, desc[UR6][R4.64] ;  /* 0x0000000604080981 */ /* 0x0002a4000c1e1900 */
[----:B------:R-:W-:-:S02]  /*0d40*/  UISETP.EQ.OR.EX UP4, UPT, UR13, URZ, !UP1, UP4 ;  /* 0x0000003f0d00728c */ /* 0x000fc4000cf82740 */
[----:B------:R-:W-:Y:S01]  /*0d50*/  UIADD3 UR8, UP0, UR16, UR12, URZ ;  /* 0x0000000c10087290 */ /* 0x000fe2000ff1e03f */
[----:B---3--:R-:W3:Y:S03]  /*0d60*/  @P1 LDG.E R10, desc[UR6][R6.64] ;  /* 0x00000006060a1981 */ /* 0x008ee6000c1e1900 */
[----:B------:R-:W-:Y:S01]  /*0d70*/  PLOP3.LUT P2, PT, PT, PT, UP4, 0x80, 0x0 ;  /* 0x000000000000781c */ /* 0x000fe20003f4f048 */
[----:B------:R-:W-:Y:S01]  /*0d80*/  UIADD3.X UR5, UR5, UR13, URZ, UP0, !UPT ;  /* 0x0000000d05057290 */ /* 0x000fe200087fe43f */
[----:B-1----:R-:W-:Y:S02]  /*0d90*/  IMAD.U32 R4, RZ, RZ, UR15 ;  /* 0x0000000fff047e24 */ /* 0x002fe4000f8e00ff */
[----:B------:R-:W-:-:S05]  /*0da0*/  IMAD.U32 R5, RZ, RZ, UR14 ;  /* 0x0000000eff057e24 */ /* 0x000fca000f8e00ff */
[----:B------:R-:W4:Y:S04]  /*0db0*/  @P3 LDG.E R9, desc[UR6][R4.64] ;  /* 0x0000000604093981 */ /* 0x000f28000c1e1900 */
[----:B-----5:R1:W5:Y:S02]  /*0dc0*/  @P3 LDG.E R6, desc[UR6][R4.64+0x4] ;  /* 0x0000040604063981 */ /* 0x020364000c1e1900 */
[----:B-1----:R-:W-:Y:S01]  /*0dd0*/  IMAD.U32 R4, RZ, RZ, UR8 ;  /* 0x00000008ff047e24 */ /* 0x002fe2000f8e00ff */
[----:B------:R-:W-:Y:S01]  /*0de0*/  UMOV UR21, URZ ;  /* 0x0000003f00157c82 */ /* 0x000fe20008000000 */
[----:B------:R-:W-:Y:S01]  /*0df0*/  IMAD.U32 R5, RZ, RZ, UR5 ;  /* 0x00000005ff057e24 */ /* 0x000fe2000f8e00ff */
[----:B------:R-:W-:Y:S01]  /*0e00*/  @!UP3 ULDC.64 UR8, c[0x0][0x318] ;  /* 0x0000c6000008bab9 */ /* 0x000fe20000000a00 */
[----:B------:R-:W-:-:S03]  /*0e10*/  @!UP3 ULDC UR5, c[0x0][0x2cc] ;  /* 0x0000b3000005bab9 */ /* 0x000fc60000000800 */
[----:B------:R-:W5:Y:S01]  /*0e20*/  @!P2 LDG.E R7, desc[UR6][R4.64] ;  /* 0x000000060407a981 */ /* 0x000f62000c1e1900 */
[----:B------:R-:W-:-:S04]  /*0e30*/  @!UP3 UISETP.NE.U32.AND UP0, UPT, UR8, URZ, UPT ;  /* 0x0000003f0800b28c */ /* 0x000fc8000bf05070 */
        /* <DEDUP_REMOVED lines=21> */
.L_x_76:
        /* <DEDUP_REMOVED lines=9> */
[----:B------:R-:W-:Y:S01]  /*1020*/  USHF.R.S32.HI UR43, URZ, 0x1f, UR48 ;  /* 0x0000001f3f2b7899 */ /* 0x000fe20008011430 */
[----:B------:R-:W-:Y:S01]  /*1030*/  ULDC.64 UR10, c[0x0][0x228] ;  /* 0x00008a00000a7ab9 */ /* 0x000fe20000000a00 */
[----:B------:R-:W-:Y:S01]  /*1040*/  ULDC.64 UR12, c[0x0][0x488] ;  /* 0x00012200000c7ab9 */ /* 0x000fe20000000a00 */
[----:B------:R-:W-:Y:S02]  /*1050*/  UIMAD.WIDE.U32 UR18, UR48, UR10, URZ ;  /* 0x0000000a301272a5 */ /* 0x000fe4000f8e003f */
[----:B------:R-:W2:Y:S01]  /*1060*/  S2UR UR5, SR_CTAID.X ;  /* 0x00000000000579c3 */ /* 0x000ea20000002500 */
[----:B------:R-:W-:Y:S02]  /*1070*/  UIMAD UR10, UR43, UR10, URZ ;  /* 0x0000000a2b0a72a4 */ /* 0x000fe4000f8e023f */
[----:B------:R-:W-:-:S02]  /*1080*/  UISETP.NE.AND UP0, UPT, UR34, -0x1, UPT ;  /* 0xffffffff2200788c */ /* 0x000fc4000bf05270 */
[----:B------:R-:W-:Y:S02]  /*1090*/  UIMAD UR31, UR48, UR11, UR10 ;  /* 0x0000000b301f72a4 */ /* 0x000fe4000f8e020a */
[----:B------:R-:W-:Y:S01]  /*10a0*/  UIADD3 UR16, UR35, 0x3f, URZ ;  /* 0x0000003f23107890 */ /* 0x000fe2000fffe03f */
[----:B------:R-:W-:Y:S01]  /*10b0*/  @!UP1 ULDC.64 UR10, c[0x0][0x418] ;  /* 0x00010600000a9ab9 */ /* 0x000fe20000000a00 */
[----:B------:R-:W-:Y:S01]  /*10c0*/  ULDC UR50, c[0x0][0x2d4] ;  /* 0x0000b50000327ab9 */ /* 0x000fe20000000800 */
[----:B------:R-:W-:Y:S01]  /*10d0*/  ULDC UR26, c[0x0][0x2dc] ;  /* 0x0000b700001a7ab9 */ /* 0x000fe20000000800 */
[----:B------:R-:W-:Y:S01]  /*10e0*/  ULDC UR49, c[0x0][0x270] ;  /* 0x00009c0000317ab9 */ /* 0x000fe20000000800 */
[----:B------:R-:W-:Y:S02]  /*10f0*/  USHF.L.U64.HI UR17, UR48, 0x7, UR43 ;  /* 0x0000000730117899 */ /* 0x000fe4000801022b */
[----:B------:R-:W-:Y:S01]  /*1100*/  USHF.R.S32.HI UR20, URZ, 0x1f, UR16 ;  /* 0x0000001f3f147899 */ /* 0x000fe20008011410 */
[----:B-1----:R-:W-:Y:S01]  /*1110*/  IABS R8, R9 ;  /* 0x0000000900087213 */ /* 0x002fe20000000000 */
[----:B------:R-:W-:Y:S01]  /*1120*/  @!UP1 UIMAD.WIDE.U32 UR38, UR48, UR10, URZ ;  /* 0x0000000a302692a5 */ /* 0x000fe2000f8e003f */
[----:B------:R-:W-:Y:S01]  /*1130*/  ISETP.NE.AND P3, PT, R9, RZ, PT ;  /* 0x000000ff0900720c */ /* 0x000fe20003f65270 */
[----:B------:R-:W-:Y:S01]  /*1140*/  USHF.R.S32.HI UR37, URZ, 0x1f, UR50 ;  /* 0x0000001f3f257899 */ /* 0x000fe20008011432 */
[----:B------:R-:W1:Y:S01]  /*1150*/  I2F.RP R4, R8 ;  /* 0x0000000800047306 */ /* 0x000e620000209400 */
[----:B------:R-:W-:-:S02]  /*1160*/  UIMAD UR53, UR60, UR26, URZ ;  /* 0x0000001a3c3572a4 */ /* 0x000fc4000f8e023f */
[----:B------:R-:W-:Y:S02]  /*1170*/  USHF.L.U32 UR14, UR48, 0x7, URZ ;  /* 0x00000007300e7899 */ /* 0x000fe4000800063f */
[----:B--2---:R-:W-:Y:S02]  /*1180*/  UIMAD.WIDE.U32 UR22, UR5, UR12, URZ ;  /* 0x0000000c051672a5 */ /* 0x004fe4000f8e003f */
[----:B------:R-:W-:Y:S02]  /*1190*/  USEL UR41, UR17, URZ, UP2 ;  /* 0x0000003f11297287 */ /* 0x000fe40009000000 */
[----:B------:R-:W-:Y:S02]  /*11a0*/  UIMAD UR46, UR5, UR13, UR23 ;  /* 0x0000000d052e72a4 */ /* 0x000fe4000f8e0217 */
[----:B------:R-:W-:Y:S01]  /*11b0*/  @!UP1 UIMAD UR5, UR43, UR10, URZ ;  /* 0x0000000a2b0592a4 */ /* 0x000fe2000f8e023f */
[----:B------:R-:W-:Y:S01]  /*11c0*/  @UP1 ULDC.64 UR12, c[0x0][0x420] ;  /* 0x00010800000c1ab9 */ /* 0x000fe20000000a00 */
[----:B------:R-:W-:Y:S01]  /*11d0*/  ULEA.HI UR29, UR20, UR16, URZ, 0x6 ;  /* 0x00000010141d7291 */ /* 0x000fe2000f8f303f */
[----:B-1----:R-:W1:Y:S01]  /*11e0*/  MUFU.RCP R4, R4 ;  /* 0x0000000400047308 */ /* 0x002e620000001000 */
[----:B------:R-:W-:-:S02]  /*11f0*/  @!UP1 UIMAD UR42, UR48, UR11, UR5 ;  /* 0x0000000b302a92a4 */ /* 0x000fc4000f8e0205 */
[----:B------:R-:W-:Y:S02]  /*1200*/  @UP0 UIADD3 UR5, UR21, UR34, URZ ;  /* 0x0000002215050290 */ /* 0x000fe4000fffe03f */
[----:B------:R-:W-:Y:S02]  /*1210*/  UIMAD.WIDE UR10, UR26, UR49, URZ ;  /* 0x000000311a0a72a5 */ /* 0x000fe4000f8e023f */
[----:B------:R-:W-:Y:S01]  /*1220*/  UIADD3 UR54, UR19, UR31, URZ ;  /* 0x0000001f13367290 */ /* 0x000fe2000fffe03f */
[----:B------:R-:W-:Y:S01]  /*1230*/  @UP0 ULDC.64 UR26, c[0x0][0x248] ;  /* 0x00009200001a0ab9 */ /* 0x000fe20000000a00 */
[----:B------:R-:W-:Y:S02]  /*1240*/  @UP1 UIMAD.WIDE.U32 UR44, UR8, UR12, URZ ;  /* 0x0000000c082c12a5 */ /* 0x000fe4000f8e003f */
[----:B------:R-:W-:Y:S02]  /*1250*/  @UP0 UIMAD.WIDE.U32 UR16, UR5, UR26, URZ ;  /* 0x0000001a051002a5 */ /* 0x000fe4000f8e003f */
[----:B------:R-:W-:-:S02]  /*1260*/  @UP0 UIMAD UR19, UR5, UR27, URZ ;  /* 0x0000001b051302a4 */ /* 0x000fc4000f8e023f */
[----:B------:R-:W-:Y:S01]  /*1270*/  UIMAD UR5, UR37, UR48, URZ ;  /* 0x00000030250572a4 */ /* 0x000fe2000f8e023f */
[----:B-1----:R-:W-:Y:S01]  /*1280*/  VIADD R4, R4, 0xffffffe ;  /* 0x0ffffffe04047836 */ /* 0x002fe20000000000 */
[----:B------:R-:W-:Y:S01]  /*1290*/  ULDC.64 UR32, c[0x0][0x240] ;  /* 0x0000900000207ab9 */ /* 0x000fe20000000a00 */
[----:B------:R-:W-:Y:S02]  /*12a0*/  USEL UR36, UR14, URZ, UP2 ;  /* 0x0000003f0e247287 */ /* 0x000fe40009000000 */
[----:B------:R-:W1:Y:S01]  /*12b0*/  F2I.FTZ.U32.TRUNC.NTZ R5, R4 ;  /* 0x0000000400057305 */ /* 0x000e62000021f000 */
[----:B------:R-:W-:Y:S02]  /*12c0*/  @UP1 UIMAD UR52, UR8, UR13, UR45 ;  /* 0x0000000d083412a4 */ /* 0x000fe4000f8e022d */
[----:B------:R-:W-:Y:S02]  /*12d0*/  UIMAD.WIDE.U32 UR14, UR8, UR32, URZ ;  /* 0x00000020080e72a5 */ /* 0x000fe4000f8e003f */
[----:B------:R-:W-:-:S02]  /*12e0*/  UIMAD.WIDE.U32 UR12, UR48, UR50, URZ ;  /* 0x00000032300c72a5 */ /* 0x000fc4000f8e003f */
[----:B------:R-:W-:Y:S02]  /*12f0*/  UIMAD UR5, UR43, UR50, UR5 ;  /* 0x000000322b0572a4 */ /* 0x000fe4000f8e0205 */
[----:B------:R-:W-:Y:S02]  /*1300*/  UIMAD UR28, UR8, UR33, URZ ;  /* 0x00000021081c72a4 */ /* 0x000fe4000f8e023f */
[----:B------:R-:W-:Y:S02]  /*1310*/  USEL UR61, UR18, UR14, !UP1 ;  /* 0x0000000e123d7287 */ /* 0x000fe4000c800000 */
[----:B------:R-:W-:Y:S01]  /*1320*/  UIMAD UR18, UR11, UR12, URZ ;  /* 0x0000000c0b1272a4 */ /* 0x000fe2000f8e023f */
[----:B-1----:R-:W-:Y:S01]  /*1330*/  IMAD.MOV R4, RZ, RZ, -R5 ;  /* 0x000000ffff047224 */ /* 0x002fe200078e0a05 */
[----:B------:R-:W-:Y:S02]  /*1340*/  UIADD3 UR5, UR13, UR5, URZ ;  /* 0x000000050d057290 */ /* 0x000fe4000fffe03f */
[----:B------:R-:W-:Y:S01]  /*1350*/  @UP1 UIADD3 UR54, UR15, UR28, URZ ;  /* 0x0000001c0f361290 */ /* 0x000fe2000fffe03f */
[----:B------:R-:W-:Y:S01]  /*1360*/  IMAD R6, R4, R8, RZ ;  /* 0x0000000804067224 */ /* 0x000fe200078e02ff */
[----:B------:R-:W-:Y:S01]  /*1370*/  UIMAD.WIDE.U32 UR14, UR10, UR12, URZ ;  /* 0x0000000c0a0e72a5 */ /* 0x000fe2000f8e003f */
[----:B------:R-:W-:Y:S01]  /*1380*/  IMAD.MOV.U32 R4, RZ, RZ, RZ ;  /* 0x000000ffff047224 */ /* 0x000fe200078e00ff */
[----:B------:R-:W-:-:S02]  /*1390*/  UIMAD UR5, UR10, UR5, UR18 ;  /* 0x000000050a0572a4 */ /* 0x000fc4000f8e0212 */
[----:B------:R-:W-:Y:S01]  /*13a0*/  ULOP3.LUT UR20, UR29, 0xffffffc0, URZ, 0xc0, !UPT ;  /* 0xffffffc01d147892 */ /* 0x000fe2000f8ec03f */
[----:B------:R-:W-:Y:S01]  /*13b0*/  IMAD.HI.U32 R4, R5, R6, R4 ;  /* 0x0000000605047227 */ /* 0x000fe200078e0004 */
[----:B------:R-:W-:Y:S01]  /*13c0*/  MOV R5, R7 ;  /* 0x0000000700057202 */ /* 0x000fe20000000f00 */
[----:B------:R-:W-:Y:S02]  /*13d0*/  UIADD3 UR51, UR15, UR5, URZ ;  /* 0x000000050f337290 */ /* 0x000fe4000fffe03f */
[----:B------:R-:W-:Y:S02]  /*13e0*/  UIMAD.WIDE.U32 UR12, UR10, UR8, URZ ;  /* 0x000000080a0c72a5 */ /* 0x000fe4000f8e003f */
        /* <DEDUP_REMOVED lines=26> */
[----:B------:R-:W-:Y:S02]  /*1590*/  @!UP1 UIADD3 UR52, UR39, UR42, URZ ;  /* 0x0000002a27349290 */ /* 0x000fe4000fffe03f */
[----:B------:R-:W-:Y:S01]  /*15a0*/  ISETP.GE.AND P2, PT, R5, RZ, PT ;  /* 0x000000ff0500720c */ /* 0x000fe20003f46270 */
[----:B------:R-:W-:-:S02]  /*15b0*/  @UP0 UIMAD.WIDE.U32 UR12, UR23, UR24, URZ ;  /* 0x00000018170c02a5 */ /* 0x000fc4000f8e003f */
[----:B------:R-:W-:Y:S02]  /*15c0*/  UIMAD.WIDE.U32 UR42, UR10, UR5, URZ ;  /* 0x000000050a2a72a5 */ /* 0x000fe4000f8e003f */
[----:B------:R-:W-:Y:S02]  /*15d0*/  @UP3 USEL UR11, UR11, UR8, !UP1 ;  /* 0x000000080b0b3287 */ /* 0x000fe4000c800000 */
[----:B------:R-:W-:Y:S01]  /*15e0*/  @P0 VIADD R4, R4, 0x1 ;  /* 0x0000000104040836 */ /* 0x000fe20000000000 */
[----:B------:R-:W-:Y:S01]  /*15f0*/  @!UP3 UIMAD UR10, UR48, UR49, UR60 ;  /* 0x00000031300ab2a4 */ /* 0x000fe2000f8e023c */
[----:B------:R-:W-:Y:S01]  /*1600*/  PLOP3.LUT P0, PT, PT, PT, UP3, 0x80, 0x0 ;  /* 0x000000000000781c */ /* 0x000fe20003f0f038 */
[----:B------:R-:W-:Y:S01]  /*1610*/  @UP0 UIMAD UR23, UR23, UR25, URZ ;  /* 0x00000019171702a4 */ /* 0x000fe2000f8e023f */
[----:B------:R-:W-:Y:S01]  /*1620*/  IMAD.MOV.U32 R18, RZ, RZ, R4 ;  /* 0x000000ffff127224 */ /* 0x000fe200078e0004 */
[----:B------:R-:W-:Y:S01]  /*1630*/  @UP3 ULDC UR5, c[0x0][0x2e4] ;  /* 0x0000b90000053ab9 */ /* 0x000fe20000000800 */
[----:B------:R-:W-:-:S02]  /*1640*/  USEL UR56, UR46, URZ, UP4 ;  /* 0x0000003f2e387287 */ /* 0x000fc4000a000000 */
[----:B------:R-:W-:Y:S01]  /*1650*/  @UP3 UIMAD UR15, UR60, UR5, UR11 ;  /* 0x000000053c0f32a4 */ /* 0x000fe2000f8e020b */
        /* <DEDUP_REMOVED lines=26> */
.L_x_78:
        /* <DEDUP_REMOVED lines=14> */
.L_x_79:
[----:B------:R-:W-:Y:S01]  /*18e0*/  @UP1 UMOV UR10, UR44 ;  /* 0x0000002c000a1c82 */ /* 0x000fe20008000000 */
[----:B------:R-:W-:Y:S01]  /*18f0*/  @!UP1 UMOV UR10, UR38 ;  /* 0x00000026000a9c82 */ /* 0x000fe20008000000 */
[----:B------:R-:W-:Y:S01]  /*1900*/  SHF.R.S32.HI R26, RZ, 0x1f, R18 ;  /* 0x0000001fff1a7819 */ /* 0x000fe20000011412 */
[----:B------:R-:W-:Y:S06]  /*1910*/  @!P0 BRA `(.L_x_80) ;  /* 0x0000000000208947 */ /* 0x000fec0003800000 */
[----:B------:R-:W-:Y:S01]  /*1920*/  ULDC UR11, c[0x0][0x2d4] ;  /* 0x0000b500000b7ab9 */ /* 0x000fe20000000800 */
[----:B------:R-:W-:Y:S01]  /*1930*/  ULDC UR5, c[0x0][0x2c0] ;  /* 0x0000b00000057ab9 */ /* 0x000fe20000000800 */
[----:B------:R-:W-:-:S03]  /*1940*/  @!UP1 UIMAD UR8, UR48, UR11, URZ ;  /* 0x0000000b300892a4 */ /* 0x000fc6000f8e023f */
[----:B------:R-:W-:Y:S02]  /*1950*/  ULDC UR11, c[0x0][0x2e4] ;  /* 0x0000b900000b7ab9 */ /* 0x000fe40000000800 */
[----:B------:R-:W-:Y:S02]  /*1960*/  ULEA UR11, UR5, UR11, 0x7 ;  /* 0x0000000b050b7291 */ /* 0x000fe4000f8e383f */
[----:B------:R-:W-:-:S04]  /*1970*/  ULEA UR5, UR48, UR8, 0x7 ;  /* 0x0000000830057291 */ /* 0x000fc8000f8e383f */
[----:B------:R-:W-:Y:S01]  /*1980*/  UIMAD UR5, UR11, UR60, UR5 ;  /* 0x0000003c0b0572a4 */ /* 0x000fe2000f8e0205 */
[----:B------:R-:W-:Y:S11]  /*1990*/  BRA `(.L_x_81) ;  /* 0x0000000000107947 */ /* 0x000ff60003800000 */
.L_x_80:
[----:B------:R-:W-:Y:S01]  /*19a0*/  ULDC UR5, c[0x0][0x270] ;  /* 0x00009c0000057ab9 */ /* 0x000fe20000000800 */
[----:B------:R-:W-:Y:S01]  /*19b0*/  ULDC UR8, c[0x0][0x2d4] ;  /* 0x0000b50000087ab9 */ /* 0x000fe20000000800 */
[----:B------:R-:W-:-:S04]  /*19c0*/  UIMAD UR5, UR48, UR5, UR60 ;  /* 0x00000005300572a4 */ /* 0x000fc8000f8e023c */
[----:B------:R-:W-:-:S12]  /*19d0*/  UIMAD UR5, UR5, UR8, URZ ;  /* 0x00000008050572a4 */ /* 0x000fd8000f8e023f */
.L_x_81:
[----:B------:R-:W2:Y:S01]  /*19e0*/  LDL.64 R4, [R1+0x50] ;  /* 0x0000500001047983 */ /* 0x000ea20000100a00 */
[----:B------:R-:W1:Y:S01]  /*19f0*/  LDC.64 R20, c[0x0][0x420] ;  /* 0x00010800ff147b82 */ /* 0x000e620000000a00 */
[----:B------:R-:W-:Y:S01]  /*1a00*/  ULDC UR8, c[0x0][0x2dc] ;  /* 0x0000b70000087ab9 */ /* 0x000fe20000000800 */
[----:B------:R-:W-:Y:S01]  /*1a10*/  ULDC UR11, c[0x0][0x270] ;  /* 0x00009c00000b7ab9 */ /* 0x000fe20000000800 */
[----:B------:R3:W2:Y:S01]  /*1a20*/  LDL.64 R36, [R1+0x50] ;  /* 0x0000500001247983 */ /* 0x0006a20000100a00 */
[----:B------:R-:W-:Y:S01]  /*1a30*/  UIADD3 UR5, UR20, UR5, URZ ;  /* 0x0000000514057290 */ /* 0x000fe2000fffe03f */
[----:B------:R-:W-:Y:S01]  /*1a40*/  BSSY B1, `(.L_x_77) ;  /* 0x00007ce000017945 */ /* 0x000fe20003800000 */
[----:B------:R-:W-:Y:S01]  /*1a50*/  ULDC.64 UR28, c[0x0][0x478] ;  /* 0x00011e00001c7ab9 */ /* 0x000fe20000000a00 */
[----:B------:R-:W4:Y:S01]  /*1a60*/  S2R R32, SR_TID.X ;  /* 0x0000000000207919 */ /* 0x000f220000002100 */
[----:B------:R-:W-:Y:S02]  /*1a70*/  UIMAD UR13, UR8, UR11, URZ ;  /* 0x0000000b080d72a4 */ /* 0x000fe4000f8e023f */
[----:B------:R-:W-:-:S02]  /*1a80*/  UIMAD.WIDE UR28, UR5, 0x4, UR28 ;  /* 0x00000004051c78a5 */ /* 0x000fc4000f8e021c */
[----:B------:R-:W-:Y:S01]  /*1a90*/  UIADD3 UR12, -UR9, UR35, UR30 ;  /* 0x00000023090c7290 */ /* 0x000fe2000fffe11e */
[----:B------:R-:W-:Y:S01]  /*1aa0*/  ULDC UR14, c[0x0][0x398] ;  /* 0x0000e600000e7ab9 */ /* 0x000fe20000000800 */
[----:B------:R-:W-:Y:S02]  /*1ab0*/  ULDC.64 UR22, c[0x0][0x400] ;  /* 0x0001000000167ab9 */ /* 0x000fe40000000a00 */
[----:B------:R-:W-:Y:S01]  /*1ac0*/  UIADD3 UR12, UR12, -UR14, URZ ;  /* 0x8000000e0c0c7290 */ /* 0x000fe2000fffe03f */
[----:B------:R-:W-:Y:S01]  /*1ad0*/  ULDC.64 UR38, c[0x0][0x258] ;  /* 0x0000960000267ab9 */ /* 0x000fe20000000a00 */
[----:B------:R-:W-:Y:S02]  /*1ae0*/  UIADD3 UR41, UR20, UR15, URZ ;  /* 0x0000000f14297290 */ /* 0x000fe4000fffe03f */
[----:B------:R-:W-:Y:S01]  /*1af0*/  USHF.R.S32.HI UR16, URZ, 0x1f, UR12 ;  /* 0x0000001f3f107899 */ /* 0x000fe2000801140c */
[----:B------:R-:W-:Y:S01]  /*1b00*/  ULDC.64 UR14, c[0x0][0x3e0] ;  /* 0x0000f800000e7ab9 */ /* 0x000fe20000000a00 */
[----:B-1----:R-:W-:-:S02]  /*1b10*/  IMAD R6, R20, UR37, RZ ;  /* 0x0000002514067c24 */ /* 0x002fc4000f8e02ff */
[----:B------:R-:W-:Y:S01]  /*1b20*/  ULEA.HI UR16, UR16, UR12, URZ, 0x6 ;  /* 0x0000000c10107291 */ /* 0x000fe2000f8f303f */
[----:B------:R-:W-:Y:S01]  /*1b30*/  ULDC.64 UR18, c[0x0][0x210] ;  /* 0x0000840000127ab9 */ /* 0x000fe20000000a00 */
[----:B------:R-:W-:Y:S02]  /*1b40*/  IMAD R8, R21, UR20, R6 ;  /* 0x0000001415087c24 */ /* 0x000fe4000f8e0206 */
[----:B------:R-:W-:Y:S01]  /*1b50*/  USHF.R.S32.HI UR16, URZ, 0x6, UR16 ;  /* 0x000000063f107899 */ /* 0x000fe20008011410 */
[----:B------:R-:W-:Y:S01]  /*1b60*/  ULDC.64 UR44, c[0x0][0x2b0] ;  /* 0x0000ac00002c7ab9 */ /* 0x000fe20000000a00 */
[----:B------:R-:W-:Y:S01]  /*1b70*/  UIADD3 UR8, UR50, -0x1, URZ ;  /* 0xffffffff32087890 */ /* 0x000fe2000fffe03f */
[----:B------:R-:W-:Y:S01]  /*1b80*/  UMOV UR12, UR29 ;  /* 0x0000001d000c7c82 */ /* 0x000fe20008000000 */
        /* <DEDUP_REMOVED lines=8> */
[----:B------:R-:W-:Y:S01]  /*1c10*/  IMAD.U32 R12, RZ, RZ, UR10 ;  /* 0x0000000aff0c7e24 */ /* 0x000fe2000f8e00ff */
[----:B------:R-:W-:Y:S01]  /*1c20*/  IADD3.X R5, R37, UR52, RZ, P0, !PT ;  /* 0x0000003425057c10 */ /* 0x000fe200087fe4ff */
[----:B------:R-:W-:Y:S01]  /*1c30*/  USHF.R.S32.HI UR52, URZ, 0x1f, UR60 ;  /* 0x0000001f3f347899 */ /* 0x000fe2000801143c */
[----:B------:R3:W-:Y:S03]  /*1c40*/  STL [R1+0x54], R37 ;  /* 0x0000542501007387 */ /* 0x0007e60000100800 */
[----:B------:R-:W-:Y:S01]  /*1c50*/  UIMAD UR5, UR52, UR10, URZ ;  /* 0x0000000a340572a4 */ /* 0x000fe2000f8e023f */
[----:B------:R-:W-:Y:S01]  /*1c60*/  IMAD.WIDE.U32 R6, R20, UR20, R4 ;  /* 0x0000001414067c25 */ /* 0x000fe2000f8e0004 */
[----:B------:R-:W-:-:S02]  /*1c70*/  SHF.R.S32.HI R4, RZ, 0x3, R29 ;  /* 0x00000003ff047819 */ /* 0x000fc4000001141d */
[----:B------:R-:W-:Y:S01]  /*1c80*/  UIMAD UR17, UR60, UR11, UR5 ;  /* 0x0000000b3c1172a4 */ /* 0x000fe2000f8e0205 */
[----:B------:R-:W-:Y:S01]  /*1c90*/  IMAD.IADD R7, R7, 0x1, R8 ;  /* 0x0000000107077824 */ /* 0x000fe200078e0208 */
[----:B------:R-:W-:Y:S01]  /*1ca0*/  USHF.L.U32 UR5, UR13, 0x6, URZ ;  /* 0x000000060d057899 */ /* 0x000fe2000800063f */
[----:B------:R-:W-:Y:S01]  /*1cb0*/  SHF.R.S32.HI R33, RZ, 0x1f, R4 ;  /* 0x0000001fff217819 */ /* 0x000fe20000011404 */
[----:B------:R-:W-:Y:S01]  /*1cc0*/  UIMAD UR11, UR52, UR38, URZ ;  /* 0x00000026340b72a4 */ /* 0x000fe2000f8e023f */
[----:B------:R-:W-:Y:S01]  /*1cd0*/  IADD3 R5, P0, R4, UR20, RZ ;  /* 0x0000001404057c10 */ /* 0x000fe2000ff1e0ff */
[----:B------:R-:W-:Y:S01]  /*1ce0*/  UIADD3 UR10, UP2, UP1, UR42, UR5, UR53 ;  /* 0x000000052a0a7290 */ /* 0x000fe2000f95e035 */
[----:B------:R-:W-:Y:S01]  /*1cf0*/  LOP3.LUT R8, R27, 0xffffffe0, RZ, 0xc0, !PT ;  /* 0xffffffe01b087812 */ /* 0x000fe200078ec0ff */
[----:B------:R-:W-:Y:S01]  /*1d00*/  USHF.R.S32.HI UR5, URZ, 0x1f, UR5 ;  /* 0x0000001f3f057899 */ /* 0x000fe20008011405 */
[----:B------:R-:W-:Y:S01]  /*1d10*/  IADD3.X R9, R33, UR37, RZ, P0, !PT ;  /* 0x0000002521097c10 */ /* 0x000fe200087fe4ff */
[----:B------:R-:W-:-:S02]  /*1d20*/  IMAD.WIDE.U32 R10, R5, UR32, R36 ;  /* 0x00000020050a7c25 */ /* 0x000fc4000f8e0024 */
[----:B------:R-:W-:Y:S02]  /*1d30*/  UIADD3.X UR5, UR55, UR5, UR57, UP2, UP1 ;  /* 0x0000000537057290 */ /* 0x000fe400097e2439 */
[----:B------:R-:W-:Y:S01]  /*1d40*/  IMAD.IADD R22, R32, 0x1, -R8 ;  /* 0x0000000120167824 */ /* 0x000fe200078e0a08 */
[----:B------:R-:W-:Y:S01]  /*1d50*/  UIADD3 UR10, UP2, UP1, UR58, UR10, UR59 ;  /* 0x0000000a3a0a7290 */ /* 0x000fe2000f95e03b */
[----:B------:R-:W-:Y:S01]  /*1d60*/  IMAD R9, R9, UR32, RZ ;  /* 0x0000002009097c24 */ /* 0x000fe2000f8e02ff */
[----:B------:R-:W-:Y:S01]  /*1d70*/  IADD3 R10, P2, R10, UR61, RZ ;  /* 0x0000003d0a0a7c10 */ /* 0x000fe2000ff5e0ff */
[----:B------:R-:W-:Y:S01]  /*1d80*/  IMAD R8, R25, UR13, R22 ;  /* 0x0000000d19087c24 */ /* 0x000fe2000f8e0216 */
[----:B------:R-:W-:Y:S01]  /*1d90*/  UIADD3.X UR5, UR56, UR5, UR51, UP2, UP1 ;  /* 0x0000000538057290 */ /* 0x000fe200097e2433 */
[----:B------:R-:W-:Y:S01]  /*1da0*/  IMAD R13, R5, UR33, R9 ;  /* 0x00000021050d7c24 */ /* 0x000fe2000f8e0209 */
[----:B------:R-:W-:Y:S01]  /*1db0*/  UISETP.LT.AND UP1, UPT, URZ, UR16, UPT ;  /* 0x000000103f00728c */ /* 0x000fe2000bf21270 */
        /* <DEDUP_REMOVED lines=8> */
[----:B------:R-:W-:-:S03]  /*1e40*/  USEL UR16, URZ, UR16, !UP1 ;  /* 0x000000103f107287 */ /* 0x000fc6000c800000 */
[----:B------:R-:W-:Y:S01]  /*1e50*/  LEA.HI.X R15, R5, UR23, R8, 0x2, P0 ;  /* 0x00000017050f7c11 */ /* 0x000fe200080f1408 */
[----:B------:R-:W-:Y:S01]  /*1e60*/  IMAD.MOV.U32 R8, RZ, RZ, R6 ;  /* 0x000000ffff087224 */ /* 0x000fe200078e0006 */
[----:B------:R-:W-:Y:S01]  /*1e70*/  UISETP.GT.AND UP1, UPT, UR50, UR16, UPT ;  /* 0x000000103200728c */ /* 0x000fe2000bf24270 */
[-C--:B------:R-:W-:Y:S01]  /*1e80*/  IMAD R5, R33, R20.reuse, RZ ;  /* 0x0000001421057224 */ /* 0x080fe200078e02ff */
[----:B------:R-:W-:Y:S01]  /*1e90*/  UIMAD.WIDE UR22, UR41, 0x4, UR44 ;  /* 0x00000004291678a5 */ /* 0x000fe2000f8e022c */
[----:B------:R-:W-:Y:S01]  /*1ea0*/  IMAD.U32 R6, RZ, RZ, UR38 ;  /* 0x00000026ff067e24 */ /* 0x000fe2000f8e00ff */
[----:B------:R3:W-:Y:S01]  /*1eb0*/  STL.64 [R1+0x30], R14 ;  /* 0x0000300e01007387 */ /* 0x0007e20000100a00 */
[C---:B------:R-:W-:Y:S01]  /*1ec0*/  IMAD R5, R4.reuse, R21, R5 ;  /* 0x0000001504057224 */ /* 0x040fe200078e0205 */
[----:B------:R-:W-:Y:S01]  /*1ed0*/  PLOP3.LUT P0, PT, PT, PT, UP1, 0x80, 0x0 ;  /* 0x000000000000781c */ /* 0x000fe20003f0f018 */
[----:B------:R-:W-:Y:S02]  /*1ee0*/  IMAD.WIDE.U32 R8, R4, R20, R8 ;  /* 0x0000001404087225 */ /* 0x000fe400078e0008 */
[----:B------:R-:W-:Y:S01]  /*1ef0*/  UMOV UR11, UR22 ;  /* 0x00000016000b7c82 */ /* 0x000fe20008000000 */
[----:B------:R-:W-:Y:S01]  /*1f00*/  UMOV UR10, UR23 ;  /* 0x00000017000a7c82 */ /* 0x000fe20008000000 */
[----:B------:R-:W-:Y:S01]  /*1f10*/  IMAD.WIDE.U32 R10, R6, UR60, R10 ;  /* 0x0000003c060a7c25 */ /* 0x000fe2000f8e000a */
[----:B------:R-:W-:-:S03]  /*1f20*/  LEA R40, P2, R8, UR14, 0x1 ;  /* 0x0000000e08287c11 */ /* 0x000fc6000f8408ff */
[----:B------:R-:W-:Y:S01]  /*1f30*/  IMAD.IADD R23, R9, 0x1, R5 ;  /* 0x0000000109177824 */ /* 0x000fe200078e0205 */
[----:B------:R-:W-:Y:S01]  /*1f40*/  LEA R38, P3, R10, UR18, 0x1 ;  /* 0x000000120a267c11 */ /* 0x000fe2000f8608ff */
[----:B------:R-:W-:-:S03]  /*1f50*/  VIADD R24, R11, UR5 ;  /* 0x000000050b187c36 */ /* 0x000fc60008000000 */
        /* <DEDUP_REMOVED lines=25> */
.L_x_83:
        /* <DEDUP_REMOVED lines=20> */
.L_x_84:
[----:B---3--:R1:W5:Y:S04]  /*2230*/  LDL R14, [R1+0x6c] ;  /* 0x00006c00010e7983 */ /* 0x0083680000100800 */
        /* <DEDUP_REMOVED lines=37> */
.L_x_86:
[----:B------:R-:W-:Y:S05]  /*2490*/  BSYNC B0 ;  /* 0x0000000000007941 */ /* 0x000fea0003800000 */
.L_x_85:
        /* <DEDUP_REMOVED lines=19> */
.L_x_88:
[----:B------:R-:W-:Y:S05]  /*25d0*/  BSYNC B0 ;  /* 0x0000000000007941 */ /* 0x000fea0003800000 */
.L_x_87:
        /* <DEDUP_REMOVED lines=32> */
.L_x_90:
[----:B------:R-:W-:Y:S05]  /*27e0*/  BSYNC B0 ;  /* 0x0000000000007941 */ /* 0x000fea0003800000 */
.L_x_89:
        /* <DEDUP_REMOVED lines=21> */
.L_x_82:
[----:B------:R-:W2:Y:S01]  /*2940*/  LDL R35, [R1+0x2c] ;  /* 0x00002c0001237983 */ /* 0x000ea20000100800 */
[----:B------:R-:W-:Y:S01]  /*2950*/  PLOP3.LUT P1, PT, PT, PT, UP4, 0x80, 0x0 ;  /* 0x000000000000781c */ /* 0x000fe20003f2f048 */
[----:B------:R-:W-:Y:S01]  /*2960*/  UIMAD UR17, UR47, -0x40, UR9 ;  /* 0xffffffc02f1178a4 */ /* 0x000fe2000f8e0209 */
[----:B------:R-:W-:Y:S01]  /*2970*/  IMAD.U32 R6, RZ, RZ, UR24 ;  /* 0x00000018ff067e24 */ /* 0x000fe2000f8e00ff */
[----:B------:R-:W-:Y:S01]  /*2980*/  UIMAD UR5, UR40, UR24, URZ ;  /* 0x00000018280572a4 */ /* 0x000fe2000f8e023f */
[----:B------:R-:W-:Y:S01]  /*2990*/  IADD3 R31, R4, 0x20, RZ ;  /* 0x00000020041f7810 */ /* 0x000fe20007ffe0ff */
[----:B------:R-:W-:Y:S01]  /*29a0*/  ULDC.64 UR22, c[0x0][0x268] ;  /* 0x00009a0000167ab9 */ /* 0x000fe20000000a00 */
[----:B------:R-:W-:-:S07]  /*29b0*/  IMAD.WIDE.U32 R6, R6, UR30, R36 ;  /* 0x0000001e06067c25 */ /* 0x000fce000f8e0024 */
[----:B------:R-:W-:Y:S01]  /*29c0*/  @P1 BAR.SYNC.DEFER_BLOCKING 0x0 ;  /* 0x0000000000001b1d */ /* 0x000fe20000010000 */
[----:B------:R-:W-:Y:S01]  /*29d0*/  ISETP.GE.AND P0, PT, R4, UR17, PT ;  /* 0x0000001104007c0c */ /* 0x000fe2000bf06270 */
[----:B------:R-:W-:Y:S01]  /*29e0*/  UIMAD UR20, UR30, UR25, UR5 ;  /* 0x000000191e1472a4 */ /* 0x000fe2000f8e0205 */
[----:B------:R-:W-:Y:S01]  /*29f0*/  IADD3 R12, P2, R6, UR46, RZ ;  /* 0x0000002e060c7c10 */ /* 0x000fe2000ff5e0ff */
[----:B------:R-:W-:Y:S01]  /*2a00*/  UIMAD UR5, UR8, -0x40, UR35 ;  /* 0xffffffc0080578a4 */ /* 0x000fe2000f8e0223 */
[----:B------:R-:W-:Y:S01]  /*2a10*/  ISETP.GE.AND P4, PT, R31, UR17, PT ;  /* 0x000000111f007c0c */ /* 0x000fe2000bf86270 */
[----:B------:R-:W-:Y:S01]  /*2a20*/  BSSY B0, `(.L_x_92) ;  /* 0x0000032000007945 */ /* 0x000fe20003800000 */
[----:B------:R-:W-:Y:S01]  /*2a30*/  SHF.R.S32.HI R30, RZ, 0x1f, R22 ;  /* 0x0000001fff1e7819 */ /* 0x000fe20000011416 */
[----:B------:R-:W-:Y:S02]  /*2a40*/  IMAD.U32 R5, RZ, RZ, UR20 ;  /* 0x00000014ff057e24 */ /* 0x000fe4000f8e00ff */
[----:B------:R-:W-:-:S03]  /*2a50*/  ISETP.GE.AND P6, PT, R4, UR5, PT ;  /* 0x0000000504007c0c */ /* 0x000fc6000bfc6270 */
        /* <DEDUP_REMOVED lines=9> */
[----:B---3--:R-:W2:Y:S01]  /*2af0*/  LDL R14, [R1+0x6c] ;  /* 0x00006c00010e7983 */ /* 0x008ea20000100800 */
[----:B------:R-:W-:-:S03]  /*2b00*/  ULDC UR20, c[0x0][0x2d0] ;  /* 0x0000b40000147ab9 */ /* 0x000fc60000000800 */
[----:B------:R-:W3:Y:S01]  /*2b10*/  LDL R42, [R1+0x70] ;  /* 0x00007000012a7983 */ /* 0x000ee20000100800 */
[----:B------:R-:W-:Y:S01]  /*2b20*/  ISETP.GE.AND P5, PT, R36, UR20, PT ;  /* 0x0000001424007c0c */ /* 0x000fe2000bfa6270 */
[----:B------:R-:W-:Y:S02]  /*2b30*/  IMAD R5, R33, UR24, RZ ;  /* 0x0000001821057c24 */ /* 0x000fe4000f8e02ff */
[----:B------:R-:W-:Y:S02]  /*2b40*/  IMAD.MOV.U32 R6, RZ, RZ, R12 ;  /* 0x000000ffff067224 */ /* 0x000fe400078e000c */
[----:B------:R-:W-:Y:S02]  /*2b50*/  IMAD.MOV.U32 R7, RZ, RZ, R19 ;  /* 0x000000ffff077224 */ /* 0x000fe400078e0013 */
[C---:B------:R-:W-:Y:S02]  /*2b60*/  IMAD R5, R4.reuse, UR25, R5 ;  /* 0x0000001904057c24 */ /* 0x040fe4000f8e0205 */
[----:B------:R-:W-:-:S04]  /*2b70*/  IMAD.WIDE.U32 R6, R4, UR24, R6 ;  /* 0x0000001804067c25 */ /* 0x000fc8000f8e0006 */
[----:B------:R-:W4:Y:S01]  /*2b80*/  @!P5 LDC.64 R16, c[0x0][0x220] ;  /* 0x00008800ff10db82 */ /* 0x000f220000000a00 */
[----:B------:R-:W-:Y:S01]  /*2b90*/  IMAD.IADD R5, R7, 0x1, R5 ;  /* 0x0000000107057824 */ /* 0x000fe200078e0205 */
[----:B------:R1:W-:Y:S01]  /*2ba0*/  @P5 STS.128 [R35+0x12000], RZ ;  /* 0x012000ff23005388 */ /* 0x0003e20000000c00 */
[----:B----4-:R-:W-:-:S04]  /*2bb0*/  @!P5 LEA R16, P1, R6, R16, 0x1 ;  /* 0x000000100610d211 */ /* 0x010fc800078208ff */
[----:B------:R-:W-:-:S05]  /*2bc0*/  @!P5 LEA.HI.X R17, R6, R17, R5, 0x1, P1 ;  /* 0x000000110611d211 */ /* 0x000fca00008f0c05 */
[----:B------:R-:W-:Y:S01]  /*2bd0*/  @!PT LDS RZ, [RZ] ;  /* 0x00000000fffff984 */ /* 0x000fe20000000800 */
[----:B------:R-:W-:Y:S01]  /*2be0*/  @!PT LDS RZ, [RZ] ;  /* 0x00000000fffff984 */ /* 0x000fe20000000800 */
[----:B------:R-:W-:Y:S01]  /*2bf0*/  @!PT LDS RZ, [RZ] ;  /* 0x00000000fffff984 */ /* 0x000fe20000000800 */
[----:B------:R1:W-:Y:S01]  /*2c00*/  @!P5 LDGSTS.E.BYPASS.LTC128B.128 [R35+0x12000], desc[UR6][R16.64] ;  /* 0x120000001023dfae */ /* 0x0003e2000b901d46 */
[----:B--2---:R-:W-:Y:S02]  /*2c10*/  ISETP.GE.AND P3, PT, R14, UR20, PT ;  /* 0x000000140e007c0c */ /* 0x004fe4000bf66270 */
[----:B---3--:R-:W-:-:S11]  /*2c20*/  ISETP.GE.AND P2, PT, R42, UR20, PT ;  /* 0x000000142a007c0c */ /* 0x008fd6000bf46270 */
        /* <DEDUP_REMOVED lines=17> */
.L_x_93:
[----:B------:R-:W-:Y:S05]  /*2d40*/  BSYNC B0 ;  /* 0x0000000000007941 */ /* 0x000fea0003800000 */
.L_x_92:
        /* <DEDUP_REMOVED lines=9> */
[----:B------:R-:W-:-:S12]  /*2de0*/  IMAD.MOV.U32 R7, RZ, RZ, R19 ;  /* 0x000000ffff077224 */ /* 0x000fd800078e0013 */
[----:B-123--:R-:W1:Y:S01]  /*2df0*/  @!P5 LDC.64 R14, c[0x0][0x220] ;  /* 0x00008800ff0edb82 */ /* 0x00ee620000000a00 */
[----:B------:R2:W-:Y:S01]  /*2e00*/  @P5 STS.128 [R35+0x13000], RZ ;  /* 0x013000ff23005388 */ /* 0x0005e20000000c00 */
[----:B-----5:R-:W-:Y:S02]  /*2e10*/  ISETP.GE.AND P3, PT, R5, UR17, PT ;  /* 0x0000001105007c0c */ /* 0x020fe4000bf66270 */
[----:B------:R-:W-:-:S05]  /*2e20*/  IADD3 R5, P1, R4, 0x20, RZ ;  /* 0x0000002004057810 */ /* 0x000fca0007f3e0ff */
[----:B------:R-:W-:Y:S01]  /*2e30*/  IMAD.X R6, RZ, RZ, R33, P1 ;  /* 0x000000ffff067224 */ /* 0x000fe200008e0621 */
[----:B----4-:R-:W-:-:S03]  /*2e40*/  ISETP.GE.AND P1, PT, R42, UR17, PT ;  /* 0x000000112a007c0c */ /* 0x010fc6000bf26270 */
        /* <DEDUP_REMOVED lines=28> */
.L_x_95:
[----:B------:R-:W-:Y:S05]  /*3010*/  BSYNC B0 ;  /* 0x0000000000007941 */ /* 0x000fea0003800000 */
.L_x_94:
[----:B------:R-:W0:Y:S01]  /*3020*/  LDGDEPBAR ;  /* 0x00000000000079af */ /* 0x000e220000000000 */
[----:B-12---:R-:W-:Y:S01]  /*3030*/  SHF.R.S32.HI R13, RZ, 0x1f, R27 ;  /* 0x0000001fff0d7819 */ /* 0x006fe2000001141b */
[----:B------:R-:W-:Y:S01]  /*3040*/  BSSY B0, `(.L_x_96) ;  /* 0x000001e000007945 */ /* 0x000fe20003800000 */
[----:B------:R-:W-:Y:S01]  /*3050*/  ISETP.GE.AND P5, PT, R31, UR5, PT ;  /* 0x000000051f007c0c */ /* 0x000fe2000bfa6270 */
[----:B------:R1:W-:Y:S01]  /*3060*/  @P6 STS.128 [R35+0x6000], RZ ;  /* 0x006000ff23006388 */ /* 0x0003e20000000c00 */
[----:B------:R-:W-:Y:S02]  /*3070*/  LEA.HI R22, R30, R22, RZ, 0x2 ;  /* 0x000000161e167211 */ /* 0x000fe400078f10ff */
        /* <DEDUP_REMOVED lines=26> */
.L_x_97:
[----:B------:R-:W-:Y:S05]  /*3220*/  BSYNC B0 ;  /* 0x0000000000007941 */ /* 0x000fea0003800000 */
.L_x_96:
[----:B------:R1:W-:Y:S01]  /*3230*/  @P5 STS.128 [R35+0x7000], RZ ;  /* 0x007000ff23005388 */ /* 0x0003e20000000c00 */
[----:B------:R-:W-:Y:S03]  /*3240*/  BSSY B0, `(.L_x_98) ;  /* 0x0000024000007945 */ /* 0x000fe60003800000 */
[----:B------:R1:W-:Y:S04]  /*3250*/  @P5 STS.128 [R35+0x9000], RZ ;  /* 0x009000ff23005388 */ /* 0x0003e80000000c00 */
[----:B------:R1:W-:Y:S01]  /*3260*/  @P5 STS.128 [R35+0xb000], RZ ;  /* 0x00b000ff23005388 */ /* 0x0003e20000000c00 */
[----:B------:R-:W-:Y:S05]  /*3270*/  @P5 BRA `(.L_x_99) ;  /* 0x0000000000805947 */ /* 0x000fea0003800000 */
[----:B------:R-:W5:Y:S01]  /*3280*/  LDL R5, [R1+0x6c] ;  /* 0x00006c0001057983 */ /* 0x000f620000100800 */
[----:B------:R-:W-:-:S03]  /*3290*/  ULDC UR17, c[0x0][0x2d0] ;  /* 0x0000b40000117ab9 */ /* 0x000fc60000000800 */
[----:B---3--:R-:W3:Y:S01]  /*32a0*/  LDL R14, [R1+0x70] ;  /* 0x00007000010e7983 */ /* 0x008ee20000100800 */
[----:B------:R-:W-:Y:S01]  /*32b0*/  ISETP.GE.AND P3, PT, R36, UR17, PT ;  /* 0x0000001124007c0c */ /* 0x000fe2000bf66270 */
[----:B------:R-:W-:-:S04]  /*32c0*/  IMAD.WIDE.U32 R6, R20, 0x20, RZ ;  /* 0x0000002014067825 */ /* 0x000fc800078e00ff */
[----:B------:R-:W-:-:S08]  /*32d0*/  IMAD.SHL.U32 R12, R21, 0x20, RZ ;  /* 0x00000020150c7824 */ /* 0x000fd000078e00ff */
[----:B------:R1:W-:Y:S01]  /*32e0*/  @P3 STS.128 [R35+0x7000], RZ ;  /* 0x007000ff23003388 */ /* 0x0003e20000000c00 */
[----:B-----5:R-:W-:Y:S02]  /*32f0*/  ISETP.GE.AND P2, PT, R5, UR17, PT ;  /* 0x0000001105007c0c */ /* 0x020fe4000bf46270 */
[----:B------:R-:W-:-:S04]  /*3300*/  IADD3 R5, P1, R8, R6, RZ ;  /* 0x0000000608057210 */ /* 0x000fc80007f3e0ff */
        /* <DEDUP_REMOVED lines=23> */
.L_x_99:
[----:B------:R-:W-:Y:S05]  /*3480*/  BSYNC B0 ;  /* 0x0000000000007941 */ /* 0x000fea0003800000 */
.L_x_98:
[----:B------:R1:W-:Y:S01]  /*3490*/  @P6 STS.128 [R35], RZ ;  /* 0x000000ff23006388 */ /* 0x0003e20000000c00 */
[----:B------:R-:W-:Y:S01]  /*34a0*/  BSSY B0, `(.L_x_100) ;  /* 0x000001c000007945 */ /* 0x000fe20003800000 */
[----:B------:R-:W-:Y:S02]  /*34b0*/  MOV R12, UR26 ;  /* 0x0000001a000c7c02 */ /* 0x000fe40008000f00 */
[----:B------:R1:W-:Y:S01]  /*34c0*/  @P6 STS.128 [R35+0x2000], RZ ;  /* 0x002000ff23006388 */ /* 0x0003e20000000c00 */
[----:B------:R-:W-:-:S03]  /*34d0*/  LOP3.LUT R13, R13, 0xfffffffc, RZ, 0xc0, !PT ;  /* 0xfffffffc0d0d7812 */ /* 0x000fc600078ec0ff */
        /* <DEDUP_REMOVED lines=24> */
.L_x_101:
[----:B------:R-:W-:Y:S05]  /*3660*/  BSYNC B0 ;  /* 0x0000000000007941 */ /* 0x000fea0003800000 */
.L_x_100:
        /* <DEDUP_REMOVED lines=40> */
.L_x_103:
[----:B------:R-:W-:Y:S05]  /*38f0*/  BSYNC B0 ;  /* 0x0000000000007941 */ /* 0x000fea0003800000 */
.L_x_102:
[----:B------:R-:W-:Y:S01]  /*3900*/  UIMAD UR14, UR40, UR26, URZ ;  /* 0x0000001a280e72a4 */ /* 0x000fe2000f8e023f */
[----:B------:R2:W-:Y:S01]  /*3910*/  @P0 STS.128 [R35+0xc000], RZ ;  /* 0x00c000ff23000388 */ /* 0x0005e20000000c00 */
[----:B-1----:R-:W-:Y:S01]  /*3920*/  IMAD.IADD R8, R25, 0x1, -R13 ;  /* 0x0000000119087824 */ /* 0x002fe200078e0a0d */
[----:B------:R-:W-:Y:S01]  /*3930*/  SHF.R.S32.HI R5, RZ, 0x2, R22 ;  /* 0x00000002ff057819 */ /* 0x000fe20000011416 */
[----:B------:R-:W-:Y:S01]  /*3940*/  UIMAD UR14, UR30, UR27, UR14 ;  /* 0x0000001b1e0e72a4 */ /* 0x000fe2000f8e020e */
[----:B------:R2:W-:Y:S01]  /*3950*/  @P0 STS.128 [R35+0xe000], RZ ;  /* 0x00e000ff23000388 */ /* 0x0005e20000000c00 */
[----:B------:R-:W-:Y:S01]  /*3960*/  IMAD.WIDE.U32 R6, R12, UR30, R36 ;  /* 0x0000001e0c067c25 */ /* 0x000fe2000f8e0024 */
[----:B------:R-:W-:Y:S01]  /*3970*/  LEA R5, R8, R5, 0x4 ;  /* 0x0000000508057211 */ /* 0x000fe200078e20ff */
[----:B------:R-:W-:Y:S01]  /*3980*/  BSSY B0, `(.L_x_104) ;  /* 0x0000033000007945 */ /* 0x000fe20003800000 */
[----:B------:R2:W-:Y:S01]  /*3990*/  @P0 STS.128 [R35+0x10000], RZ ;  /* 0x010000ff23000388 */ /* 0x0005e20000000c00 */
[----:B------:R-:W-:Y:S01]  /*39a0*/  IMAD.U32 R9, RZ, RZ, UR14 ;  /* 0x0000000eff097e24 */ /* 0x000fe2000f8e00ff */
[----:B------:R-:W-:Y:S01]  /*39b0*/  IADD3 R8, P1, R6, UR31, RZ ;  /* 0x0000001f06087c10 */ /* 0x000fe2000ff3e0ff */
[----:B------:R-:W-:Y:S01]  /*39c0*/  ULDC.64 UR14, c[0x0][0x260] ;  /* 0x00009800000e7ab9 */ /* 0x000fe20000000a00 */
[----:B------:R-:W-:Y:S01]  /*39d0*/  IADD3 R6, R5, 0x8, RZ ;  /* 0x0000000805067810 */ /* 0x000fe20007ffe0ff */
[----:B------:R-:W-:Y:S01]  /*39e0*/  IMAD R11, R26, UR14, RZ ;  /* 0x0000000e1a0b7c24 */ /* 0x000fe2000f8e02ff */
[----:B------:R-:W-:-:S02]  /*39f0*/  IADD3.X R9, R7, UR36, R9, P1, !PT ;  /* 0x0000002407097c10 */ /* 0x000fc40008ffe409 */
[----:B------:R-:W-:Y:S01]  /*3a00*/  ISETP.GE.AND P5, PT, R6, UR5, PT ;  /* 0x0000000506007c0c */ /* 0x000fe2000bfa6270 */
[C---:B------:R-:W-:Y:S01]  /*3a10*/  IMAD R11, R18.reuse, UR15, R11 ;  /* 0x0000000f120b7c24 */ /* 0x040fe2000f8e020b */
[----:B------:R-:W-:Y:S01]  /*3a20*/  ISETP.GE.AND P6, PT, R5, UR5, PT ;  /* 0x0000000505007c0c */ /* 0x000fe2000bfc6270 */
[----:B------:R-:W-:-:S04]  /*3a30*/  IMAD.WIDE.U32 R8, R18, UR14, R8 ;  /* 0x0000000e12087c25 */ /* 0x000fc8000f8e0008 */
[----:B------:R-:W-:Y:S01]  /*3a40*/  IMAD.IADD R11, R9, 0x1, R11 ;  /* 0x00000001090b7824 */ /* 0x000fe200078e020b */
[----:B------:R-:W-:Y:S07]  /*3a50*/  @P0 BRA `(.L_x_105) ;  /* 0x0000000000940947 */ /* 0x000fee0003800000 */
[----:B------:R-:W5:Y:S01]  /*3a60*/  LDL R10, [R1+0x6c] ;  /* 0x00006c00010a7983 */ /* 0x000f620000100800 */
[----:B------:R-:W-:-:S03]  /*3a70*/  ULDC UR5, c[0x0][0x2d0] ;  /* 0x0000b40000057ab9 */ /* 0x000fc60000000800 */
[----:B------:R-:W2:Y:S01]  /*3a80*/  LDL R16, [R1+0x70] ;  /* 0x0000700001107983 */ /* 0x000ea20000100800 */
[----:B------:R-:W-:Y:S01]  /*3a90*/  ISETP.GE.AND P3, PT, R36, UR5, PT ;  /* 0x0000000524007c0c */ /* 0x000fe2000bf66270 */
[----:B------:R-:W-:Y:S02]  /*3aa0*/  IMAD.MOV.U32 R6, RZ, RZ, R8 ;  /* 0x000000ffff067224 */ /* 0x000fe400078e0008 */
[----:B------:R-:W-:Y:S02]  /*3ab0*/  IMAD.MOV.U32 R7, RZ, RZ, R11 ;  /* 0x000000ffff077224 */ /* 0x000fe400078e000b */
[----:B------:R-:W-:-:S08]  /*3ac0*/  IMAD.WIDE.U32 R6, R4, UR26, R6 ;  /* 0x0000001a04067c25 */ /* 0x000fd0000f8e0006 */
[----:B---3--:R-:W1:Y:S01]  /*3ad0*/  @!P3 LDC.64 R14, c[0x0][0x218] ;  /* 0x00008600ff0ebb82 */ /* 0x008e620000000a00 */
[----:B------:R3:W-:Y:S01]  /*3ae0*/  @P3 STS.128 [R35+0xc000], RZ ;  /* 0x00c000ff23003388 */ /* 0x0007e20000000c00 */
[----:B-1----:R-:W-:Y:S02]  /*3af0*/  @!P3 LEA R14, P1, R6, R14, 0x1 ;  /* 0x0000000e060eb211 */ /* 0x002fe400078208ff */
[----:B-----5:R-:W-:Y:S01]  /*3b00*/  ISETP.GE.AND P2, PT, R10, UR5, PT ;  /* 0x000000050a007c0c */ /* 0x020fe2000bf46270 */
[----:B------:R-:W-:Y:S01]  /*3b10*/  IMAD R10, R33, UR26, RZ ;  /* 0x0000001a210a7c24 */ /* 0x000fe2000f8e02ff */
[----:B--2---:R-:W-:-:S03]  /*3b20*/  ISETP.GE.AND P0, PT, R16, UR5, PT ;  /* 0x0000000510007c0c */ /* 0x004fc6000bf06270 */
[----:B------:R-:W-:-:S04]  /*3b30*/  IMAD R10, R4, UR27, R10 ;  /* 0x0000001b040a7c24 */ /* 0x000fc8000f8e020a */
[----:B------:R-:W-:-:S04]  /*3b40*/  IMAD.IADD R10, R7, 0x1, R10 ;  /* 0x00000001070a7824 */ /* 0x000fc800078e020a */
[----:B------:R-:W1:Y:S01]  /*3b50*/  @!P2 LDC.64 R12, c[0x0][0x218] ;  /* 0x00008600ff0cab82 */ /* 0x000e620000000a00 */
[----:B------:R-:W-:-:S05]  /*3b60*/  @!P3 LEA.HI.X R15, R6, R15, R10, 0x1, P1 ;  /* 0x0000000f060fb211 */ /* 0x000fca00008f0c0a */
[----:B------:R-:W-:Y:S01]  /*3b70*/  @!PT LDS RZ, [RZ] ;  /* 0x00000000fffff984 */ /* 0x000fe20000000800 */
[----:B------:R-:W-:Y:S01]  /*3b80*/  @!PT LDS RZ, [RZ] ;  /* 0x00000000fffff984 */ /* 0x000fe20000000800 */
[----:B------:R-:W-:Y:S01]  /*3b90*/  @!PT LDS RZ, [RZ] ;  /* 0x00000000fffff984 */ /* 0x000fe20000000800 */
[----:B------:R3:W-:Y:S04]  /*3ba0*/  @!P3 LDGSTS.E.BYPASS.LTC128B.128 [R35+0xc000], desc[UR6][R14.64] ;  /* 0x0c0000000e23bfae */ /* 0x0007e8000b901d46 */
        /* <DEDUP_REMOVED lines=16> */
.L_x_105:
[----:B------:R-:W-:Y:S05]  /*3cb0*/  BSYNC B0 ;  /* 0x0000000000007941 */ /* 0x000fea0003800000 */
.L_x_104:
[----:B------:R1:W-:Y:S01]  /*3cc0*/  @P4 STS.128 [R35+0xd000], RZ ;  /* 0x00d000ff23004388 */ /* 0x0003e20000000c00 */
[----:B------:R-:W-:Y:S03]  /*3cd0*/  BSSY B0, `(.L_x_106) ;  /* 0x000002b000007945 */ /* 0x000fe60003800000 */
[----:B------:R1:W-:Y:S04]  /*3ce0*/  @P4 STS.128 [R35+0xf000], RZ ;  /* 0x00f000ff23004388 */ /* 0x0003e80000000c00 */
[----:B------:R1:W-:Y:S01]  /*3cf0*/  @P4 STS.128 [R35+0x11000], RZ ;  /* 0x011000ff23004388 */ /* 0x0003e20000000c00 */
[----:B------:R-:W-:Y:S05]  /*3d00*/  @P4 BRA `(.L_x_107) ;  /* 0x00000000009c4947 */ /* 0x000fea0003800000 */
[----:B------:R-:W5:Y:S01]  /*3d10*/  LDL R6, [R1+0x6c] ;  /* 0x00006c0001067983 */ /* 0x000f620000100800 */
[----:B------:R-:W-:-:S03]  /*3d20*/  ULDC UR5, c[0x0][0x2d0] ;  /* 0x0000b40000057ab9 */ /* 0x000fc60000000800 */
[----:B------:R-:W2:Y:S01]  /*3d30*/  LDL R10, [R1+0x70] ;  /* 0x00007000010a7983 */ /* 0x000ea20000100800 */
[----:B------:R-:W-:Y:S01]  /*3d40*/  ISETP.GE.AND P3, PT, R36, UR5, PT ;  /* 0x0000000524007c0c */ /* 0x000fe2000bf66270 */
[----:B------:R-:W-:Y:S01]  /*3d50*/  IMAD.MOV.U32 R7, RZ, RZ, R11 ;  /* 0x000000ffff077224 */ /* 0x000fe200078e000b */
[----:B------:R-:W-:-:S11]  /*3d60*/  IADD3 R4, P0, R4, 0x20, RZ ;  /* 0x0000002004047810 */ /* 0x000fd60007f1e0ff */
[----:B-1-3--:R-:W1:Y:S01]  /*3d70*/  @!P3 LDC.64 R12, c[0x0][0x218] ;  /* 0x00008600ff0cbb82 */ /* 0x00ae620000000a00 */
[----:B------:R3:W-:Y:S01]  /*3d80*/  @P3 STS.128 [R35+0xd000], RZ ;  /* 0x00d000ff23003388 */ /* 0x0007e20000000c00 */
[----:B-----5:R-:W-:Y:S01]  /*3d90*/  ISETP.GE.AND P2, PT, R6, UR5, PT ;  /* 0x0000000506007c0c */ /* 0x020fe2000bf46270 */
[----:B------:R-:W-:Y:S01]  /*3da0*/  IMAD.X R6, RZ, RZ, R33, P0 ;  /* 0x000000ffff067224 */ /* 0x000fe200000e0621 */
[----:B--2---:R-:W-:-:S03]  /*3db0*/  ISETP.GE.AND P0, PT, R10, UR5, PT ;  /* 0x000000050a007c0c */ /* 0x004fc6000bf06270 */
[----:B------:R-:W-:Y:S02]  /*3dc0*/  IMAD R9, R6, UR26, RZ ;  /* 0x0000001a06097c24 */ /* 0x000fe4000f8e02ff */
[----:B------:R-:W-:-:S04]  /*3dd0*/  IMAD.MOV.U32 R6, RZ, RZ, R8 ;  /* 0x000000ffff067224 */ /* 0x000fc800078e0008 */
[C---:B------:R-:W-:Y:S02]  /*3de0*/  IMAD.WIDE.U32 R6, R4.reuse, UR26, R6 ;  /* 0x0000001a04067c25 */ /* 0x040fe4000f8e0006 */
[----:B------:R-:W2:Y:S02]  /*3df0*/  @!P2 LDC.64 R14, c[0x0][0x218] ;  /* 0x00008600ff0eab82 */ /* 0x000ea40000000a00 */
        /* <DEDUP_REMOVED lines=24> */
.L_x_107:
[----:B------:R-:W-:Y:S05]  /*3f80*/  BSYNC B0 ;  /* 0x0000000000007941 */ /* 0x000fea0003800000 */
.L_x_106:
[C---:B------:R-:W-:Y:S01]  /*3f90*/  IMAD.SHL.U32 R6, R5.reuse, 0x4, RZ ;  /* 0x0000000405067824 */ /* 0x040fe200078e00ff */
[----:B------:R-:W-:Y:S01]  /*3fa0*/  SHF.R.S32.HI R4, RZ, 0x1f, R5 ;  /* 0x0000001fff047819 */ /* 0x000fe20000011405 */
[----:B-1-3--:R-:W-:Y:S01]  /*3fb0*/  IMAD.MOV.U32 R8, RZ, RZ, 0x7f800000 ;  /* 0x7f800000ff087424 */ /* 0x00afe200078e00ff */
[----:B------:R-:W0:Y:S01]  /*3fc0*/  LDGDEPBAR ;  /* 0x00000000000079af */ /* 0x000e220000000000 */
[----:B------:R-:W-:Y:S01]  /*3fd0*/  ULDC.64 UR18, c[0x0][0x3c8] ;  /* 0x0000f20000127ab9 */ /* 0x000fe20000000a00 */
[----:B------:R-:W-:Y:S01]  /*3fe0*/  SHF.L.U64.HI R9, R5, 0x2, R4 ;  /* 0x0000000205097819 */ /* 0x000fe20000010204 */
[----:B------:R-:W-:Y:S01]  /*3ff0*/  IMAD.MOV.U32 R4, RZ, RZ, 0x7f800000 ;  /* 0x7f800000ff047424 */ /* 0x000fe200078e00ff */
[----:B------:R1:W-:Y:S01]  /*4000*/  STL [R1+0x78], R6 ;  /* 0x0000780601007387 */ /* 0x0003e20000100800 */
[----:B------:R-:W-:Y:S02]  /*4010*/  UISETP.NE.U32.AND UP1, UPT, UR18, URZ, UPT ;  /* 0x0000003f1200728c */ /* 0x000fe4000bf25070 */
[----:B------:R-:W-:Y:S01]  /*4020*/  USHF.R.S32.HI UR14, URZ, 0x1f, UR60 ;  /* 0x0000001f3f0e7899 */ /* 0x000fe2000801143c */
[----:B------:R-:W-:Y:S01]  /*4030*/  STL [R1+0x74], R9 ;  /* 0x0000740901007387 */ /* 0x000fe20000100800 */
[----:B------:R-:W-:-:S02]  /*4040*/  UISETP.NE.AND.EX UP1, UPT, UR19, URZ, UPT, UP1 ;  /* 0x0000003f1300728c */ /* 0x000fc4000bf25310 */
[----:B------:R-:W-:Y:S01]  /*4050*/  USHF.R.S32.HI UR5, URZ, 0x1f, UR48 ;  /* 0x0000001f3f057899 */ /* 0x000fe20008011430 */
[----:B------:R-:W-:-:S08]  /*4060*/  ULDC UR20, c[0x0][0x2d0] ;  /* 0x0000b40000147ab9 */ /* 0x000fd00000000800 */
[----:B------:R-:W-:Y:S01]  /*4070*/  @UP1 ULDC.64 UR22, c[0x0][0x3d0] ;  /* 0x0000f40000161ab9 */ /* 0x000fe20000000a00 */
[----:B------:R-:W-:Y:S01]  /*4080*/  @UP1 UMOV UR15, UR14 ;  /* 0x0000000e000f1c82 */ /* 0x000fe20008000000 */
[----:B------:R-:W-:Y:S01]  /*4090*/  @UP1 UIMAD UR5, UR5, UR22, URZ ;  /* 0x00000016050512a4 */ /* 0x000fe2000f8e023f */
[----:B------:R-:W-:-:S04]  /*40a0*/  DEPBAR.LE SB0, 0x1 ;  /* 0x000080400000791a */ /* 0x000fc80000000000 */
[----:B------:R-:W-:Y:S01]  /*40b0*/  @UP1 UMOV UR14, UR60 ;  /* 0x0000003c000e1c82 */ /* 0x000fe20008000000 */
[----:B-1----:R-:W-:Y:S01]  /*40c0*/  IADD3 R6, P0, R6, UR11, RZ ;  /* 0x0000000b06067c10 */ /* 0x002fe2000ff1e0ff */
[----:B------:R-:W-:Y:S02]  /*40d0*/  @UP1 UIMAD.WIDE.U32 UR14, UR48, UR22, UR14 ;  /* 0x00000016300e12a5 */ /* 0x000fe4000f8e000e */
[----:B------:R-:W-:Y:S01]  /*40e0*/  @UP1 UIMAD UR5, UR48, UR23, UR5 ;  /* 0x00000017300512a4 */ /* 0x000fe2000f8e0205 */
[----:B------:R-:W-:Y:S01]  /*40f0*/  IADD3.X R7, R9, UR10, RZ, P0, !PT ;  /* 0x0000000a09077c10 */ /* 0x000fe200087fe4ff */
[----:B------:R-:W-:Y:S01]  /*4100*/  @UP1 ULEA UR18, UP0, UR14, UR18, 0x2 ;  /* 0x000000120e121291 */ /* 0x000fe2000f80103f */
[----:B------:R-:W-:Y:S01]  /*4110*/  PLOP3.LUT P0, PT, PT, PT, UP1, 0x80, 0x0 ;  /* 0x000000000000781c */ /* 0x000fe20003f0f018 */
[----:B------:R-:W-:Y:S02]  /*4120*/  @UP1 UIADD3 UR5, UR15, UR5, URZ ;  /* 0x000000050f051290 */ /* 0x000fe4000fffe03f */
[----:B------:R-:W3:Y:S01]  /*4130*/  @!P5 LDG.E R4, desc[UR6][R6.64+0x20] ;  /* 0x000020060604d981 */ /* 0x000ee2000c1e1900 */
[----:B------:R-:W-:Y:S01]  /*4140*/  VIADD R5, R5, 0x1 ;  /* 0x0000000105057836 */ /* 0x000fe20000000000 */
[----:B------:R-:W-:-:S02]  /*4150*/  @UP1 ULEA.HI.X UR19, UR14, UR19, UR5, 0x2, UP0 ;  /* 0x000000130e131291 */ /* 0x000fc400080f1405 */
[----:B------:R1:W5:Y:S01]  /*4160*/  @!P6 LDG.E R8, desc[UR6][R6.64] ;  /* 0x000000060608e981 */ /* 0x000362000c1e1900 */
[----:B------:R-:W-:Y:S01]  /*4170*/  @UP1 ULDC UR5, c[0x0][0x2e8] ;  /* 0x0000ba0000051ab9 */ /* 0x000fe20000000800 */
[----:B------:R-:W-:Y:S01]  /*4180*/  IMAD.MOV.U32 R240, RZ, RZ, 0x20 ;  /* 0x00000020fff07424 */ /* 0x000fe200078e00ff */
[----:B------:R-:W-:Y:S01]  /*4190*/  CS2R R142, SRZ ;  /* 0x00000000008e7805 */ /* 0x000fe2000001ff00 */
[----:B------:R-:W-:Y:S01]  /*41a0*/  BAR.SYNC.DEFER_BLOCKING 0x0 ;  /* 0x0000000000007b1d */ /* 0x000fe20000010000 */
        /* <DEDUP_REMOVED lines=19> */
[----:B------:R-:W-:Y:S01]  /*42e0*/  CS2R R106, SRZ ;  /* 0x00000000006a7805 */ /* 0x000fe2000001ff00 */
[----:B-1----:R-:W-:Y:S01]  /*42f0*/  IMAD.U32 R6, RZ, RZ, UR18 ;  /* 0x00000012ff067e24 */ /* 0x002fe2000f8e00ff */
[----:B------:R-:W-:Y:S01]  /*4300*/  CS2R R104, SRZ ;  /* 0x0000000000687805 */ /* 0x000fe2000001ff00 */
[----:B------:R-:W-:Y:S01]  /*4310*/  IMAD.U32 R7, RZ, RZ, UR19 ;  /* 0x00000013ff077e24 */ /* 0x000fe2000f8e00ff */
[----:B------:R-:W-:-:S02]  /*4320*/  CS2R R102, SRZ ;  /* 0x0000000000667805 */ /* 0x000fc4000001ff00 */
[----:B------:R-:W-:Y:S02]  /*4330*/  CS2R R100, SRZ ;  /* 0x0000000000647805 */ /* 0x000fe4000001ff00 */
[----:B------:R-:W-:Y:S02]  /*4340*/  CS2R R62, SRZ ;  /* 0x00000000003e7805 */ /* 0x000fe4000001ff00 */
[----:B------:R-:W-:Y:S01]  /*4350*/  CS2R R60, SRZ ;  /* 0x00000000003c7805 */ /* 0x000fe2000001ff00 */
[----:B------:R1:W4:Y:S01]  /*4360*/  @P0 LDG.E R13, desc[UR6][R6.64] ;  /* 0x00000006060d0981 */ /* 0x000322000c1e1900 */
        /* <DEDUP_REMOVED lines=11> */
[----:B--2---:R-:W-:Y:S02]  /*4420*/  CS2R R40, SRZ ;  /* 0x0000000000287805 */ /* 0x004fe4000001ff00 */
[----:B------:R-:W-:Y:S02]  /*4430*/  CS2R R38, SRZ ;  /* 0x0000000000267805 */ /* 0x000fe4000001ff00 */
[----:B------:R-:W-:Y:S02]  /*4440*/  CS2R R36, SRZ ;  /* 0x0000000000247805 */ /* 0x000fe4000001ff00 */
[----:B------:R-:W-:-:S02]  /*4450*/  CS2R R30, SRZ ;  /* 0x00000000001e7805 */ /* 0x000fc4000001ff00 */
[----:B------:R-:W-:Y:S02]  /*4460*/  CS2R R26, SRZ ;  /* 0x00000000001a7805 */ /* 0x000fe4000001ff00 */
[----:B------:R-:W-:Y:S02]  /*4470*/  CS2R R24, SRZ ;  /* 0x0000000000187805 */ /* 0x000fe4000001ff00 */
[----:B------:R-:W-:Y:S02]  /*4480*/  CS2R R22, SRZ ;  /* 0x0000000000167805 */ /* 0x000fe4000001ff00 */
[----:B------:R-:W-:Y:S01]  /*4490*/  CS2R R20, SRZ ;  /* 0x0000000000147805 */ /* 0x000fe2000001ff00 */
[----:B------:R-:W-:Y:S01]  /*44a0*/  ULDC UR22, c[0x0][0x2dc] ;  /* 0x0000b70000167ab9 */ /* 0x000fe20000000800 */
[----:B------:R-:W-:Y:S01]  /*44b0*/  ULDC UR15, c[0x0][0x2ec] ;  /* 0x0000bb00000f7ab9 */ /* 0x000fe20000000800 */
[----:B---3--:R2:W-:Y:S01]  /*44c0*/  STL [R1+0x68], R4 ;  /* 0x0000680401007387 */ /* 0x0085e20000100800 */
[----:B-1----:R-:W-:-:S03]  /*44d0*/  LEA.HI R6, R34, R32, RZ, 0x4 ;  /* 0x0000002022067211 */ /* 0x002fc600078f20ff */
[----:B-----5:R1:W-:Y:S01]  /*44e0*/  STL [R1+0x64], R8 ;  /* 0x0000640801007387 */ /* 0x0203e20000100800 */
[----:B------:R-:W-:Y:S01]  /*44f0*/  LEA.HI R7, R34, R32, RZ, 0x7 ;  /* 0x0000002022077211 */ /* 0x000fe200078f38ff */
[----:B------:R-:W4:Y:S02]  /*4500*/  @P0 MUFU.RCP R12, UR5 ;  /* 0x00000005000c0d08 */ /* 0x000f240008001000 */
[----:B------:R-:W3:Y:S04]  /*4510*/  LDSM.16.M88.4 R164, [R252] ;  /* 0x00000000fca4783b */ /* 0x000ee80000000200 */
[----:B------:R-:W3:Y:S04]  /*4520*/  LDSM.16.M88.4 R168, [R252+0x800] ;  /* 0x00080000fca8783b */ /* 0x000ee80000000200 */
[----:B------:R-:W3:Y:S04]  /*4530*/  LDSM.16.M88.4 R196, [R252+0x2000] ;  /* 0x00200000fcc4783b */ /* 0x000ee80000000200 */
[----:B------:R-:W3:Y:S04]  /*4540*/  LDSM.16.M88.4 R200, [R252+0x2800] ;  /* 0x00280000fcc8783b */ /* 0x000ee80000000200 */
[----:B------:R-:W3:Y:S01]  /*4550*/  LDSM.16.M88.4 R228, [R252+0x4000] ;  /* 0x00400000fce4783b */ /* 0x000ee20000000200 */
[----:B--2---:R-:W-:-:S03]  /*4560*/  LOP3.LUT R4, R29, 0xfffffff8, RZ, 0xc0, !PT ;  /* 0xfffffff81d047812 */ /* 0x004fc600078ec0ff */
[----:B------:R-:W2:Y:S01]  /*4570*/  LDSM.16.M88.4 R232, [R252+0x4800] ;  /* 0x00480000fce8783b */ /* 0x000ea20000000200 */
[----:B-1----:R-:W-:Y:S01]  /*4580*/  SHF.R.S32.HI R8, RZ, 0x4, R6 ;  /* 0x00000004ff087819 */ /* 0x002fe20000011406 */
[----:B------:R-:W-:-:S03]  /*4590*/  IMAD.IADD R4, R32, 0x1, -R4 ;  /* 0x0000000120047824 */ /* 0x000fc600078e0a04 */
[----:B------:R-:W-:Y:S01]  /*45a0*/  LEA.HI R6, R6, R8, RZ, 0x1 ;  /* 0x0000000806067211 */ /* 0x000fe200078f08ff */
[----:B------:R-:W-:-:S03]  /*45b0*/  IMAD.SHL.U32 R10, R4, 0x40, RZ ;  /* 0x00000040040a7824 */ /* 0x000fc600078e00ff */
[----:B------:R-:W-:Y:S02]  /*45c0*/  LOP3.LUT R9, R6, 0xfffffffe, RZ, 0xc0, !PT ;  /* 0xfffffffe06097812 */ /* 0x000fe400078ec0ff */
[----:B------:R-:W-:Y:S02]  /*45d0*/  SHF.R.S32.HI R6, RZ, 0x7, R7 ;  /* 0x00000007ff067819 */ /* 0x000fe40000011407 */
[----:B------:R-:W-:Y:S01]  /*45e0*/  LOP3.LUT R7, R10, 0x1c0, RZ, 0xc0, !PT ;  /* 0x000001c00a077812 */ /* 0x000fe200078ec0ff */
[----:B------:R-:W-:-:S03]  /*45f0*/  IMAD.IADD R8, R8, 0x1, -R9 ;  /* 0x0000000108087824 */ /* 0x000fc600078e0a09 */
[----:B------:R-:W-:Y:S01]  /*4600*/  LOP3.LUT R9, R7, 0x8, R29, 0xf8, !PT ;  /* 0x0000000807097812 */ /* 0x000fe200078ef81d */
[----:B------:R-:W-:Y:S01]  /*4610*/  IMAD.SHL.U32 R32, R32, 0x2, RZ ;  /* 0x0000000220207824 */ /* 0x000fe200078e00ff */
[----:B------:R-:W-:Y:S01]  /*4620*/  SHF.R.U32.HI R7, RZ, 0x3, R7 ;  /* 0x00000003ff077819 */ /* 0x000fe20000011607 */
[----:B------:R-:W-:Y:S02]  /*4630*/  IMAD.SHL.U32 R11, R6, 0x20, RZ ;  /* 0x00000020060b7824 */ /* 0x000fe400078e00ff */
[----:B------:R-:W-:Y:S01]  /*4640*/  IMAD.SHL.U32 R8, R8, 0x200, RZ ;  /* 0x0000020008087824 */ /* 0x000fe200078e00ff */
[----:B------:R-:W-:Y:S01]  /*4650*/  LOP3.LUT R10, R9, R7, RZ, 0x3c, !PT ;  /* 0x00000007090a7212 */ /* 0x000fe200078e3cff */
[----:B------:R-:W-:Y:S01]  /*4660*/  IMAD.U32 R7, RZ, RZ, UR9 ;  /* 0x00000009ff077e24 */ /* 0x000fe2000f8e00ff */
[----:B------:R-:W-:Y:S01]  /*4670*/  LOP3.LUT R11, R11, 0x6, R32, 0xf8, !PT ;  /* 0x000000060b0b7812 */ /* 0x000fe200078ef820 */
[----:B------:R-:W-:Y:S02]  /*4680*/  IMAD R9, R6, 0x800, R8 ;  /* 0x0000080006097824 */ /* 0x000fe400078e0208 */
[----:B------:R-:W-:Y:S01]  /*4690*/  IMAD.U32 R6, RZ, RZ, UR47 ;  /* 0x0000002fff067e24 */ /* 0x000fe2000f8e00ff */
[----:B------:R-:W-:-:S03]  /*46a0*/  IADD3 R5, R7, -UR35, R5 ;  /* 0x8000002307057c10 */ /* 0x000fc6000fffe005 */
[----:B------:R-:W-:Y:S02]  /*46b0*/  IMAD R14, R6, 0x40, R11 ;  /* 0x00000040060e7824 */ /* 0x000fe400078e020b */
[----:B------:R1:W-:Y:S04]  /*46c0*/  STL [R1+0xa4], R5 ;  /* 0x0000a40501007387 */ /* 0x0003e80000100800 */
[----:B------:R-:W-:Y:S04]  /*46d0*/  STL [R1+0x38], R14 ;  /* 0x0000380e01007387 */ /* 0x000fe80000100800 */
[----:B-1----:R-:W5:Y:S01]  /*46e0*/  LDL R5, [R1+0x4] ;  /* 0x0000040001057983 */ /* 0x002f620000100800 */
[----:B------:R-:W-:Y:S01]  /*46f0*/  LOP3.LUT P1, RZ, R4, 0x2, RZ, 0xc0, !PT ;  /* 0x0000000204ff7812 */ /* 0x000fe2000782c0ff */
[----:B------:R-:W-:-:S05]  /*4700*/  IMAD.IADD R4, R9, 0x1, R10 ;  /* 0x0000000109047824 */ /* 0x000fca00078e020a */
[----:B------:R-:W-:Y:S01]  /*4710*/  LEA R4, R4, UR4, 0x1 ;  /* 0x0000000404047c11 */ /* 0x000fe2000f8e08ff */
[----:B----4-:R-:W-:Y:S01]  /*4720*/  @P0 FMUL.FTZ R8, R13, R12 ;  /* 0x0000000c0d080220 */ /* 0x010fe20000410000 */
[----:B------:R-:W-:-:S03]  /*4730*/  VIADD R6, R14, 0x11 ;  /* 0x000000110e067836 */ /* 0x000fc60000000000 */
[----:B------:R-:W-:Y:S04]  /*4740*/  STL [R1], R4 ;  /* 0x0000000401007387 */ /* 0x000fe80000100800 */
[----:B------:R-:W1:Y:S04]  /*4750*/  LDSM.16.M88.4 R148, [R4+0x12000] ;  /* 0x012000000494783b */ /* 0x000e680000000200 */
[----:B------:R-:W4:Y:S04]  /*4760*/  LDSM.16.M88.4 R152, [R4+0x12800] ;  /* 0x012800000498783b */ /* 0x000f280000000200 */
[----:B------:R-:W1:Y:S04]  /*4770*/  LDSM.16.M88.4 R180, [R4+0x14000] ;  /* 0x0140000004b4783b */ /* 0x000e680000000200 */
[----:B------:R-:W1:Y:S04]  /*4780*/  LDSM.16.M88.4 R184, [R4+0x14800] ;  /* 0x0148000004b8783b */ /* 0x000e680000000200 */
[----:B------:R-:W1:Y:S04]  /*4790*/  LDSM.16.M88.4 R212, [R4+0x16000] ;  /* 0x0160000004d4783b */ /* 0x000e680000000200 */
[----:B------:R3:W1:Y:S01]  /*47a0*/  LDSM.16.M88.4 R216, [R4+0x16800] ;  /* 0x0168000004d8783b */ /* 0x0006620000000200 */
[----:B------:R-:W-:Y:S01]  /*47b0*/  SEL R240, R240, 0xffffffe0, !P1 ;  /* 0xffffffe0f0f07807 */ /* 0x000fe20004800000 */
[----:B------:R-:W-:Y:S01]  /*47c0*/  VIADD R7, R14, 0x10 ;  /* 0x000000100e077836 */ /* 0x000fe20000000000 */
[----:B------:R-:W-:Y:S01]  /*47d0*/  @P0 R2UR UR14, R8 ;  /* 0x00000000080e02ca */ /* 0x000fe200000e0000 */
[----:B------:R-:W-:-:S02]  /*47e0*/  VIADD R8, R14, 0x9 ;  /* 0x000000090e087836 */ /* 0x000fc40000000000 */
[----:B------:R-:W-:Y:S02]  /*47f0*/  IMAD.IADD R240, R240, 0x1, R252 ;  /* 0x00000001f0f07824 */ /* 0x000fe400078e02fc */
[C---:B------:R-:W-:Y:S02]  /*4800*/  VIADD R9, R14.reuse, 0x8 ;  /* 0x000000080e097836 */ /* 0x040fe40000000000 */
[C---:B------:R-:W-:Y:S01]  /*4810*/  VIADD R10, R14.reuse, 0x1 ;  /* 0x000000010e0a7836 */ /* 0x040fe20000000000 */
[----:B------:R-:W1:Y:S04]  /*4820*/  LDSM.16.M88.4 R172, [R240] ;  /* 0x00000000f0ac783b */ /* 0x000e680000000200 */
[----:B------:R-:W1:Y:S04]  /*4830*/  LDSM.16.M88.4 R176, [R240+0x800] ;  /* 0x00080000f0b0783b */ /* 0x000e680000000200 */
[----:B------:R-:W1:Y:S01]  /*4840*/  LDSM.16.M88.4 R204, [R240+0x2000] ;  /* 0x00200000f0cc783b */ /* 0x000e620000000200 */
[----:B---3--:R-:W-:-:S03]  /*4850*/  VIADD R4, R14, 0x19 ;  /* 0x000000190e047836 */ /* 0x008fc60000000000 */
[----:B------:R-:W3:Y:S02]  /*4860*/  LDSM.16.M88.4 R208, [R240+0x2800] ;  /* 0x00280000f0d0783b */ /* 0x000ee40000000200 */
[----:B------:R-:W-:Y:S02]  /*4870*/  I2FP.F32.S32 R11, R4 ;  /* 0x00000004000b7245 */ /* 0x000fe40000201400 */
[----:B------:R-:W1:Y:S01]  /*4880*/  LDSM.16.M88.4 R236, [R240+0x4000] ;  /* 0x00400000f0ec783b */ /* 0x000e620000000200 */
[----:B------:R-:W-:-:S03]  /*4890*/  I2FP.F32.S32 R4, R6 ;  /* 0x0000000600047245 */ /* 0x000fc60000201400 */
[----:B------:R-:W-:Y:S04]  /*48a0*/  STL [R1+0x98], R11 ;  /* 0x0000980b01007387 */ /* 0x000fe80000100800 */
[----:B------:R-:W1:Y:S01]  /*48b0*/  LDSM.16.M88.4 R240, [R240+0x4800] ;  /* 0x00480000f0f0783b */ /* 0x000e620000000200 */
[----:B------:R-:W-:Y:S01]  /*48c0*/  USHF.L.U32 UR18, UR47, 0x6, URZ ;  /* 0x000000062f127899 */ /* 0x000fe2000800063f */
[----:B------:R-:W-:Y:S02]  /*48d0*/  CS2R R28, SRZ ;  /* 0x00000000001c7805 */ /* 0x000fe4000001ff00 */
[----:B------:R-:W-:Y:S02]  /*48e0*/  CS2R R34, SRZ ;  /* 0x0000000000227805 */ /* 0x000fe4000001ff00 */
[----:B------:R-:W-:Y:S01]  /*48f0*/  CS2R R32, SRZ ;  /* 0x0000000000207805 */ /* 0x000fe2000001ff00 */
[----:B------:R-:W-:Y:S01]  /*4900*/  UIADD3 UR19, UR35, 0x40, UR18 ;  /* 0x0000004023137890 */ /* 0x000fe2000fffe012 */
[----:B------:R-:W-:Y:S01]  /*4910*/  UMOV UR5, URZ ;  /* 0x0000003f00057c82 */ /* 0x000fe20008000000 */
[----:B------:R-:W-:-:S02]  /*4920*/  UIADD3 UR18, UR18, 0x40, URZ ;  /* 0x0000004012127890 */ /* 0x000fc4000fffe03f */
[----:B------:R-:W-:Y:S01]  /*4930*/  UIADD3 UR19, UR19, -UR9, URZ ;  /* 0x8000000913137290 */ /* 0x000fe2000fffe03f */
[----:B------:R-:W-:Y:S01]  /*4940*/  @UP1 UMOV UR5, UR14 ;  /* 0x0000000e00051c82 */ /* 0x000fe20008000000 */
[----:B-----5:R-:W1:Y:S04]  /*4950*/  LDSM.16.M88.4 R156, [R5] ;  /* 0x00000000059c783b */ /* 0x020e680000000200 */
[----:B------:R-:W1:Y:S04]  /*4960*/  LDSM.16.M88.4 R160, [R5+0x800] ;  /* 0x0008000005a0783b */ /* 0x000e680000000200 */
[----:B------:R-:W1:Y:S04]  /*4970*/  LDSM.16.M88.4 R188, [R5+0x2000] ;  /* 0x0020000005bc783b */ /* 0x000e680000000200 */
[----:B------:R-:W1:Y:S04]  /*4980*/  LDSM.16.M88.4 R192, [R5+0x2800] ;  /* 0x0028000005c0783b */ /* 0x000e680000000200 */
[----:B------:R-:W1:Y:S04]  /*4990*/  LDSM.16.M88.4 R220, [R5+0x4000] ;  /* 0x0040000005dc783b */ /* 0x000e680000000200 */
[----:B------:R5:W1:Y:S02]  /*49a0*/  LDSM.16.M88.4 R224, [R5+0x4800] ;  /* 0x0048000005e0783b */ /* 0x000a640000000200 */
[----:B-----5:R-:W-:-:S05]  /*49b0*/  VIADD R5, R14, 0x18 ;  /* 0x000000180e057836 */ /* 0x020fca0000000000 */
[----:B------:R-:W-:-:S05]  /*49c0*/  I2FP.F32.S32 R5, R5 ;  /* 0x0000000500057245 */ /* 0x000fca0000201400 */
[----:B------:R5:W-:Y:S04]  /*49d0*/  STL [R1+0x94], R5 ;  /* 0x0000940501007387 */ /* 0x000be80000100800 */
[----:B------:R2:W-:Y:S01]  /*49e0*/  STL [R1+0x90], R4 ;  /* 0x0000900401007387 */ /* 0x0005e20000100800 */
[----:B-----5:R-:W-:Y:S02]  /*49f0*/  I2FP.F32.S32 R5, R7 ;  /* 0x0000000700057245 */ /* 0x020fe40000201400 */
[----:B--2---:R-:W-:-:S03]  /*4a00*/  I2FP.F32.S32 R4, R8 ;  /* 0x0000000800047245 */ /* 0x004fc60000201400 */
[----:B------:R2:W-:Y:S04]  /*4a10*/  STL [R1+0x8c], R5 ;  /* 0x00008c0501007387 */ /* 0x0005e80000100800 */
[----:B------:R5:W-:Y:S01]  /*4a20*/  STL [R1+0x88], R4 ;  /* 0x0000880401007387 */ /* 0x000be20000100800 */
[----:B--2---:R-:W-:Y:S02]  /*4a30*/  I2FP.F32.S32 R5, R9 ;  /* 0x0000000900057245 */ /* 0x004fe40000201400 */
[----:B-----5:R-:W-:-:S03]  /*4a40*/  I2FP.F32.S32 R4, R10 ;  /* 0x0000000a00047245 */ /* 0x020fc60000201400 */
[----:B------:R-:W-:Y:S04]  /*4a50*/  STL [R1+0x84], R5 ;  /* 0x0000840501007387 */ /* 0x000fe80000100800 */
[----:B------:R2:W-:Y:S02]  /*4a60*/  STL [R1+0x80], R4 ;  /* 0x0000800401007387 */ /* 0x0005e40000100800 */
[----:B--2---:R-:W-:-:S05]  /*4a70*/  I2FP.F32.S32 R4, R14 ;  /* 0x0000000e00047245 */ /* 0x004fca0000201400 */
[----:B-1-34-:R2:W-:Y:S02]  /*4a80*/  STL [R1+0x7c], R4 ;  /* 0x00007c0401007387 */ /* 0x01a5e40000100800 */
.L_x_110:
[----:B---3--:R-:W3:Y:S01]  /*4a90*/  LDL R97, [R1] ;  /* 0x0000000001617983 */ /* 0x008ee20000100800 */
[----:B------:R-:W-:Y:S03]  /*4aa0*/  USHF.L.U32 UR14, UR8, 0x6, URZ ;  /* 0x00000006080e7899 */ /* 0x000fe6000800063f */
[----:B------:R-:W4:Y:S01]  /*4ab0*/  LDL R249, [R1+0x8] ;  /* 0x0000080001f97983 */ /* 0x000f220000100800 */
[----:B------:R-:W-:Y:S03]  /*4ac0*/  UISETP.GE.AND UP0, UPT, UR14, UR19, UPT ;  /* 0x000000130e00728c */ /* 0x000fe6000bf06270 */
[----:B------:R-:W2:Y:S01]  /*4ad0*/  LDL R96, [R1+0x4] ;  /* 0x0000040001607983 */ /* 0x000ea20000100800 */
[----:B------:R-:W-:Y:S03]  /*4ae0*/  UISETP.LT.AND UP0, UPT, UR18, UR9, UP0 ;  /* 0x000000091200728c */ /* 0x000fe60008701270 */
[----:B------:R-:W2:Y:S03]  /*4af0*/  LDL R248, [R1+0xc] ;  /* 0x00000c0001f87983 */ /* 0x000ea60000100800 */
[----:B------:R-:W-:Y:S01]  /*4b00*/  PLOP3.LUT P0, PT, PT, PT, UP0, 0x80, 0x0 ;  /* 0x000000000000781c */ /* 0x000fe20003f0f008 */
[----:B------:R-:W2:Y:S01]  /*4b10*/  LDL R247, [R1+0x18] ;  /* 0x0000180001f77983 */ /* 0x000ea20000100800 */
[----:B------:R-:W-:Y:S03]  /*4b20*/  UISETP.GT.AND UP0, UPT, UR8, UR16, UPT ;  /* 0x000000100800728c */ /* 0x000fe6000bf04270 */
[----:B------:R-:W2:Y:S04]  /*4b30*/  LDL R245, [R1+0x10] ;  /* 0x0000100001f57983 */ /* 0x000ea80000100800 */
[----:B------:R-:W2:Y:S04]  /*4b40*/  LDL R246, [R1+0x14] ;  /* 0x0000140001f67983 */ /* 0x000ea80000100800 */
[----:B------:R-:W0:Y:S04]  /*4b50*/  LDGDEPBAR ;  /* 0x00000000000079af */ /* 0x000e280000000000 */
[----:B------:R-:W2:Y:S04]  /*4b60*/  LDL R250, [R1+0xa4] ;  /* 0x0000a40001fa7983 */ /* 0x000ea80000100800 */
[----:B------:R-:W2:Y:S04]  /*4b70*/  LDL R99, [R1+0x64] ;  /* 0x0000640001637983 */ /* 0x000ea80000100800 */
[----:B------:R-:W2:Y:S04]  /*4b80*/  LDL R98, [R1+0x38] ;  /* 0x0000380001627983 */ /* 0x000ea80000100800 */
[----:B------:R-:W2:Y:S01]  /*4b90*/  LDL R244, [R1+0x68] ;  /* 0x0000680001f47983 */ /* 0x000ea20000100800 */
[----:B------:R-:W-:Y:S04]  /*4ba0*/  DEPBAR.LE SB0, 0x0 ;  /* 0x000080000000791a */ /* 0x000fe80000000000 */
[----:B------:R-:W-:Y:S06]  /*4bb0*/  BAR.SYNC.DEFER_BLOCKING 0x0 ;  /* 0x0000000000007b1d */ /* 0x000fec0000010000 */
[----:B------:R-:W-:Y:S04]  /*4bc0*/  LDSM.16.M88.4 R88, [R252+-0x6000] ;  /* 0xffa00000fc58783b */ /* 0x000fe80000000200 */
[----:B---3--:R-:W-:Y:S04]  /*4bd0*/  LDSM.16.M88.4 R8, [R97+0xc000] ;  /* 0x00c000006108783b */ /* 0x008fe80000000200 */
[----:B----4-:R-:W1:Y:S04]  /*4be0*/  LDSM.16.M88.4 R16, [R249] ;  /* 0x00000000f910783b */ /* 0x010e680000000200 */
[----:B------:R-:W3:Y:S04]  /*4bf0*/  LDSM.16.M88.4 R68, [R97+0xc800] ;  /* 0x00c800006144783b */ /* 0x000ee80000000200 */
[----:B--2---:R-:W-:Y:S04]  /*4c00*/  LDSM.16.M88.4 R72, [R248] ;  /* 0x00000000f848783b */ /* 0x004fe80000000200 */
[----:B------:R-:W2:Y:S04]  /*4c10*/  LDSM.16.M88.4 R76, [R96+-0x6000] ;  /* 0xffa00000604c783b */ /* 0x000ea80000000200 */
[----:B------:R-:W4:Y:S04]  /*4c20*/  LDSM.16.M88.4 R80, [R96+-0x5800] ;  /* 0xffa800006050783b */ /* 0x000f280000000200 */
[----:B------:R-:W4:Y:S04]  /*4c30*/  LDSM.16.M88.4 R84, [R247] ;  /* 0x00000000f754783b */ /* 0x000f280000000200 */
[----:B------:R-:W-:Y:S01]  /*4c40*/  LDSM.16.M88.4 R92, [R245] ;  /* 0x00000000f55c783b */ /* 0x000fe20000000200 */
[----:B------:R-:W-:Y:S01]  /*4c50*/  FSETP.NEU.FTZ.AND P1, PT, R99, -INF , PT ;  /* 0xff8000006300780b */ /* 0x000fe20003f3d000 */
[C---:B-1----:R-:W-:Y:S06]  /*4c60*/  HMMA.16816.F32.BF16 R4, R16.reuse, R8, RZ ;  /* 0x000000081004723c */ /* 0x042fec00000418ff */
[C---:B------:R-:W-:Y:S06]  /*4c70*/  HMMA.16816.F32.BF16 R8, R16.reuse, R10, RZ ;  /* 0x0000000a1008723c */ /* 0x040fec00000418ff */
[C---:B---3--:R-:W-:Y:S06]  /*4c80*/  HMMA.16816.F32.BF16 R12, R16.reuse, R68, RZ ;  /* 0x00000044100c723c */ /* 0x048fec00000418ff */
[----:B------:R-:W-:Y:S01]  /*4c90*/  HMMA.16816.F32.BF16 R16, R16, R70, RZ ;  /* 0x000000461010723c */ /* 0x000fe200000418ff */
[----:B------:R-:W1:Y:S05]  /*4ca0*/  LDSM.16.M88.4 R68, [R252+-0x5800] ;  /* 0xffa80000fc44783b */ /* 0x000e6a0000000200 */
[C---:B--2---:R-:W-:Y:S06]  /*4cb0*/  HMMA.16816.F32.BF16 R4, R72.reuse, R76, R4 ;  /* 0x0000004c4804723c */ /* 0x044fec0000041804 */
[C---:B------:R-:W-:Y:S01]  /*4cc0*/  HMMA.16816.F32.BF16 R8, R72.reuse, R78, R8 ;  /* 0x0000004e4808723c */ /* 0x040fe20000041808 */
[----:B------:R-:W2:Y:S05]  /*4cd0*/  LDSM.16.M88.4 R76, [R246] ;  /* 0x00000000f64c783b */ /* 0x000eaa0000000200 */
[C---:B----4-:R-:W-:Y:S06]  /*4ce0*/  HMMA.16816.F32.BF16 R12, R72.reuse, R80, R12 ;  /* 0x00000050480c723c */ /* 0x050fec000004180c */
[----:B------:R-:W-:Y:S01]  /*4cf0*/  HMMA.16816.F32.BF16 R16, R72, R82, R16 ;  /* 0x000000524810723c */ /* 0x000fe20000041810 */
[----:B------:R-:W3:Y:S04]  /*4d00*/  LDSM.16.M88.4 R72, [R245+0x800] ;  /* 0x00080000f548783b */ /* 0x000ee80000000200 */
[----:B------:R-:W-:Y:S01]  /*4d10*/  LDSM.16.M88.4 R80, [R249+0x2000] ;  /* 0x00200000f950783b */ /* 0x000fe20000000200 */
[C---:B------:R-:W-:Y:S06]  /*4d20*/  HMMA.16816.F32.BF16 R4, R84.reuse, R88, R4 ;  /* 0x000000585404723c */ /* 0x040fec0000041804 */
[C---:B------:R-:W-:Y:S01]  /*4d30*/  HMMA.16816.F32.BF16 R8, R84.reuse, R90, R8 ;  /* 0x0000005a5408723c */ /* 0x040fe20000041808 */
[----:B------:R-:W4:Y:S05]  /*4d40*/  LDSM.16.M88.4 R88, [R97+0xe000] ;  /* 0x00e000006158783b */ /* 0x000f2a0000000200 */
[C---:B-1----:R-:W-:Y:S06]  /*4d50*/  HMMA.16816.F32.BF16 R12, R84.reuse, R68, R12 ;  /* 0x00000044540c723c */ /* 0x042fec000004180c */
[----:B------:R-:W-:Y:S01]  /*4d60*/  HMMA.16816.F32.BF16 R16, R84, R70, R16 ;  /* 0x000000465410723c */ /* 0x000fe20000041810 */
[----:B------:R-:W1:Y:S04]  /*4d70*/  LDSM.16.M88.4 R68, [R97+0xe800] ;  /* 0x00e800006144783b */ /* 0x000e680000000200 */
[----:B------:R-:W-:Y:S01]  /*4d80*/  LDSM.16.M88.4 R84, [R248+0x2000] ;  /* 0x00200000f854783b */ /* 0x000fe20000000200 */
[C---:B--2---:R-:W-:Y:S06]  /*4d90*/  HMMA.16816.F32.BF16 R4, R76.reuse, R92, R4 ;  /* 0x0000005c4c04723c */ /* 0x044fec0000041804 */
[C---:B------:R-:W-:Y:S01]  /*4da0*/  HMMA.16816.F32.BF16 R8, R76.reuse, R94, R8 ;  /* 0x0000005e4c08723c */ /* 0x040fe20000041808 */
[----:B------:R-:W2:Y:S05]  /*4db0*/  LDSM.16.M88.4 R92, [R96+-0x4000] ;  /* 0xffc00000605c783b */ /* 0x000eaa0000000200 */
[C---:B---3--:R-:W-:Y:S06]  /*4dc0*/  HMMA.16816.F32.BF16 R12, R76.reuse, R72, R12 ;  /* 0x000000484c0c723c */ /* 0x048fec000004180c */
[----:B------:R-:W-:Y:S01]  /*4dd0*/  HMMA.16816.F32.BF16 R16, R76, R74, R16 ;  /* 0x0000004a4c10723c */ /* 0x000fe20000041810 */
[----:B------:R-:W3:Y:S04]  /*4de0*/  LDSM.16.M88.4 R72, [R96+-0x3800] ;  /* 0xffc800006048783b */ /* 0x000ee80000000200 */
[----:B------:R-:W-:Y:S01]  /*4df0*/  LDSM.16.M88.4 R76, [R247+0x2000] ;  /* 0x00200000f74c783b */ /* 0x000fe20000000200 */
[C---:B----4-:R-:W-:Y:S06]  /*4e00*/  HMMA.16816.F32.BF16 R4, R80.reuse, R88, R4 ;  /* 0x000000585004723c */ /* 0x050fec0000041804 */
[C---:B------:R-:W-:Y:S01]  /*4e10*/  HMMA.16816.F32.BF16 R8, R80.reuse, R90, R8 ;  /* 0x0000005a5008723c */ /* 0x040fe20000041808 */
[----:B------:R-:W4:Y:S05]  /*4e20*/  LDSM.16.M88.4 R88, [R252+-0x4000] ;  /* 0xffc00000fc58783b */ /* 0x000f2a0000000200 */
[C---:B-1----:R-:W-:Y:S06]  /*4e30*/  HMMA.16816.F32.BF16 R12, R80.reuse, R68, R12 ;  /* 0x00000044500c723c */ /* 0x042fec000004180c */
[----:B------:R-:W-:Y:S01]  /*4e40*/  HMMA.16816.F32.BF16 R16, R80, R70, R16 ;  /* 0x000000465010723c */ /* 0x000fe20000041810 */
[----:B------:R-:W1:Y:S04]  /*4e50*/  LDSM.16.M88.4 R68, [R252+-0x3800] ;  /* 0xffc80000fc44783b */ /* 0x000e680000000200 */
[----:B------:R-:W-:Y:S01]  /*4e60*/  LDSM.16.M88.4 R80, [R246+0x2000] ;  /* 0x00200000f650783b */ /* 0x000fe20000000200 */
[C---:B--2---:R-:W-:Y:S06]  /*4e70*/  HMMA.16816.F32.BF16 R4, R84.reuse, R92, R4 ;  /* 0x0000005c5404723c */ /* 0x044fec0000041804 */
[C---:B------:R-:W-:Y:S01]  /*4e80*/  HMMA.16816.F32.BF16 R8, R84.reuse, R94, R8 ;  /* 0x0000005e5408723c */ /* 0x040fe20000041808 */
[----:B------:R-:W2:Y:S05]  /*4e90*/  LDSM.16.M88.4 R92, [R245+0x2000] ;  /* 0x00200000f55c783b */ /* 0x000eaa0000000200 */
[C---:B---3--:R-:W-:Y:S06]  /*4ea0*/  HMMA.16816.F32.BF16 R12, R84.reuse, R72, R12 ;  /* 0x00000048540c723c */ /* 0x048fec000004180c */
[----:B------:R-:W-:Y:S01]  /*4eb0*/  HMMA.16816.F32.BF16 R16, R84, R74, R16 ;  /* 0x0000004a5410723c */ /* 0x000fe20000041810 */
[----:B------:R-:W3:Y:S04]  /*4ec0*/  LDSM.16.M88.4 R72, [R245+0x2800] ;  /* 0x00280000f548783b */ /* 0x000ee80000000200 */
[----:B------:R-:W-:Y:S01]  /*4ed0*/  LDSM.16.M88.4 R84, [R249+0x4000] ;  /* 0x00400000f954783b */ /* 0x000fe20000000200 */
[C---:B----4-:R-:W-:Y:S06]  /*4ee0*/  HMMA.16816.F32.BF16 R4, R76.reuse, R88, R4 ;  /* 0x000000584c04723c */ /* 0x050fec0000041804 */
[C---:B------:R-:W-:Y:S01]  /*4ef0*/  HMMA.16816.F32.BF16 R8, R76.reuse, R90, R8 ;  /* 0x0000005a4c08723c */ /* 0x040fe20000041808 */
[----:B------:R-:W4:Y:S05]  /*4f00*/  LDSM.16.M88.4 R88, [R97+0x10000] ;  /* 0x010000006158783b */ /* 0x000f2a0000000200 */
[C---:B-1----:R-:W-:Y:S06]  /*4f10*/  HMMA.16816.F32.BF16 R12, R76.reuse, R68, R12 ;  /* 0x000000444c0c723c */ /* 0x042fec000004180c */
[----:B------:R-:W-:Y:S01]  /*4f20*/  HMMA.16816.F32.BF16 R16, R76, R70, R16 ;  /* 0x000000464c10723c */ /* 0x000fe20000041810 */
[----:B------:R1:W4:Y:S04]  /*4f30*/  LDSM.16.M88.4 R68, [R97+0x10800] ;  /* 0x010800006144783b */ /* 0x0003280000000200 */
[----:B------:R-:W-:Y:S01]  /*4f40*/  LDSM.16.M88.4 R76, [R248+0x4000] ;  /* 0x00400000f84c783b */ /* 0x000fe20000000200 */
[C---:B--2---:R-:W-:Y:S06]  /*4f50*/  HMMA.16816.F32.BF16 R4, R80.reuse, R92, R4 ;  /* 0x0000005c5004723c */ /* 0x044fec0000041804 */
[C---:B------:R-:W-:Y:S01]  /*4f60*/  HMMA.16816.F32.BF16 R8, R80.reuse, R94, R8 ;  /* 0x0000005e5008723c */ /* 0x040fe20000041808 */
[----:B------:R-:W2:Y:S05]  /*4f70*/  LDSM.16.M88.4 R92, [R96+-0x2000] ;  /* 0xffe00000605c783b */ /* 0x000eaa0000000200 */
[C---:B---3--:R-:W-:Y:S06]  /*4f80*/  HMMA.16816.F32.BF16 R12, R80.reuse, R72, R12 ;  /* 0x00000048500c723c */ /* 0x048fec000004180c */
[----:B------:R-:W-:Y:S01]  /*4f90*/  HMMA.16816.F32.BF16 R16, R80, R74, R16 ;  /* 0x0000004a5010723c */ /* 0x000fe20000041810 */
[----:B-1----:R-:W3:Y:S04]  /*4fa0*/  LDL R97, [R1+0x7c] ;  /* 0x00007c0001617983 */ /* 0x002ee80000100800 */
[----:B------:R1:W2:Y:S01]  /*4fb0*/  LDSM.16.M88.4 R72, [R96+-0x1800] ;  /* 0xffe800006048783b */ /* 0x0002a20000000200 */
[C---:B----4-:R-:W-:Y:S03]  /*4fc0*/  HMMA.16816.F32.BF16 R4, R84.reuse, R88, R4 ;  /* 0x000000585404723c */ /* 0x050fe60000041804 */
[----:B------:R-:W-:Y:S03]  /*4fd0*/  LDSM.16.M88.4 R80, [R247+0x4000] ;  /* 0x00400000f750783b */ /* 0x000fe60000000200 */
[C---:B------:R-:W-:Y:S01]  /*4fe0*/  HMMA.16816.F32.BF16 R8, R84.reuse, R90, R8 ;  /* 0x0000005a5408723c */ /* 0x040fe20000041808 */
[----:B------:R-:W4:Y:S05]  /*4ff0*/  LDSM.16.M88.4 R88, [R252+-0x2000] ;  /* 0xffe00000fc58783b */ /* 0x000f2a0000000200 */
[C---:B------:R-:W-:Y:S06]  /*5000*/  HMMA.16816.F32.BF16 R12, R84.reuse, R68, R12 ;  /* 0x00000044540c723c */ /* 0x040fec000004180c */
[----:B------:R-:W-:Y:S01]  /*5010*/  HMMA.16816.F32.BF16 R16, R84, R70, R16 ;  /* 0x000000465410723c */ /* 0x000fe20000041810 */
[----:B------:R-:W4:Y:S04]  /*5020*/  LDSM.16.M88.4 R68, [R252+-0x1800] ;  /* 0xffe80000fc44783b */ /* 0x000f280000000200 */
[----:B-1----:R-:W3:Y:S01]  /*5030*/  LDL R96, [R1+0x80] ;  /* 0x0000800001607983 */ /* 0x002ee20000100800 */
[C---:B--2---:R-:W-:Y:S03]  /*5040*/  HMMA.16816.F32.BF16 R4, R76.reuse, R92, R4 ;  /* 0x0000005c4c04723c */ /* 0x044fe60000041804 */
[----:B------:R-:W-:Y:S03]  /*5050*/  LDSM.16.M88.4 R84, [R246+0x4000] ;  /* 0x00400000f654783b */ /* 0x000fe60000000200 */
[C---:B------:R-:W-:Y:S01]  /*5060*/  HMMA.16816.F32.BF16 R8, R76.reuse, R94, R8 ;  /* 0x0000005e4c08723c */ /* 0x040fe20000041808 */
[----:B------:R-:W1:Y:S05]  /*5070*/  LDSM.16.M88.4 R92, [R245+0x4000] ;  /* 0x00400000f55c783b */ /* 0x000e6a0000000200 */
[C---:B------:R-:W-:Y:S06]  /*5080*/  HMMA.16816.F32.BF16 R12, R76.reuse, R72, R12 ;  /* 0x000000484c0c723c */ /* 0x040fec000004180c */
[----:B------:R-:W-:Y:S01]  /*5090*/  HMMA.16816.F32.BF16 R16, R76, R74, R16 ;  /* 0x0000004a4c10723c */ /* 0x000fe20000041810 */
[----:B------:R-:W2:Y:S04]  /*50a0*/  LDL R79, [R1+0x84] ;  /* 0x00008400014f7983 */ /* 0x000ea80000100800 */
[----:B------:R-:W2:Y:S01]  /*50b0*/  LDL R78, [R1+0x88] ;  /* 0x00008800014e7983 */ /* 0x000ea20000100800 */
[C---:B----4-:R-:W-:Y:S03]  /*50c0*/  HMMA.16816.F32.BF16 R4, R80.reuse, R88, R4 ;  /* 0x000000585004723c */ /* 0x050fe60000041804 */
[----:B------:R-:W4:Y:S02]  /*50d0*/  LDL R77, [R1+0x8c] ;  /* 0x00008c00014d7983 */ /* 0x000f240000100800 */
[----:B------:R-:W-:Y:S01]  /*50e0*/  FMUL.FTZ R76, R244, 1.4426950216293334961 ;  /* 0x3fb8aa3bf44c7820 */ /* 0x000fe20000410000 */
[C---:B------:R-:W-:Y:S05]  /*50f0*/  HMMA.16816.F32.BF16 R8, R80.reuse, R90, R8 ;  /* 0x0000005a5008723c */ /* 0x040fea0000041808 */
[----:B------:R-:W-:Y:S01]  /*5100*/  @!P0 IADD3 R75, R98, 0x1, RZ ;  /* 0x00000001624b8810 */ /* 0x000fe20007ffe0ff */
[C---:B------:R-:W-:Y:S05]  /*5110*/  HMMA.16816.F32.BF16 R12, R80.reuse, R68, R12 ;  /* 0x00000044500c723c */ /* 0x040fea000004180c */
[----:B------:R-:W-:Y:S01]  /*5120*/  @!P0 IADD3 R73, R250, UR14, RZ ;  /* 0x0000000efa498c10 */ /* 0x000fe2000fffe0ff */
[----:B------:R-:W-:Y:S01]  /*5130*/  HMMA.16816.F32.BF16 R16, R80, R70, R16 ;  /* 0x000000465010723c */ /* 0x000fe20000041810 */
[----:B------:R1:W1:Y:S04]  /*5140*/  LDSM.16.M88.4 R68, [R245+0x4800] ;  /* 0x00480000f544783b */ /* 0x0002680000000200 */
[----:B------:R-:W-:Y:S01]  /*5150*/  @!P0 VIMNMX R74, R73, UR9, PT ;  /* 0x00000009494a8c48 */ /* 0x000fe2000bfe0100 */
[C---:B-1----:R-:W-:Y:S05]  /*5160*/  HMMA.16816.F32.BF16 R4, R84.reuse, R92, R4 ;  /* 0x0000005c5404723c */ /* 0x042fea0000041804 */
[----:B------:R-:W-:Y:S01]  /*5170*/  FMUL.FTZ R72, R99, 1.4426950216293334961 ;  /* 0x3fb8aa3b63487820 */ /* 0x000fe20000410000 */
[C---:B------:R-:W-:Y:S01]  /*5180*/  HMMA.16816.F32.BF16 R8, R84.reuse, R94, R8 ;  /* 0x0000005e5408723c */ /* 0x040fe20000041808 */
[----:B------:R-:W-:Y:S02]  /*5190*/  MOV R99, 0x8 ;  /* 0x0000000800637802 */ /* 0x000fe40000000f00 */
[-C--:B------:R-:W-:Y:S02]  /*51a0*/  @!P0 ISETP.GE.AND P2, PT, R98, R74.reuse, PT ;  /* 0x0000004a6200820c */ /* 0x080fe40003f46270 */
[----:B------:R-:W-:Y:S02]  /*51b0*/  FSEL R72, R72, RZ, P1 ;  /* 0x000000ff48487208 */ /* 0x000fe40000800000 */
[----:B------:R-:W-:Y:S02]  /*51c0*/  FSETP.NEU.FTZ.AND P1, PT, R244, -INF , PT ;  /* 0xff800000f400780b */ /* 0x000fe40003f3d000 */
[----:B------:R-:W4:Y:S02]  /*51d0*/  LDL R244, [R1+0x60] ;  /* 0x0000600001f47983 */ /* 0x000f240000100800 */
[----:B------:R-:W-:Y:S02]  /*51e0*/  @!P0 VIADDMNMX R73, R73, R99, UR9, PT ;  /* 0x0000000949498e46 */ /* 0x000fe4000b800163 */
[----:B------:R-:W4:Y:S04]  /*51f0*/  LDL R245, [R1+0x3c] ;  /* 0x00003c0001f57983 */ /* 0x000f280000100800 */
[----:B------:R-:W4:Y:S01]  /*5200*/  LDL R99, [R1+0x58] ;  /* 0x0000580001637983 */ /* 0x000f220000100800 */
[C---:B------:R-:W-:Y:S06]  /*5210*/  HMMA.16816.F32.BF16 R12, R84.reuse, R68, R12 ;  /* 0x00000044540c723c */ /* 0x040fec000004180c */
[----:B------:R-:W-:Y:S05]  /*5220*/  HMMA.16816.F32.BF16 R16, R84, R70, R16 ;  /* 0x000000465410723c */ /* 0x000fea0000041810 */
[C---:B---3--:R-:W-:Y:S01]  /*5230*/  FFMA.FTZ R4, R97.reuse, UR5, R4 ;  /* 0x0000000561047c23 */ /* 0x048fe20008010004 */
[----:B------:R-:W-:Y:S05]  /*5240*/  FFMA.FTZ R6, R97, UR5, R6 ;  /* 0x0000000561067c23 */ /* 0x000fea0008010006 */
[----:B------:R-:W-:Y:S02]  /*5250*/  @!P0 FSEL R4, R4, -INF , !P2 ;  /* 0xff80000004048808 */ /* 0x000fe40005000000 */
[-C--:B------:R-:W-:Y:S03]  /*5260*/  @!P0 ISETP.GE.AND P2, PT, R75, R74.reuse, PT ;  /* 0x0000004a4b00820c */ /* 0x080fe60003f46270 */
[--C-:B------:R-:W-:Y:S04]  /*5270*/  FFMA.FTZ R4, R4, UR15, -R72.reuse ;  /* 0x0000000f04047c23 */ /* 0x100fe80008010848 */
[----:B------:R1:W-:Y:S01]  /*5280*/  MUFU.EX2 R95, R4 ;  /* 0x00000004005f7308 */ /* 0x0003e20000000800 */
[C---:B------:R-:W-:Y:S01]  /*5290*/  FFMA.FTZ R5, R96.reuse, UR5, R5 ;  /* 0x0000000560057c23 */ /* 0x040fe20008010005 */
[----:B------:R-:W-:Y:S01]  /*52a0*/  FFMA.FTZ R7, R96, UR5, R7 ;  /* 0x0000000560077c23 */ /* 0x000fe20008010007 */
[----:B-1----:R-:W-:Y:S02]  /*52b0*/  FSEL R4, R76, RZ, P1 ;  /* 0x000000ff4c047208 */ /* 0x002fe40000800000 */
[----:B------:R-:W3:Y:S01]  /*52c0*/  LDL R76, [R1+0x90] ;  /* 0x00009000014c7983 */ /* 0x000ee20000100800 */
[----:B------:R-:W-:Y:S02]  /*52d0*/  @!P0 FSEL R5, R5, -INF , !P2 ;  /* 0xff80000005058808 */ /* 0x000fe40005000000 */
[-C--:B------:R-:W-:Y:S02]  /*52e0*/  @!P0 ISETP.GE.AND P2, PT, R98, R73.reuse, PT ;  /* 0x000000496200820c */ /* 0x080fe40003f46270 */
[-C--:B------:R-:W-:Y:S01]  /*52f0*/  @!P0 ISETP.GE.AND P1, PT, R75, R73.reuse, PT ;  /* 0x000000494b00820c */ /* 0x080fe20003f26270 */
[----:B------:R-:W-:Y:S01]  /*5300*/  FFMA.FTZ R5, R5, UR15, -R72 ;  /* 0x0000000f05057c23 */ /* 0x000fe20008010848 */
[----:B------:R-:W-:Y:S02]  /*5310*/  @!P0 FSEL R6, R6, -INF , !P2 ;  /* 0xff80000006068808 */ /* 0x000fe40005000000 */
[----:B------:R-:W-:Y:S01]  /*5320*/  @!P0 FSEL R7, R7, -INF , !P1 ;  /* 0xff80000007078808 */ /* 0x000fe20004800000 */
[----:B------:R1:W3:Y:S04]  /*5330*/  MUFU.EX2 R94, R5 ;  /* 0x00000005005e7308 */ /* 0x0002e80000000800 */
[----:B------:R-:W-:Y:S01]  /*5340*/  FFMA.FTZ R7, R7, UR15, -R4 ;  /* 0x0000000f07077c23 */ /* 0x000fe20008010804 */
[C---:B--2---:R-:W-:Y:S05]  /*5350*/  FFMA.FTZ R8, R79.reuse, UR5, R8 ;  /* 0x000000054f087c23 */ /* 0x044fea0008010008 */
[----:B------:R2:W-:Y:S01]  /*5360*/  MUFU.EX2 R96, R7 ;  /* 0x0000000700607308 */ /* 0x0005e20000000800 */
[----:B------:R-:W-:Y:S01]  /*5370*/  FFMA.FTZ R10, R79, UR5, R10 ;  /* 0x000000054f0a7c23 */ /* 0x000fe2000801000a */
[C---:B------:R-:W-:Y:S01]  /*5380*/  FFMA.FTZ R9, R78.reuse, UR5, R9 ;  /* 0x000000054e097c23 */ /* 0x040fe20008010009 */
[----:B------:R-:W-:Y:S01]  /*5390*/  FFMA.FTZ R11, R78, UR5, R11 ;  /* 0x000000054e0b7c23 */ /* 0x000fe2000801000b */
[C---:B----4-:R-:W-:Y:S01]  /*53a0*/  FFMA.FTZ R12, R77.reuse, UR5, R12 ;  /* 0x000000054d0c7c23 */ /* 0x050fe2000801000c */
[----:B-1----:R-:W-:Y:S01]  /*53b0*/  FFMA.FTZ R5, R6, UR15, -R4 ;  /* 0x0000000f06057c23 */ /* 0x002fe20008010804 */
[----:B------:R-:W-:Y:S01]  /*53c0*/  @!P0 IADD3 R6, R98, 0x8, RZ ;  /* 0x0000000862068810 */ /* 0x000fe20007ffe0ff */
[----:B------:R-:W-:Y:S03]  /*53d0*/  FFMA.FTZ R14, R77, UR5, R14 ;  /* 0x000000054d0e7c23 */ /* 0x000fe6000801000e */
[----:B------:R1:W-:Y:S01]  /*53e0*/  MUFU.EX2 R97, R5 ;  /* 0x0000000500617308 */ /* 0x0003e20000000800 */
[-C--:B------:R-:W-:Y:S04]  /*53f0*/  @!P0 ISETP.GE.AND P1, PT, R6, R74.reuse, PT ;  /* 0x0000004a0600820c */ /* 0x080fe80003f26270 */
[----:B------:R-:W-:Y:S01]  /*5400*/  @!P0 FSEL R8, R8, -INF , !P1 ;  /* 0xff80000008088808 */ /* 0x000fe20004800000 */
[----:B--2---:R-:W2:Y:S04]  /*5410*/  LDL R7, [R1+0x98] ;  /* 0x0000980001077983 */ /* 0x004ea80000100800 */
[--C-:B------:R-:W-:Y:S04]  /*5420*/  FFMA.FTZ R8, R8, UR15, -R72.reuse ;  /* 0x0000000f08087c23 */ /* 0x100fe80008010848 */
[----:B------:R4:W-:Y:S01]  /*5430*/  MUFU.EX2 R92, R8 ;  /* 0x00000008005c7308 */ /* 0x0009e20000000800 */
[----:B-1----:R-:W-:Y:S04]  /*5440*/  @!P0 IADD3 R5, R98, 0x9, RZ ;  /* 0x0000000962058810 */ /* 0x002fe80007ffe0ff */
[-C--:B------:R-:W-:Y:S04]  /*5450*/  @!P0 ISETP.GE.AND P1, PT, R5, R74.reuse, PT ;  /* 0x0000004a0500820c */ /* 0x080fe80003f26270 */
[----:B------:R-:W-:Y:S02]  /*5460*/  @!P0 FSEL R9, R9, -INF , !P1 ;  /* 0xff80000009098808 */ /* 0x000fe40004800000 */
[-C--:B------:R-:W-:Y:S02]  /*5470*/  @!P0 ISETP.GE.AND P1, PT, R6, R73.reuse, PT ;  /* 0x000000490600820c */ /* 0x080fe40003f26270 */
[----:B------:R-:W-:Y:S01]  /*5480*/  @!P0 IADD3 R6, R98, 0x10, RZ ;  /* 0x0000001062068810 */ /* 0x000fe20007ffe0ff */
[----:B------:R-:W-:Y:S01]  /*5490*/  FFMA.FTZ R9, R9, UR15, -R72 ;  /* 0x0000000f09097c23 */ /* 0x000fe20008010848 */
[----:B----4-:R-:W4:Y:S01]  /*54a0*/  LDL R8, [R1+0x94] ;  /* 0x0000940001087983 */ /* 0x010f220000100800 */
[----:B------:R-:W-:Y:S02]  /*54b0*/  @!P0 FSEL R10, R10, -INF , !P1 ;  /* 0xff8000000a0a8808 */ /* 0x000fe40004800000 */
[-C--:B------:R-:W-:Y:S01]  /*54c0*/  @!P0 ISETP.GE.AND P1, PT, R5, R73.reuse, PT ;  /* 0x000000490500820c */ /* 0x080fe20003f26270 */
[----:B------:R1:W-:Y:S01]  /*54d0*/  MUFU.EX2 R90, R9 ;  /* 0x00000009005a7308 */ /* 0x0003e20000000800 */
[----:B------:R-:W-:Y:S01]  /*54e0*/  @!P0 IADD3 R5, R98, 0x11, RZ ;  /* 0x0000001162058810 */ /* 0x000fe20007ffe0ff */
[--C-:B------:R-:W-:Y:S01]  /*54f0*/  FFMA.FTZ R10, R10, UR15, -R4.reuse ;  /* 0x0000000f0a0a7c23 */ /* 0x100fe20008010804 */
[----:B------:R-:W-:Y:S02]  /*5500*/  @!P0 FSEL R11, R11, -INF , !P1 ;  /* 0xff8000000b0b8808 */ /* 0x000fe40004800000 */
[-C--:B------:R-:W-:Y:S05]  /*5510*/  @!P0 ISETP.GE.AND P1, PT, R6, R74.reuse, PT ;  /* 0x0000004a0600820c */ /* 0x080fea0003f26270 */
[----:B------:R1:W-:Y:S01]  /*5520*/  MUFU.EX2 R93, R10 ;  /* 0x0000000a005d7308 */ /* 0x0003e20000000800 */
[----:B------:R-:W-:Y:S01]  /*5530*/  @!P0 FSEL R12, R12, -INF , !P1 ;  /* 0xff8000000c0c8808 */ /* 0x000fe20004800000 */
[----:B------:R-:W-:Y:S01]  /*5540*/  FFMA.FTZ R11, R11, UR15, -R4 ;  /* 0x0000000f0b0b7c23 */ /* 0x000fe20008010804 */
[-C--:B------:R-:W-:Y:S03]  /*5550*/  @!P0 ISETP.GE.AND P1, PT, R5, R74.reuse, PT ;  /* 0x0000004a0500820c */ /* 0x080fe60003f26270 */
[--C-:B------:R-:W-:Y:S04]  /*5560*/  FFMA.FTZ R12, R12, UR15, -R72.reuse ;  /* 0x0000000f0c0c7c23 */ /* 0x100fe80008010848 */
[----:B------:R-:W-:Y:S01]  /*5570*/  MUFU.EX2 R91, R11 ;  /* 0x0000000b005b7308 */ /* 0x000fe20000000800 */
[----:B-1----:R-:W4:Y:S09]  /*5580*/  LDL R9, [R1+0x74] ;  /* 0x0000740001097983 */ /* 0x002f320000100800 */
[----:B------:R-:W-:Y:S01]  /*5590*/  MUFU.EX2 R87, R12 ;  /* 0x0000000c00577308 */ /* 0x000fe20000000800 */
[----:B------:R-:W4:Y:S01]  /*55a0*/  LDL R10, [R1+0x78] ;  /* 0x00007800010a7983 */ /* 0x000f220000100800 */
[C---:B---3--:R-:W-:Y:S01]  /*55b0*/  FFMA.FTZ R13, R76.reuse, UR5, R13 ;  /* 0x000000054c0d7c23 */ /* 0x048fe2000801000d */
[----:B------:R-:W-:Y:S04]  /*55c0*/  FFMA.FTZ R15, R76, UR5, R15 ;  /* 0x000000054c0f7c23 */ /* 0x000fe8000801000f */
[----:B------:R-:W-:Y:S02]  /*55d0*/  @!P0 FSEL R13, R13, -INF , !P1 ;  /* 0xff8000000d0d8808 */ /* 0x000fe40004800000 */
[-C--:B------:R-:W-:Y:S02]  /*55e0*/  @!P0 ISETP.GE.AND P1, PT, R6, R73.reuse, PT ;  /* 0x000000490600820c */ /* 0x080fe40003f26270 */
[----:B------:R-:W-:Y:S01]  /*55f0*/  @!P0 IADD3 R6, R98, 0x18, RZ ;  /* 0x0000001862068810 */ /* 0x000fe20007ffe0ff */
[----:B------:R-:W-:Y:S01]  /*5600*/  FFMA.FTZ R13, R13, UR15, -R72 ;  /* 0x0000000f0d0d7c23 */ /* 0x000fe20008010848 */
[----:B------:R-:W-:Y:S02]  /*5610*/  @!P0 FSEL R14, R14, -INF , !P1 ;  /* 0xff8000000e0e8808 */ /* 0x000fe40004800000 */
[-C--:B------:R-:W-:Y:S01]  /*5620*/  @!P0 ISETP.GE.AND P1, PT, R5, R73.reuse, PT ;  /* 0x000000490500820c */ /* 0x080fe20003f26270 */
[----:B------:R-:W1:Y:S01]  /*5630*/  MUFU.EX2 R86, R13 ;  /* 0x0000000d00567308 */ /* 0x000e620000000800 */
[----:B------:R-:W-:Y:S01]  /*5640*/  @!P0 IADD3 R5, R98, 0x19, RZ ;  /* 0x0000001962058810 */ /* 0x000fe20007ffe0ff */
[--C-:B------:R-:W-:Y:S01]  /*5650*/  FFMA.FTZ R14, R14, UR15, -R4.reuse ;  /* 0x0000000f0e0e7c23 */ /* 0x100fe20008010804 */
[----:B------:R-:W3:Y:S01]  /*5660*/  LDL R98, [R1+0x5c] ;  /* 0x00005c0001627983 */ /* 0x000ee20000100800 */
[----:B------:R-:W-:Y:S02]  /*5670*/  @!P0 FSEL R15, R15, -INF , !P1 ;  /* 0xff8000000f0f8808 */ /* 0x000fe40004800000 */
[CC--:B------:R-:W-:Y:S02]  /*5680*/  @!P0 ISETP.GE.AND P1, PT, R6.reuse, R74.reuse, PT ;  /* 0x0000004a0600820c */ /* 0x0c0fe40003f26270 */
[----:B------:R-:W-:Y:S01]  /*5690*/  @!P0 ISETP.GE.AND P2, PT, R6, R73, PT ;  /* 0x000000490600820c */ /* 0x000fe20003f46270 */
[----:B------:R-:W-:Y:S01]  /*56a0*/  FFMA.FTZ R15, R15, UR15, -R4 ;  /* 0x0000000f0f0f7c23 */ /* 0x000fe20008010804 */
[----:B------:R-:W-:Y:S01]  /*56b0*/  F2FP.BF16.F32.PACK_AB R6, R94, R95 ;  /* 0x0000005f5e06723e */ /* 0x000fe200000010ff */
[----:B------:R-:W-:Y:S04]  /*56c0*/  MUFU.EX2 R89, R14 ;  /* 0x0000000e00597308 */ /* 0x000fe80000000800 */
[----:B------:R4:W-:Y:S06]  /*56d0*/  STS [R245+0x14000], R6 ;  /* 0x01400006f5007388 */ /* 0x0009ec0000000800 */
[----:B------:R-:W4:Y:S01]  /*56e0*/  MUFU.EX2 R88, R15 ;  /* 0x0000000f00587308 */ /* 0x000f220000000800 */
[C---:B--2---:R-:W-:Y:S01]  /*56f0*/  FFMA.FTZ R17, R7.reuse, UR5, R17 ;  /* 0x0000000507117c23 */ /* 0x044fe20008010011 */
[----:B------:R-:W-:Y:S01]  /*5700*/  FFMA.FTZ R19, R7, UR5, R19 ;  /* 0x0000000507137c23 */ /* 0x000fe20008010013 */
[----:B-1----:R-:W-:Y:S02]  /*5710*/  F2FP.BF16.F32.PACK_AB R7, R86, R87 ;  /* 0x000000575607723e */ /* 0x002fe400000010ff */
[----:B----4-:R-:W-:Y:S01]  /*5720*/  F2FP.BF16.F32.PACK_AB R6, R88, R89 ;  /* 0x000000595806723e */ /* 0x010fe200000010ff */
[C---:B------:R-:W-:Y:S01]  /*5730*/  FFMA.FTZ R16, R8.reuse, UR5, R16 ;  /* 0x0000000508107c23 */ /* 0x040fe20008010010 */
[----:B------:R-:W-:Y:S01]  /*5740*/  FFMA.FTZ R18, R8, UR5, R18 ;  /* 0x0000000508127c23 */ /* 0x000fe20008010012 */
[----:B------:R-:W-:Y:S03]  /*5750*/  F2FP.BF16.F32.PACK_AB R8, R91, R93 ;  /* 0x0000005d5b08723e */ /* 0x000fe600000010ff */
[----:B------:R-:W-:Y:S02]  /*5760*/  @!P0 FSEL R16, R16, -INF , !P1 ;  /* 0xff80000010108808 */ /* 0x000fe40004800000 */
[----:B------:R-:W-:Y:S02]  /*5770*/  @!P0 ISETP.GE.AND P1, PT, R5, R74, PT ;  /* 0x0000004a0500820c */ /* 0x000fe40003f26270 */
[----:B------:R-:W-:Y:S01]  /*5780*/  @!P0 FSEL R18, R18, -INF , !P2 ;  /* 0xff80000012128808 */ /* 0x000fe20005000000 */
[----:B------:R-:W-:Y:S01]  /*5790*/  FFMA.FTZ R16, R16, UR15, -R72 ;  /* 0x0000000f10107c23 */ /* 0x000fe20008010848 */
[----:B------:R-:W-:Y:S02]  /*57a0*/  @!P0 FSEL R17, R17, -INF , !P1 ;  /* 0xff80000011118808 */ /* 0x000fe40004800000 */
[----:B------:R-:W-:Y:S01]  /*57b0*/  @!P0 ISETP.GE.AND P1, PT, R5, R73, PT ;  /* 0x000000490500820c */ /* 0x000fe20003f26270 */
[----:B------:R-:W-:Y:S01]  /*57c0*/  FFMA.FTZ R18, R18, UR15, -R4 ;  /* 0x0000000f12127c23 */ /* 0x000fe20008010804 */
[----:B------:R-:W-:Y:S01]  /*57d0*/  F2FP.BF16.F32.PACK_AB R5, R96, R97 ;  /* 0x000000616005723e */ /* 0x000fe200000010ff */
[----:B------:R-:W-:Y:S01]  /*57e0*/  FFMA.FTZ R72, R17, UR15, -R72 ;  /* 0x0000000f11487c23 */ /* 0x000fe20008010848 */
[----:B------:R-:W-:Y:S01]  /*57f0*/  @!P0 FSEL R19, R19, -INF , !P1 ;  /* 0xff80000013138808 */ /* 0x000fe20004800000 */
[----:B------:R-:W-:Y:S02]  /*5800*/  MUFU.EX2 R83, R16 ;  /* 0x0000001000537308 */ /* 0x000fe40000000800 */
[----:B------:R1:W-:Y:S02]  /*5810*/  STS [R245+0x14400], R5 ;  /* 0x01440005f5007388 */ /* 0x0003e40000000800 */
[----:B------:R-:W-:Y:S06]  /*5820*/  FFMA.FTZ R4, R19, UR15, -R4 ;  /* 0x0000000f13047c23 */ /* 0x000fec0008010804 */
[----:B------:R2:W-:Y:S01]  /*5830*/  MUFU.EX2 R84, R4 ;  /* 0x0000000400547308 */ /* 0x0005e20000000800 */
[----:B------:R-:W-:Y:S04]  /*5840*/  IADD3 R12, P0, R10, UR13, RZ ;  /* 0x0000000d0a0c7c10 */ /* 0x000fe8000ff1e0ff */
[----:B------:R-:W-:Y:S05]  /*5850*/  IADD3.X R13, R9, UR12, RZ, P0, !PT ;  /* 0x0000000c090d7c10 */ /* 0x000fea00087fe4ff */
[----:B------:R-:W1:Y:S01]  /*5860*/  MUFU.EX2 R82, R72 ;  /* 0x0000004800527308 */ /* 0x000e620000000800 */
[----:B------:R-:W-:Y:S01]  /*5870*/  PLOP3.LUT P0, PT, PT, PT, UP0, 0x80, 0x0 ;  /* 0x000000000000781c */ /* 0x000fe20003f0f008 */
[----:B------:R-:W4:Y:S08]  /*5880*/  LDG.E R81, desc[UR6][R12.64] ;  /* 0x000000060c517981 */ /* 0x000f30000c1e1900 */
[----:B------:R-:W1:Y:S01]  /*5890*/  MUFU.EX2 R85, R18 ;  /* 0x0000001200557308 */ /* 0x000e620000000800 */
[----:B--2---:R-:W-:Y:S01]  /*58a0*/  F2FP.BF16.F32.PACK_AB R4, R90, R92 ;  /* 0x0000005c5a04723e */ /* 0x004fe200000010ff */
[----:B------:R2:W4:Y:S04]  /*58b0*/  LDG.E R80, desc[UR6][R12.64+0x20] ;  /* 0x000020060c507981 */ /* 0x000528000c1e1900 */
[----:B------:R2:W-:Y:S01]  /*58c0*/  STS [R244+0x14000], R4 ;  /* 0x01400004f4007388 */ /* 0x0005e20000000800 */
[----:B-1----:R-:W-:Y:S03]  /*58d0*/  F2FP.BF16.F32.PACK_AB R5, R82, R83 ;  /* 0x000000535205723e */ /* 0x002fe600000010ff */
[----:B------:R-:W-:Y:S04]  /*58e0*/  STS [R244+0x14400], R8 ;  /* 0x01440008f4007388 */ /* 0x000fe80000000800 */
[----:B------:R-:W-:Y:S04]  /*58f0*/  STS [R99+0x14000], R7 ;  /* 0x0140000763007388 */ /* 0x000fe80000000800 */
[----:B------:R-:W-:Y:S01]  /*5900*/  STS [R99+0x14400], R6 ;  /* 0x0144000663007388 */ /* 0x000fe20000000800 */
[----:B--2---:R-:W-:Y:S03]  /*5910*/  F2FP.BF16.F32.PACK_AB R4, R84, R85 ;  /* 0x000000555404723e */ /* 0x004fe600000010ff */
[----:B---3--:R-:W-:Y:S04]  /*5920*/  STS [R98+0x14000], R5 ;  /* 0x0140000562007388 */ /* 0x008fe80000000800 */
        /* <DEDUP_REMOVED lines=86> */
[----:B------:R-:W-:Y:S01]  /*5e90*/  FADD.FTZ R5, -R80, R15 ;  /* 0x0000000f50057221 */ /* 0x000fe20000010100 */
        /* <DEDUP_REMOVED lines=149> */
.L_x_108:
        /* <DEDUP_REMOVED lines=430> */
.L_x_109:
        /* <DEDUP_REMOVED lines=176> */
.L_x_111:
        /* <DEDUP_REMOVED lines=19> */
.L_x_112:
        /* <DEDUP_REMOVED lines=53> */
.L_x_114:
[----:B------:R-:W-:Y:S05]  /*9250*/  BSYNC B0 ;  /* 0x0000000000007941 */ /* 0x000fea0003800000 */
.L_x_113:
        /* <DEDUP_REMOVED lines=20> */
.L_x_116:
[----:B------:R-:W-:Y:S05]  /*93a0*/  BSYNC B0 ;  /* 0x0000000000007941 */ /* 0x000fea0003800000 */
.L_x_115:
        /* <DEDUP_REMOVED lines=35> */
.L_x_118:
[----:B------:R-:W-:Y:S05]  /*95e0*/  BSYNC B0 ;  /* 0x0000000000007941 */ /* 0x000fea0003800000 */
.L_x_117:
        /* <DEDUP_REMOVED lines=19> */
.L_x_91:
[----:B------:R-:W-:Y:S05]  /*9720*/  BSYNC B1 ;  /* 0x0000000000017941 */ /* 0x000fea0003800000 */
.L_x_77:
        /* <DEDUP_REMOVED lines=8> */
.L_x_119:
[----:B------:R-:W-:Y:S05]  /*97b0*/  EXIT ;  /* 0x000000000000794d */ /* 0x000fea0003800000 */
.L_x_121:
        /* <DEDUP_REMOVED lines=12> */
.L_x_804:


//--------------------- .text._ZN5flash44flash_bwd_dq_dk_dv_loop_seqk_parallel_kernelI23Flash_bwd_kernel_traitsILi192ELi64ELi64ELi8ELi4ELi2ELi2ELb0ELb0EN7cutlass10bfloat16_tE19Flash_kernel_traitsILi192ELi64ELi64ELi8ES3_EELb0ELb1ELb0ELb0ELb0ELb0ELb0EEEvNS_16Flash_bwd_paramsE --------------------------
	.section	.text._ZN5flash44flash_bwd_dq_dk_dv_loop_seqk_parallel_kernelI23Flash_bwd_kernel_traitsILi192ELi64ELi64ELi8ELi4ELi2ELi2ELb0ELb0EN7cutlass10bfloat16_tE19Flash_kernel_traitsILi192ELi64ELi64ELi8ES3_EELb0ELb1ELb0ELb0ELb0ELb0ELb0EEEvNS_16Flash_bwd_paramsE,"ax",@progbits
	.align	128
        .global         _ZN5flash44flash_bwd_dq_dk_dv_loop_seqk_parallel_kernelI23Flash_bwd_kernel_traitsILi192ELi64ELi64ELi8ELi4ELi2ELi2ELb0ELb0EN7cutlass10bfloat16_tE19Flash_kernel_traitsILi192ELi64ELi64ELi8ES3_EELb0ELb1ELb0ELb0ELb0ELb0ELb0EEEvNS_16Flash_bwd_paramsE
        .type           _ZN5flash44flash_bwd_dq_dk_dv_loop_seqk_parallel_kernelI23Flash_bwd_kernel_traitsILi192ELi64ELi64ELi8ELi4ELi2ELi2ELb0ELb0EN7cutlass10bfloat16_tE19Flash_kernel_traitsILi192ELi64ELi64ELi8ES3_EELb0ELb1ELb0ELb0ELb0ELb0ELb0EEEvNS_16Flash_bwd_paramsE,@function
        .size           _ZN5flash44flash_bwd_dq_dk_dv_loop_seqk_parallel_kernelI23Flash_bwd_kernel_traitsILi192ELi64ELi64ELi8ELi4ELi2ELi2ELb0ELb0EN7cutlass10bfloat16_tE19Flash_kernel_traitsILi192ELi64ELi64ELi8ES3_EELb0ELb1ELb0ELb0ELb0ELb0ELb0EEEvNS_16Flash_bwd_paramsE,(.L_x_805 - _ZN5flash44flash_bwd_dq_dk_dv_loop_seqk_parallel_kernelI23Flash_bwd_kernel_traitsILi192ELi64ELi64ELi8ELi4ELi2ELi2ELb0ELb0EN7cutlass10bfloat16_tE19Flash_kernel_traitsILi192ELi64ELi64ELi8ES3_EELb0ELb1ELb0ELb0ELb0ELb0ELb0EEEvNS_16Flash_bwd_paramsE)
        .other          _ZN5flash44flash_bwd_dq_dk_dv_loop_seqk_parallel_kernelI23Flash_bwd_kernel_traitsILi192ELi64ELi64ELi8ELi4ELi2ELi2ELb0ELb0EN7cutlass10bfloat16_tE19Flash_kernel_traitsILi192ELi64ELi64ELi8ES3_EELb0ELb1ELb0ELb0ELb0ELb0ELb0EEEvNS_16Flash_bwd_paramsE,@"STO_CUDA_ENTRY STV_DEFAULT"
_ZN5flash44flash_bwd_dq_dk_dv_loop_seqk_parallel_kernelI23Flash_bwd_kernel_traitsILi192ELi64ELi64ELi8ELi4ELi2ELi2ELb0ELb0EN7cutlass10bfloat16_tE19Flash_kernel_traitsILi192ELi64ELi64ELi8ES3_EELb0ELb1ELb0ELb0ELb0ELb0ELb0EEEvNS_16Flash_bwd_paramsE:
.text._ZN5flash44flash_bwd_dq_dk_dv_loop_seqk_parallel_kernelI23Flash_bwd_kernel_traitsILi192ELi64ELi64ELi8ELi4ELi2ELi2ELb0ELb0EN7cutlass10bfloat16_tE19Flash_kernel_traitsILi192ELi64ELi64ELi8ES3_EELb0ELb1ELb0ELb0ELb0ELb0ELb0EEEvNS_16Flash_bwd_paramsE:
[----:B------:R-:W-:Y:S01]  /*0000*/  LDC R1, c[0x0][0x28] ;  /* 0x00000a00ff017b82 */ /* 0x000fe20000000800 */
[----:B------:R-:W1:Y:S01]  /*0010*/  S2R R215, SR_CTAID.X ;  /* 0x0000000000d77919 */ /* 0x000e620000002500 */
[----:B------:R-:W-:Y:S02]  /*0020*/  ULDC UR5, c[0x0][0x2c8] ;  /* 0x0000b20000057ab9 */ /* 0x000fe40000000800 */
[----:B------:R-:W-:-:S04]  /*0030*/  UIADD3 UR5, UR5, 0x3f, URZ ;  /* 0x0000003f05057890 */ /* 0x000fc8000fffe03f */
[----:B------:R-:W-:-:S04]  /*0040*/  USHF.R.S32.HI UR4, URZ, 0x1f, UR5 ;  /* 0x0000001f3f047899 */ /* 0x000fc80008011405 */
[----:B------:R-:W-:-:S04]  /*0050*/  ULEA.HI UR4, UR4, UR5, URZ, 0x6 ;  /* 0x0000000504047291 */ /* 0x000fc8000f8f303f */
[----:B------:R-:W-:-:S06]  /*0060*/  USHF.R.S32.HI UR12, URZ, 0x6, UR4 ;  /* 0x000000063f0c7899 */ /* 0x000fcc0008011404 */
[----:B-1----:R-:W-:-:S13]  /*0070*/  ISETP.GE.AND P0, PT, R215, UR12, PT ;  /* 0x0000000cd7007c0c */ /* 0x002fda000bf06270 */
[----:B------:R-:W-:Y:S05]  /*0080*/  @P0 EXIT ;  /* 0x000000000000094d */ /* 0x000fea0003800000 */
[----:B------:R-:W1:Y:S01]  /*0090*/  S2R R6, SR_TID.X ;  /* 0x0000000000067919 */ /* 0x000e620000002100 */
[----:B------:R-:W2:Y:S01]  /*00a0*/  S2UR UR5, SR_CgaCtaId ;  /* 0x00000000000579c3 */ /* 0x000ea20000008800 */
[----:B------:R-:W-:Y:S01]  /*00b0*/  UMOV UR4, 0x400 ;  /* 0x0000040000047882 */ /* 0x000fe20000000000 */
[----:B------:R-:W-:Y:S01]  /*00c0*/  IMAD.MOV.U32 R197, RZ, RZ, 0x20 ;  /* 0x00000020ffc57424 */ /* 0x000fe200078e00ff */
[----:B------:R-:W3:Y:S01]  /*00d0*/  S2R R212, SR_CTAID.Y ;  /* 0x0000000000d47919 */ /* 0x000ee20000002600 */
[----:B------:R-:W-:Y:S01]  /*00e0*/  IMAD.MOV.U32 R195, RZ, RZ, 0x40 ;  /* 0x00000040ffc37424 */ /* 0x000fe200078e00ff */
[----:B------:R-:W-:Y:S01]  /*00f0*/  ULDC.64 UR14, c[0x0][0x208] ;  /* 0x00008200000e7ab9 */ /* 0x000fe20000000a00 */
[----:B------:R-:W-:Y:S01]  /*0100*/  IMAD.MOV.U32 R228, RZ, RZ, -0x10 ;  /* 0xfffffff0ffe47424 */ /* 0x000fe200078e00ff */
[----:B------:R-:W4:Y:S01]  /*0110*/  S2R R209, SR_CTAID.Z ;  /* 0x0000000000d17919 */ /* 0x000f220000002700 */
[----:B------:R-:W-:Y:S01]  /*0120*/  ULDC.64 UR10, c[0x0][0x300] ;  /* 0x0000c000000a7ab9 */ /* 0x000fe20000000a00 */
[----:B--2---:R-:W-:-:S04]  /*0130*/  ULEA UR5, UR5, UR4, 0x18 ;  /* 0x0000000405057291 */ /* 0x004fc8000f8ec03f */
[----:B------:R-:W-:Y:S02]  /*0140*/  UIADD3 UR6, UR5, 0x12000, URZ ;  /* 0x0001200005067890 */ /* 0x000fe4000fffe03f */
[----:B------:R-:W-:Y:S01]  /*0150*/  UIADD3 UR4, UR5, 0x1e000, URZ ;  /* 0x0001e00005047890 */ /* 0x000fe2000fffe03f */
[----:B-1----:R-:W-:-:S04]  /*0160*/  SHF.R.S32.HI R11, RZ, 0x1f, R6 ;  /* 0x0000001fff0b7819 */ /* 0x002fc80000011406 */
[CC--:B------:R-:W-:Y:S02]  /*0170*/  LEA.HI R17, R11.reuse, R6.reuse, RZ, 0x4 ;  /* 0x000000060b117211 */ /* 0x0c0fe400078f20ff */
[CC--:B------:R-:W-:Y:S02]  /*0180*/  LEA.HI R19, R11.reuse, R6.reuse, RZ, 0x3 ;  /* 0x000000060b137211 */ /* 0x0c0fe400078f18ff */
[----:B------:R-:W-:Y:S02]  /*0190*/  LEA.HI R7, R11, R6, RZ, 0x2 ;  /* 0x000000060b077211 */ /* 0x000fe400078f10ff */
[----:B------:R-:W-:Y:S02]  /*01a0*/  SHF.R.S32.HI R2, RZ, 0x4, R17 ;  /* 0x00000004ff027819 */ /* 0x000fe40000011411 */
[----:B------:R-:W-:Y:S02]  /*01b0*/  LOP3.LUT R3, R19, 0xfffffff8, RZ, 0xc0, !PT ;  /* 0xfffffff813037812 */ /* 0x000fe400078ec0ff */
[----:B------:R-:W-:-:S02]  /*01c0*/  SHF.R.S32.HI R208, RZ, 0x3, R19 ;  /* 0x00000003ffd07819 */ /* 0x000fc40000011413 */
[----:B------:R-:W-:Y:S01]  /*01d0*/  SHF.R.S32.HI R5, RZ, 0x2, R7 ;  /* 0x00000002ff057819 */ /* 0x000fe20000011407 */
[----:B------:R-:W-:Y:S01]  /*01e0*/  IMAD.IADD R3, R6, 0x1, -R3 ;  /* 0x0000000106037824 */ /* 0x000fe200078e0a03 */
[----:B------:R-:W-:Y:S01]  /*01f0*/  LEA.HI R0, R17, R2, RZ, 0x1 ;  /* 0x0000000211007211 */ /* 0x000fe200078f08ff */
[----:B------:R-:W-:Y:S01]  /*0200*/  IMAD.SHL.U32 R207, R208, 0x40, RZ ;  /* 0x00000040d0cf7824 */ /* 0x000fe200078e00ff */
[----:B------:R-:W-:Y:S01]  /*0210*/  SHF.R.S32.HI R4, RZ, 0x1f, R7 ;  /* 0x0000001fff047819 */ /* 0x000fe20000011407 */
[----:B------:R-:W-:Y:S01]  /*0220*/  IMAD.SHL.U32 R210, R3, 0x8, RZ ;  /* 0x0000000803d27824 */ /* 0x000fe200078e00ff */
[----:B------:R-:W-:Y:S02]  /*0230*/  LEA.HI R9, R11, R6, RZ, 0x5 ;  /* 0x000000060b097211 */ /* 0x000fe400078f28ff */
[----:B------:R-:W-:Y:S01]  /*0240*/  LOP3.LUT R0, R0, 0xfffffffe, RZ, 0xc0, !PT ;  /* 0xfffffffe00007812 */ /* 0x000fe200078ec0ff */
[----:B------:R-:W-:Y:S01]  /*0250*/  VIADD R214, R210, 0x40 ;  /* 0x00000040d2d67836 */ /* 0x000fe20000000000 */
[----:B------:R-:W-:Y:S01]  /*0260*/  LEA.HI R4, R4, R5, RZ, 0x3 ;  /* 0x0000000504047211 */ /* 0x000fe200078f18ff */
[----:B------:R-:W-:Y:S01]  /*0270*/  VIADD R213, R210, 0x80 ;  /* 0x00000080d2d57836 */ /* 0x000fe20000000000 */
[----:B------:R-:W-:Y:S01]  /*0280*/  SHF.R.S32.HI R206, RZ, 0x5, R9 ;  /* 0x00000005ffce7819 */ /* 0x000fe20000011409 */
[----:B------:R-:W-:Y:S01]  /*0290*/  IMAD.IADD R0, R2, 0x1, -R0 ;  /* 0x0000000102007824 */ /* 0x000fe200078e0a00 */
[----:B------:R-:W-:-:S02]  /*02a0*/  LOP3.LUT R207, R207, 0x1c0, RZ, 0xc0, !PT ;  /* 0x000001c0cfcf7812 */ /* 0x000fc400078ec0ff */
[----:B------:R-:W-:Y:S02]  /*02b0*/  LOP3.LUT R4, R4, 0xfffffff8, RZ, 0xc0, !PT ;  /* 0xfffffff804047812 */ /* 0x000fe400078ec0ff */
[----:B------:R-:W-:Y:S02]  /*02c0*/  LEA.HI R2, R9, R206, RZ, 0x1 ;  /* 0x000000ce09027211 */ /* 0x000fe400078f08ff */
[----:B------:R-:W-:Y:S01]  /*02d0*/  LOP3.LUT R8, R207, 0x38, R210, 0xf8, !PT ;  /* 0x00000038cf087812 */ /* 0x000fe200078ef8d2 */
[----:B------:R-:W-:Y:S01]  /*02e0*/  IMAD.IADD R4, R5, 0x1, -R4 ;  /* 0x0000000105047824 */ /* 0x000fe200078e0a04 */
[----:B------:R-:W-:Y:S02]  /*02f0*/  SHF.R.U32.HI R207, RZ, 0x3, R207 ;  /* 0x00000003ffcf7819 */ /* 0x000fe400000116cf */
[----:B------:R-:W-:Y:S02]  /*0300*/  LOP3.LUT R5, R2, 0xfffffffe, RZ, 0xc0, !PT ;  /* 0xfffffffe02057812 */ /* 0x000fe400078ec0ff */
[----:B------:R-:W-:Y:S01]  /*0310*/  LOP3.LUT R207, R8, R207, RZ, 0x3c, !PT ;  /* 0x000000cf08cf7212 */ /* 0x000fe200078e3cff */
[C---:B------:R-:W-:Y:S01]  /*0320*/  IMAD.SHL.U32 R8, R3.reuse, 0x40, RZ ;  /* 0x0000004003087824 */ /* 0x040fe200078e00ff */
[----:B------:R-:W-:-:S02]  /*0330*/  LOP3.LUT P4, RZ, R3, 0x4, RZ, 0xc0, !PT ;  /* 0x0000000403ff7812 */ /* 0x000fc4000788c0ff */
[----:B------:R-:W-:Y:S01]  /*0340*/  LOP3.LUT P3, RZ, R3, 0x2, RZ, 0xc0, !PT ;  /* 0x0000000203ff7812 */ /* 0x000fe2000786c0ff */
[----:B------:R-:W-:Y:S01]  /*0350*/  IMAD.IADD R3, R206, 0x1, -R5 ;  /* 0x00000001ce037824 */ /* 0x000fe200078e0a05 */
[----:B------:R-:W-:Y:S02]  /*0360*/  LOP3.LUT R17, R17, 0xfffffff0, RZ, 0xc0, !PT ;  /* 0xfffffff011117812 */ /* 0x000fe400078ec0ff */
[----:B------:R-:W-:Y:S01]  /*0370*/  LOP3.LUT R8, R8, 0x1c0, RZ, 0xc0, !PT ;  /* 0x000001c008087812 */ /* 0x000fe200078ec0ff */
[----:B------:R-:W-:Y:S01]  /*0380*/  IMAD.SHL.U32 R13, R3, 0x10, RZ ;  /* 0x00000010030d7824 */ /* 0x000fe200078e00ff */
[CC--:B------:R-:W-:Y:S01]  /*0390*/  LEA.HI R5, R11.reuse, R6.reuse, RZ, 0x7 ;  /* 0x000000060b057211 */ /* 0x0c0fe200078f38ff */
[----:B------:R-:W-:Y:S01]  /*03a0*/  IMAD.IADD R17, R6, 0x1, -R17 ;  /* 0x0000000106117824 */ /* 0x000fe200078e0a11 */
[----:B------:R-:W-:Y:S02]  /*03b0*/  LEA.HI R218, R11, R6, RZ, 0x6 ;  /* 0x000000060bda7211 */ /* 0x000fe400078f30ff */
[----:B------:R-:W-:-:S02]  /*03c0*/  LOP3.LUT R194, R8, 0x10, R13, 0xf8, !PT ;  /* 0x0000001008c27812 */ /* 0x000fc400078ef80d */
[----:B------:R-:W-:Y:S02]  /*03d0*/  LOP3.LUT R10, R4, 0x1, RZ, 0xc0, !PT ;  /* 0x00000001040a7812 */ /* 0x000fe400078ec0ff */
[----:B------:R-:W-:Y:S02]  /*03e0*/  LOP3.LUT R205, R9, 0xffffffe0, RZ, 0xc0, !PT ;  /* 0xffffffe009cd7812 */ /* 0x000fe400078ec0ff */
[----:B------:R-:W-:Y:S02]  /*03f0*/  LOP3.LUT R11, R7, 0x7ffffffc, RZ, 0xc0, !PT ;  /* 0x7ffffffc070b7812 */ /* 0x000fe400078ec0ff */
[----:B------:R-:W-:Y:S01]  /*0400*/  LOP3.LUT R198, R8, 0x8, R19, 0xf8, !PT ;  /* 0x0000000808c67812 */ /* 0x000fe200078ef813 */
[----:B------:R-:W-:Y:S01]  /*0410*/  IMAD.IADD R205, R6, 0x1, -R205 ;  /* 0x0000000106cd7824 */ /* 0x000fe200078e0acd */
[----:B------:R-:W-:Y:S01]  /*0420*/  SHF.R.U32.HI R13, RZ, 0x3, R8 ;  /* 0x00000003ff0d7819 */ /* 0x000fe20000011608 */
[----:B------:R-:W-:Y:S01]  /*0430*/  IMAD.SHL.U32 R8, R0, 0x200, RZ ;  /* 0x0000020000087824 */ /* 0x000fe200078e00ff */
[----:B------:R-:W-:-:S02]  /*0440*/  SHF.R.S32.HI R5, RZ, 0x7, R5 ;  /* 0x00000007ff057819 */ /* 0x000fc40000011405 */
[----:B------:R-:W-:Y:S01]  /*0450*/  SHF.R.S32.HI R7, RZ, 0x1f, R9 ;  /* 0x0000001fff077819 */ /* 0x000fe20000011409 */
[----:B------:R-:W-:Y:S01]  /*0460*/  IMAD.SHL.U32 R9, R6, 0x2, RZ ;  /* 0x0000000206097824 */ /* 0x000fe200078e00ff */
[----:B------:R-:W-:Y:S01]  /*0470*/  SHF.R.S32.HI R2, RZ, 0x1f, R17 ;  /* 0x0000001fff027819 */ /* 0x000fe20000011411 */
[----:B------:R-:W-:Y:S01]  /*0480*/  IMAD R15, R5, 0x800, R8 ;  /* 0x00000800050f7824 */ /* 0x000fe200078e0208 */
[----:B------:R-:W-:Y:S02]  /*0490*/  LOP3.LUT R194, R194, 0x8, R19, 0xf8, !PT ;  /* 0x00000008c2c27812 */ /* 0x000fe400078ef813 */
[----:B------:R-:W-:Y:S01]  /*04a0*/  ISETP.NE.U32.AND P0, PT, R10, 0x1, PT ;  /* 0x000000010a00780c */ /* 0x000fe20003f05070 */
[----:B------:R-:W-:Y:S01]  /*04b0*/  IMAD.IADD R10, R6, 0x1, -R11 ;  /* 0x00000001060a7824 */ /* 0x000fe200078e0a0b */
[----:B------:R-:W-:Y:S02]  /*04c0*/  SHF.R.S32.HI R218, RZ, 0x6, R218 ;  /* 0x00000006ffda7819 */ /* 0x000fe400000114da */
[----:B------:R-:W-:Y:S01]  /*04d0*/  LEA.HI R6, R7, R206, RZ, 0x2 ;  /* 0x000000ce07067211 */ /* 0x000fe200078f10ff */
[----:B------:R-:W-:Y:S01]  /*04e0*/  IMAD.SHL.U32 R7, R4, 0x40, RZ ;  /* 0x0000004004077824 */ /* 0x000fe200078e00ff */
[----:B------:R-:W-:Y:S01]  /*04f0*/  LEA.HI R2, R2, R17, RZ, 0x3 ;  /* 0x0000001102027211 */ /* 0x000fe200078f18ff */
[----:B------:R-:W-:Y:S01]  /*0500*/  IMAD R207, R218, 0x200, R207 ;  /* 0x00000200dacf7824 */ /* 0x000fe200078e02cf */
[----:B------:R-:W-:Y:S01]  /*0510*/  LOP3.LUT R194, R8, R194, R13, 0xf6, !PT ;  /* 0x000000c208c27212 */ /* 0x000fe200078ef60d */
[----:B------:R-:W-:Y:S01]  /*0520*/  IMAD.SHL.U32 R8, R5, 0x20, RZ ;  /* 0x0000002005087824 */ /* 0x000fe200078e00ff */
[----:B------:R-:W-:Y:S01]  /*0530*/  LOP3.LUT R204, R2, 0xfffffff8, RZ, 0xc0, !PT ;  /* 0xfffffff802cc7812 */ /* 0x000fe200078ec0ff */
[----:B------:R-:W-:Y:S01]  /*0540*/  IMAD.SHL.U32 R218, R218, 0x8, RZ ;  /* 0x00000008dada7824 */ /* 0x000fe200078e00ff */
[----:B------:R-:W-:-:S02]  /*0550*/  LOP3.LUT R7, R7, 0x1c0, RZ, 0xc0, !PT ;  /* 0x000001c007077812 */ /* 0x000fc400078ec0ff */
[----:B------:R-:W-:Y:S01]  /*0560*/  LOP3.LUT R5, R6, 0xfffffffc, RZ, 0xc0, !PT ;  /* 0xfffffffc06057812 */ /* 0x000fe200078ec0ff */
[----:B------:R-:W-:Y:S01]  /*0570*/  IMAD.IADD R204, R17, 0x1, -R204 ;  /* 0x0000000111cc7824 */ /* 0x000fe200078e0acc */
[----:B------:R-:W-:Y:S01]  /*0580*/  LOP3.LUT R202, R8, 0x6, R9, 0xf8, !PT ;  /* 0x0000000608ca7812 */ /* 0x000fe200078ef809 */
[----:B------:R-:W-:Y:S01]  /*0590*/  IMAD.SHL.U32 R9, R0, 0x20, RZ ;  /* 0x0000002000097824 */ /* 0x000fe200078e00ff */
[----:B------:R-:W-:Y:S01]  /*05a0*/  LOP3.LUT R218, R218, 0x18, RZ, 0xc0, !PT ;  /* 0x00000018dada7812 */ /* 0x000fe200078ec0ff */
[----:B------:R-:W-:Y:S01]  /*05b0*/  IMAD.IADD R5, R206, 0x1, -R5 ;  /* 0x00000001ce057824 */ /* 0x000fe200078e0a05 */
[----:B------:R-:W-:Y:S01]  /*05c0*/  SHF.R.U32.HI R219, RZ, 0x3, R7 ;  /* 0x00000003ffdb7819 */ /* 0x000fe20000011607 */
[----:B------:R-:W-:Y:S01]  /*05d0*/  IMAD.SHL.U32 R199, R204, 0x40, RZ ;  /* 0x00000040ccc77824 */ /* 0x000fe200078e00ff */
[----:B------:R-:W-:Y:S01]  /*05e0*/  R2P PR, R4, 0x6 ;  /* 0x0000000604007804 */ /* 0x000fe20000000000 */
[----:B------:R-:W-:Y:S01]  /*05f0*/  IMAD.SHL.U32 R4, R10, 0x2, RZ ;  /* 0x000000020a047824 */ /* 0x000fe200078e00ff */
[----:B------:R-:W-:-:S02]  /*0600*/  LOP3.LUT R8, R7, 0x20, R8, 0xf8, !PT ;  /* 0x0000002007087812 */ /* 0x000fc400078ef808 */
[----:B------:R-:W-:Y:S02]  /*0610*/  LOP3.LUT R6, R218, 0x20, R9, 0xf8, !PT ;  /* 0x00000020da067812 */ /* 0x000fe400078ef809 */
[----:B------:R-:W-:Y:S01]  /*0620*/  LOP3.LUT R218, R219, R7, R218, 0x1e, !PT ;  /* 0x00000007dbda7212 */ /* 0x000fe200078e1eda */
[----:B------:R-:W-:Y:S01]  /*0630*/  IMAD.SHL.U32 R7, R2, 0x40, RZ ;  /* 0x0000004002077824 */ /* 0x000fe200078e00ff */
[----:B------:R-:W-:Y:S01]  /*0640*/  LOP3.LUT R219, R8, R219, RZ, 0x3c, !PT ;  /* 0x000000db08db7212 */ /* 0x000fe200078e3cff */
[----:B------:R-:W-:Y:S01]  /*0650*/  IMAD R8, R5, 0x400, R4 ;  /* 0x0000040005087824 */ /* 0x000fe200078e0204 */
[----:B------:R-:W-:Y:S02]  /*0660*/  LOP3.LUT R199, R199, 0x1c0, RZ, 0xc0, !PT ;  /* 0x000001c0c7c77812 */ /* 0x000fe400078ec0ff */
[----:B------:R-:W-:Y:S01]  /*0670*/  SHF.R.S32.HI R10, RZ, 0x1f, R205 ;  /* 0x0000001fff0a7819 */ /* 0x000fe200000114cd */
[----:B------:R-:W-:Y:S01]  /*0680*/  IMAD.IADD R219, R8, 0x1, R219 ;  /* 0x0000000108db7824 */ /* 0x000fe200078e02db */
[----:B------:R-:W-:Y:S01]  /*0690*/  SHF.R.U32.HI R193, RZ, 0x3, R199 ;  /* 0x00000003ffc17819 */ /* 0x000fe200000116c7 */
[----:B------:R-:W-:Y:S01]  /*06a0*/  IMAD.SHL.U32 R8, R0, 0x8, RZ ;  /* 0x0000000800087824 */ /* 0x000fe200078e00ff */
[----:B------:R-:W-:-:S02]  /*06b0*/  LOP3.LUT R198, R198, R13, RZ, 0x3c, !PT ;  /* 0x0000000dc6c67212 */ /* 0x000fc400078e3cff */
[----:B------:R-:W-:Y:S02]  /*06c0*/  LEA.HI R0, R10, R205, RZ, 0x2 ;  /* 0x000000cd0a007211 */ /* 0x000fe400078f10ff */
[----:B------:R-:W-:Y:S01]  /*06d0*/  LOP3.LUT R2, R199, 0x8, R8, 0xf8, !PT ;  /* 0x00000008c7027812 */ /* 0x000fe200078ef808 */
[----:B------:R-:W-:Y:S01]  /*06e0*/  IMAD.IADD R198, R15, 0x1, R198 ;  /* 0x000000010fc67824 */ /* 0x000fe200078e02c6 */
[----:B------:R-:W-:Y:S02]  /*06f0*/  LOP3.LUT R199, R193, R6, R199, 0x1e, !PT ;  /* 0x00000006c1c77212 */ /* 0x000fe400078e1ec7 */
[----:B------:R-:W-:Y:S01]  /*0700*/  SHF.R.S32.HI R6, RZ, 0x2, R0 ;  /* 0x00000002ff067819 */ /* 0x000fe20000011400 */
[----:B------:R-:W-:Y:S01]  /*0710*/  IMAD.SHL.U32 R198, R198, 0x2, RZ ;  /* 0x00000002c6c67824 */ /* 0x000fe200078e00ff */
[----:B------:R-:W-:Y:S01]  /*0720*/  LOP3.LUT R0, R7, 0xfffffe00, RZ, 0xc0, !PT ;  /* 0xfffffe0007007812 */ /* 0x000fe200078ec0ff */
[----:B------:R-:W-:Y:S01]  /*0730*/  IMAD R7, R3, 0x400, R4 ;  /* 0x0000040003077824 */ /* 0x000fe200078e0204 */
[----:B------:R-:W-:Y:S01]  /*0740*/  LOP3.LUT R193, R2, R193, RZ, 0x3c, !PT ;  /* 0x000000c102c17212 */ /* 0x000fe200078e3cff */
[----:B------:R-:W-:Y:S01]  /*0750*/  IMAD R203, R5, 0x10, R6 ;  /* 0x0000001005cb7824 */ /* 0x000fe200078e0206 */
[----:B------:R-:W-:Y:S01]  /*0760*/  LEA R219, R219, UR5, 0x1 ;  /* 0x00000005dbdb7c11 */ /* 0x000fe2000f8e08ff */
[----:B------:R-:W-:Y:S01]  /*0770*/  IMAD.IADD R218, R7, 0x1, R218 ;  /* 0x0000000107da7824 */ /* 0x000fe200078e02da */
[----:B------:R-:W-:Y:S01]  /*0780*/  SEL R197, R197, 0xffffffe0, !P3 ;  /* 0xffffffe0c5c57807 */ /* 0x000fe20005800000 */
[--C-:B------:R-:W-:Y:S01]  /*0790*/  IMAD R200, R5, 0x400, R0.reuse ;  /* 0x0000040005c87824 */ /* 0x100fe200078e0200 */
[----:B------:R-:W-:Y:S01]  /*07a0*/  SEL R195, R195, 0xffffffc0, !P4 ;  /* 0xffffffc0c3c37807 */ /* 0x000fe20006000000 */
[----:B------:R-:W-:Y:S01]  /*07b0*/  IMAD R2, R3, 0x400, R0 ;  /* 0x0000040003027824 */ /* 0x000fe200078e0200 */
[----:B------:R-:W-:Y:S01]  /*07c0*/  SEL R228, R228, 0x10, !P0 ;  /* 0x00000010e4e47807 */ /* 0x000fe20004000000 */
[----:B------:R-:W-:Y:S01]  /*07d0*/  VIADD R196, R198, UR6 ;  /* 0x00000006c6c47c36 */ /* 0x000fe20008000000 */
[----:B------:R-:W-:Y:S01]  /*07e0*/  LEA R194, R194, UR5, 0x1 ;  /* 0x00000005c2c27c11 */ /* 0x000fe2000f8e08ff */
[----:B------:R-:W-:Y:S01]  /*07f0*/  IMAD.IADD R200, R200, 0x1, R193 ;  /* 0x00000001c8c87824 */ /* 0x000fe200078e02c1 */
[----:B------:R-:W-:Y:S01]  /*0800*/  LEA R218, R218, UR6, 0x1 ;  /* 0x00000006dada7c11 */ /* 0x000fe2000f8e08ff */
[----:B------:R-:W-:Y:S01]  /*0810*/  IMAD.IADD R193, R193, 0x1, R2 ;  /* 0x00000001c1c17824 */ /* 0x000fe200078e0202 */
[----:B------:R-:W-:Y:S01]  /*0820*/  SHF.R.S32.HI R216, RZ, 0x1f, R203 ;  /* 0x0000001fffd87819 */ /* 0x000fe200000114cb */
[----:B------:R-:W-:Y:S01]  /*0830*/  VIADD R221, R219, 0x20 ;  /* 0x00000020dbdd7836 */ /* 0x000fe20000000000 */
[----:B------:R-:W-:Y:S01]  /*0840*/  LOP3.LUT R199, R199, R0, RZ, 0xfc, !PT ;  /* 0x00000000c7c77212 */ /* 0x000fe200078efcff */
[C---:B------:R-:W-:Y:S01]  /*0850*/  IMAD.IADD R197, R196.reuse, 0x1, R197 ;  /* 0x00000001c4c57824 */ /* 0x040fe200078e02c5 */
[----:B------:R-:W-:Y:S01]  /*0860*/  LEA R217, R207, UR5, 0x1 ;  /* 0x00000005cfd97c11 */ /* 0x000fe2000f8e08ff */
[----:B------:R-:W-:Y:S01]  /*0870*/  @P1 VIADD R221, R219, 0xffffffe0 ;  /* 0xffffffe0dbdd1836 */ /* 0x000fe20000000000 */
[----:B------:R-:W-:Y:S01]  /*0880*/  SHF.L.U64.HI R216, R203, 0x2, R216 ;  /* 0x00000002cbd87819 */ /* 0x000fe200000102d8 */
[----:B------:R-:W-:Y:S01]  /*0890*/  IMAD.IADD R196, R196, 0x1, R195 ;  /* 0x00000001c4c47824 */ /* 0x000fe200078e02c3 */
[----:B------:R-:W-:Y:S01]  /*08a0*/  LEA R193, R193, UR4, 0x1 ;  /* 0x00000004c1c17c11 */ /* 0x000fe2000f8e08ff */
[----:B------:R-:W-:-:S02]  /*08b0*/  IMAD.IADD R0, R195, 0x1, R194 ;  /* 0x00000001c3007824 */ /* 0x000fc400078e02c2 */
[C---:B------:R-:W-:Y:S02]  /*08c0*/  VIADD R220, R218.reuse, 0x40 ;  /* 0x00000040dadc7836 */ /* 0x040fe40000000000 */
[----:B------:R-:W-:Y:S02]  /*08d0*/  IMAD.IADD R222, R219, 0x1, R228 ;  /* 0x00000001dbde7824 */ /* 0x000fe400078e02e4 */
[----:B------:R-:W-:Y:S02]  /*08e0*/  IMAD.IADD R195, R197, 0x1, R195 ;  /* 0x00000001c5c37824 */ /* 0x000fe400078e02c3 */
[----:B------:R-:W-:Y:S02]  /*08f0*/  @P2 VIADD R220, R218, 0xffffffc0 ;  /* 0xffffffc0dadc2836 */ /* 0x000fe40000000000 */
[----:B---34-:R-:W-:-:S07]  /*0900*/  IMAD.IADD R228, R228, 0x1, R221 ;  /* 0x00000001e4e47824 */ /* 0x018fce00078e02dd */
.L_x_168:
[----:B------:R-:W1:Y:S01]  /*0910*/  LDC.64 R4, c[0x0][0x2f0] ;  /* 0x0000bc00ff047b82 */ /* 0x000e620000000a00 */
[C---:B--2---:R-:W-:Y:S01]  /*0920*/  IMAD.SHL.U32 R11, R212.reuse, 0x4, RZ ;  /* 0x00000004d40b7824 */ /* 0x044fe200078e00ff */
[----:B------:R-:W-:Y:S01]  /*0930*/  SHF.R.S32.HI R15, RZ, 0x1f, R212 ;  /* 0x0000001fff0f7819 */ /* 0x000fe200000114d4 */
[----:B------:R-:W-:Y:S01]  /*0940*/  IMAD.MOV.U32 R19, RZ, RZ, -0x1 ;  /* 0xffffffffff137424 */ /* 0x000fe200078e00ff */
[----:B------:R-:W-:Y:S02]  /*0950*/  ISETP.NE.U32.AND P3, PT, RZ, UR10, PT ;  /* 0x0000000aff007c0c */ /* 0x000fe4000bf65070 */
[----:B------:R-:W-:Y:S02]  /*0960*/  SHF.L.U64.HI R8, R212, 0x2, R15 ;  /* 0x00000002d4087819 */ /* 0x000fe4000001020f */
[----:B------:R-:W2:Y:S01]  /*0970*/  LDC.64 R2, c[0x0][0x308] ;  /* 0x0000c200ff027b82 */ /* 0x000ea20000000a00 */
[----:B------:R-:W-:Y:S02]  /*0980*/  ISETP.NE.AND.EX P3, PT, RZ, UR11, PT, P3 ;  /* 0x0000000bff007c0c */ /* 0x000fe4000bf65330 */
[----:B-1----:R-:W-:-:S02]  /*0990*/  ISETP.NE.U32.AND P4, PT, R4, RZ, PT ;  /* 0x000000ff0400720c */ /* 0x002fc40003f85070 */
[----:B------:R-:W-:Y:S02]  /*09a0*/  IADD3 R20, P0, R11, R4, RZ ;  /* 0x000000040b147210 */ /* 0x000fe40007f1e0ff */
[----:B------:R-:W-:-:S03]  /*09b0*/  ISETP.NE.AND.EX P4, PT, R5, RZ, PT, P4 ;  /* 0x000000ff0500720c */ /* 0x000fc60003f85340 */
[----:B------:R-:W-:Y:S01]  /*09c0*/  IMAD.X R21, R8, 0x1, R5, P0 ;  /* 0x0000000108157824 */ /* 0x000fe200000e0605 */
[----:B--2---:R-:W-:Y:S01]  /*09d0*/  ISETP.NE.U32.AND P2, PT, R2, RZ, PT ;  /* 0x000000ff0200720c */ /* 0x004fe20003f45070 */
[----:B------:R-:W-:Y:S02]  /*09e0*/  IMAD.MOV.U32 R241, RZ, RZ, RZ ;  /* 0x000000fffff17224 */ /* 0x000fe400078e00ff */
[----:B------:R-:W-:Y:S01]  /*09f0*/  @P3 IADD3 R12, P1, R11, UR10, RZ ;  /* 0x0000000a0b0c3c10 */ /* 0x000fe2000ff3e0ff */
[----:B------:R-:W1:Y:S01]  /*0a00*/  LDC.U8 R7, c[0x0][0x3c2] ;  /* 0x0000f080ff077b82 */ /* 0x000e620000000000 */
[----:B------:R-:W-:-:S04]  /*0a10*/  ISETP.NE.AND.EX P2, PT, R3, RZ, PT, P2 ;  /* 0x000000ff0300720c */ /* 0x000fc80003f45320 */
[----:B------:R-:W2:Y:S03]  /*0a20*/  @P4 LDG.E R19, desc[UR14][R20.64] ;  /* 0x0000000e14134981 */ /* 0x000ea6000c1e1900 */
[----:B------:R-:W3:Y:S01]  /*0a30*/  LDC.64 R4, c[0x0][0x2f8] ;  /* 0x0000be00ff047b82 */ /* 0x000ee20000000a00 */
[----:B------:R-:W2:Y:S01]  /*0a40*/  @P4 LDG.E R6, desc[UR14][R20.64+0x4] ;  /* 0x0000040e14064981 */ /* 0x000ea2000c1e1900 */
[----:B------:R-:W-:-:S04]  /*0a50*/  @P3 IADD3.X R13, R8, UR11, RZ, P1, !PT ;  /* 0x0000000b080d3c10 */ /* 0x000fc80008ffe4ff */
[----:B------:R-:W-:Y:S01]  /*0a60*/  @P2 IADD3 R16, P0, R11, R2, RZ ;  /* 0x000000020b102210 */ /* 0x000fe20007f1e0ff */
[----:B------:R-:W4:Y:S04]  /*0a70*/  @P3 LDG.E R241, desc[UR14][R12.64] ;  /* 0x0000000e0cf13981 */ /* 0x000f28000c1e1900 */
[----:B------:R-:W-:Y:S02]  /*0a80*/  @P2 IMAD.X R17, R8, 0x1, R3, P0 ;  /* 0x0000000108112824 */ /* 0x000fe400000e0603 */
[----:B------:R-:W3:Y:S03]  /*0a90*/  @!P2 LDC.64 R2, c[0x0][0x318] ;  /* 0x0000c600ff02ab82 */ /* 0x000ee60000000a00 */
[----:B------:R-:W4:Y:S01]  /*0aa0*/  @P2 LDG.E R240, desc[UR14][R16.64] ;  /* 0x0000000e10f02981 */ /* 0x000f22000c1e1900 */
[----:B-1----:R-:W-:Y:S01]  /*0ab0*/  ISETP.NE.AND P3, PT, R7, RZ, PT ;  /* 0x000000ff0700720c */ /* 0x002fe20003f65270 */
[----:B------:R-:W-:-:S03]  /*0ac0*/  IMAD.MOV.U32 R242, RZ, RZ, -0x1 ;  /* 0xfffffffffff27424 */ /* 0x000fc600078e00ff */
[----:B------:R-:W1:Y:S01]  /*0ad0*/  @!P2 LDC R7, c[0x0][0x2cc] ;  /* 0x0000b300ff07ab82 */ /* 0x000e620000000800 */
[----:B---3--:R-:W-:Y:S02]  /*0ae0*/  ISETP.EQ.U32.AND P1, PT, R4, RZ, PT ;  /* 0x000000ff0400720c */ /* 0x008fe40003f22070 */
[----:B------:R-:W-:Y:S02]  /*0af0*/  IADD3 R10, P0, R11, R4, RZ ;  /* 0x000000040b0a7210 */ /* 0x000fe40007f1e0ff */
[----:B------:R-:W-:-:S03]  /*0b00*/  ISETP.EQ.OR.EX P1, PT, R5, RZ, !P3, P1 ;  /* 0x000000ff0500720c */ /* 0x000fc60005f22710 */
[----:B------:R-:W-:Y:S01]  /*0b10*/  IMAD.X R11, R8, 0x1, R5, P0 ;  /* 0x00000001080b7824 */ /* 0x000fe200000e0605 */
[----:B------:R-:W-:-:S04]  /*0b20*/  @!P2 ISETP.NE.U32.AND P0, PT, R2, RZ, PT ;  /* 0x000000ff0200a20c */ /* 0x000fc80003f05070 */
[----:B------:R-:W-:-:S05]  /*0b30*/  @!P2 ISETP.NE.AND.EX P0, PT, R3, RZ, PT, P0 ;  /* 0x000000ff0300a20c */ /* 0x000fca0003f05300 */
[----:B-----5:R3:W5:Y:S01]  /*0b40*/  @!P1 LDG.E R242, desc[UR14][R10.64] ;  /* 0x0000000e0af29981 */ /* 0x020762000c1e1900 */
[----:B------:R-:W2:Y:S01]  /*0b50*/  LDC R3, c[0x0][0x2c8] ;  /* 0x0000b200ff037b82 */ /* 0x000ea20000000800 */
[----:B------:R-:W-:-:S04]  /*0b60*/  ISETP.NE.U32.AND P1, PT, R4, RZ, PT ;  /* 0x000000ff0400720c */ /* 0x000fc80003f25070 */
[----:B------:R-:W-:Y:S02]  /*0b70*/  ISETP.NE.AND.EX P1, PT, R5, RZ, PT, P1 ;  /* 0x000000ff0500720c */ /* 0x000fe40003f25310 */
[----:B-1----:R-:W-:Y:S01]  /*0b80*/  @!P2 SEL R2, R7, RZ, P0 ;  /* 0x000000ff0702a207 */ /* 0x002fe20000000000 */
[----:B--2---:R-:W-:-:S06]  /*0b90*/  @P4 IMAD.IADD R225, R6, 0x1, -R19 ;  /* 0x0000000106e14824 */ /* 0x004fcc00078e0a13 */
[----:B------:R-:W1:Y:S01]  /*0ba0*/  @!P4 LDC R225, c[0x0][0x2c4] ;  /* 0x0000b100ffe1cb82 */ /* 0x000e620000000800 */
[----:B----4-:R-:W-:-:S03]  /*0bb0*/  @P2 IMAD.IADD R240, R240, 0x1, -R241 ;  /* 0x00000001f0f02824 */ /* 0x010fc600078e0af1 */
[----:B---3--:R-:W-:Y:S05]  /*0bc0*/  @!P1 BRA `(.L_x_122) ;  /* 0x00000000000c9947 */ /* 0x008fea0003800000 */
[----:B------:R-:W2:Y:S02]  /*0bd0*/  @P3 LDG.E R3, desc[UR14][R10.64+0x4] ;  /* 0x0000040e0a033981 */ /* 0x000ea4000c1e1900 */
[----:B--2--5:R-:W-:-:S06]  /*0be0*/  @P3 IADD3 R3, R3, -R242, RZ ;  /* 0x800000f203033210 */ /* 0x024fcc0007ffe0ff */
[----:B------:R2:W5:Y:S02]  /*0bf0*/  @!P3 LDG.E R3, desc[UR14][R10.64] ;  /* 0x0000000e0a03b981 */ /* 0x000564000c1e1900 */
.L_x_122:
[----:B------:R-:W-:Y:S01]  /*0c00*/  IMAD.SHL.U32 R239, R215, 0x40, RZ ;  /* 0x00000040d7ef7824 */ /* 0x000fe200078e00ff */
[----:B-----5:R-:W-:-:S04]  /*0c10*/  @!P2 IADD3 R240, R2, R3, -R241 ;  /* 0x0000000302f0a210 */ /* 0x020fc80007ffe8f1 */
[----:B------:R-:W-:-:S13]  /*0c20*/  ISETP.GT.AND P0, PT, R240, R239, PT ;  /* 0x000000eff000720c */ /* 0x000fda0003f04270 */
[----:B------:R-:W-:Y:S05]  /*0c30*/  @!P0 BRA `(.L_x_123) ;  /* 0x0000007800948947 */ /* 0x000fea0003800000 */
[----:B------:R-:W3:Y:S01]  /*0c40*/  LDC R8, c[0x0][0x278] ;  /* 0x00009e00ff087b82 */ /* 0x000ee20000000800 */
[----:B------:R-:W-:Y:S01]  /*0c50*/  IABS R6, R209 ;  /* 0x000000d100067213 */ /* 0x000fe20000000000 */
[----:B------:R-:W-:Y:S01]  /*0c60*/  IMAD.SHL.U32 R28, R212, 0x80, RZ ;  /* 0x00000080d41c7824 */ /* 0x000fe200078e00ff */
[----:B------:R-:W-:Y:S02]  /*0c70*/  ISETP.NE.AND P1, PT, R242, -0x1, PT ;  /* 0xfffffffff200780c */ /* 0x000fe40003f25270 */
[----:B------:R-:W-:Y:S02]  /*0c80*/  ISETP.NE.AND P2, PT, R19, -0x1, PT ;  /* 0xffffffff1300780c */ /* 0x000fe40003f45270 */
[----:B------:R-:W-:Y:S01]  /*0c90*/  SEL R28, R28, RZ, P4 ;  /* 0x000000ff1c1c7207 */ /* 0x000fe20002000000 */
[----:B------:R-:W4:Y:S08]  /*0ca0*/  LDC.64 R4, c[0x0][0x228] ;  /* 0x00008a00ff047b82 */ /* 0x000f300000000a00 */
[----:B------:R-:W5:Y:S01]  /*0cb0*/  LDC R29, c[0x0][0x2d4] ;  /* 0x0000b500ff1d7b82 */ /* 0x000f620000000800 */
[----:B------:R-:W-:Y:S01]  /*0cc0*/  @P1 IMAD.IADD R42, R241, 0x1, R242 ;  /* 0x00000001f12a1824 */ /* 0x000fe200078e02f2 */
[----:B---3--:R-:W-:-:S06]  /*0cd0*/  IABS R9, R8 ;  /* 0x0000000800097213 */ /* 0x008fcc0000000000 */
[----:B------:R-:W3:Y:S01]  /*0ce0*/  LDC R23, c[0x0][0x2dc] ;  /* 0x0000b700ff177b82 */ /* 0x000ee20000000800 */
[----:B--2---:R-:W2:Y:S01]  /*0cf0*/  I2F.RP R11, R9 ;  /* 0x00000009000b7306 */ /* 0x004ea20000209400 */
[----:B----4-:R-:W-:-:S06]  /*0d00*/  IMAD R21, R15, R4, RZ ;  /* 0x000000040f157224 */ /* 0x010fcc00078e02ff */
[----:B------:R-:W3:Y:S01]  /*0d10*/  LDC R22, c[0x0][0x270] ;  /* 0x00009c00ff167b82 */ /* 0x000ee20000000800 */
[----:B------:R-:W-:-:S04]  /*0d20*/  IMAD.WIDE.U32 R16, R212, R4, RZ ;  /* 0x00000004d4107225 */ /* 0x000fc800078e00ff */
[C---:B------:R-:W-:Y:S02]  /*0d30*/  IMAD R21, R212.reuse, R5, R21 ;  /* 0x00000005d4157224 */ /* 0x040fe400078e0215 */
[----:B-----5:R-:W-:Y:S01]  /*0d40*/  IMAD.WIDE.U32 R30, R212, R29, RZ ;  /* 0x0000001dd41e7225 */ /* 0x020fe200078e00ff */
[----:B------:R-:W4:Y:S01]  /*0d50*/  LDC.U8 R4, c[0x0][0x3d8] ;  /* 0x0000f600ff047b82 */ /* 0x000f220000000000 */
[----:B--2---:R-:W2:Y:S02]  /*0d60*/  MUFU.RCP R10, R11 ;  /* 0x0000000b000a7308 */ /* 0x004ea40000001000 */
[----:B------:R-:W-:Y:S02]  /*0d70*/  IMAD.IADD R21, R17, 0x1, R21 ;  /* 0x0000000111157824 */ /* 0x000fe400078e0215 */
[----:B------:R-:W5:Y:S03]  /*0d80*/  S2R R17, SR_CTAID.X ;  /* 0x0000000000117919 */ /* 0x000f660000002500 */
[----:B------:R-:W5:Y:S01]  /*0d90*/  LDC R33, c[0x0][0x2c4] ;  /* 0x0000b100ff217b82 */ /* 0x000f620000000800 */
[----:B---3--:R-:W-:-:S07]  /*0da0*/  IMAD.WIDE R36, R23, R22, RZ ;  /* 0x0000001617247225 */ /* 0x008fce00078e02ff */
[----:B------:R-:W3:Y:S01]  /*0db0*/  LDC.U8 R20, c[0x0][0x480] ;  /* 0x00012000ff147b82 */ /* 0x000ee20000000000 */
[----:B--2---:R-:W-:Y:S02]  /*0dc0*/  IADD3 R10, R10, 0xffffffe, RZ ;  /* 0x0ffffffe0a0a7810 */ /* 0x004fe40007ffe0ff */
[----:B-1----:R-:W-:Y:S02]  /*0dd0*/  IADD3 R11, R225, 0x3f, RZ ;  /* 0x0000003fe10b7810 */ /* 0x002fe40007ffe0ff */
[----:B------:R-:W1:Y:S02]  /*0de0*/  F2I.FTZ.U32.TRUNC.NTZ R3, R10 ;  /* 0x0000000a00037305 */ /* 0x000e64000021f000 */
[----:B------:R-:W-:-:S04]  /*0df0*/  SHF.R.S32.HI R238, RZ, 0x1f, R11 ;  /* 0x0000001fffee7819 */ /* 0x000fc8000001140b */
[----:B------:R-:W-:Y:S02]  /*0e00*/  LEA.HI R238, R238, R11, RZ, 0x6 ;  /* 0x0000000beeee7211 */ /* 0x000fe400078f30ff */
[----:B------:R-:W-:Y:S01]  /*0e10*/  SHF.R.S32.HI R11, RZ, 0x1f, R29 ;  /* 0x0000001fff0b7819 */ /* 0x000fe2000001141d */
[----:B-1----:R-:W-:-:S04]  /*0e20*/  IMAD.MOV R2, RZ, RZ, -R3 ;  /* 0x000000ffff027224 */ /* 0x002fc800078e0a03 */
[----:B------:R-:W-:Y:S01]  /*0e30*/  IMAD R7, R2, R9, RZ ;  /* 0x0000000902077224 */ /* 0x000fe200078e02ff */
[----:B------:R-:W-:-:S05]  /*0e40*/  MOV R2, RZ ;  /* 0x000000ff00027202 */ /* 0x000fca0000000f00 */
[----:B------:R-:W-:Y:S02]  /*0e50*/  IMAD.HI.U32 R7, R3, R7, R2 ;  /* 0x0000000703077227 */ /* 0x000fe400078e0002 */
[----:B------:R-:W1:Y:S04]  /*0e60*/  LDC.64 R2, c[0x0][0x240] ;  /* 0x00009000ff027b82 */ /* 0x000e680000000a00 */
[----:B------:R-:W-:-:S04]  /*0e70*/  IMAD.HI.U32 R14, R7, R6, RZ ;  /* 0x00000006070e7227 */ /* 0x000fc800078e00ff */
[----:B------:R-:W-:-:S04]  /*0e80*/  IMAD.MOV R10, RZ, RZ, -R14 ;  /* 0x000000ffff0a7224 */ /* 0x000fc800078e0a0e */
[C---:B------:R-:W-:Y:S02]  /*0e90*/  IMAD R10, R9.reuse, R10, R6 ;  /* 0x0000000a090a7224 */ /* 0x040fe400078e0206 */
[----:B------:R-:W2:Y:S03]  /*0ea0*/  @P1 LDC.64 R6, c[0x0][0x250] ;  /* 0x00009400ff061b82 */ /* 0x000ea60000000a00 */
[----:B------:R-:W-:Y:S01]  /*0eb0*/  ISETP.GT.U32.AND P5, PT, R9, R10, PT ;  /* 0x0000000a0900720c */ /* 0x000fe20003fa4070 */
[----:B-1----:R-:W-:-:S04]  /*0ec0*/  IMAD.WIDE.U32 R12, R19, R2, RZ ;  /* 0x00000002130c7225 */ /* 0x002fc800078e00ff */
[----:B------:R-:W-:Y:S01]  /*0ed0*/  IMAD R5, R19, R3, RZ ;  /* 0x0000000313057224 */ /* 0x000fe200078e02ff */
[----:B------:R-:W-:Y:S01]  /*0ee0*/  SEL R25, R16, R12, !P2 ;  /* 0x0000000c10197207 */ /* 0x000fe20005000000 */
[----:B------:R-:W-:-:S06]  /*0ef0*/  IMAD R16, R11, R212, RZ ;  /* 0x000000d40b107224 */ /* 0x000fcc00078e02ff */
[----:B------:R-:W-:Y:S02]  /*0f00*/  @!P5 IADD3 R10, R10, -R9, RZ ;  /* 0x800000090a0ad210 */ /* 0x000fe40007ffe0ff */
[----:B------:R-:W-:Y:S01]  /*0f10*/  @P2 IADD3 R21, R13, R5, RZ ;  /* 0x000000050d152210 */ /* 0x000fe20007ffe0ff */
[----:B------:R-:W-:Y:S01]  /*0f20*/  @P1 IMAD.IADD R5, R241, 0x1, R242 ;  /* 0x00000001f1051824 */ /* 0x000fe200078e02f2 */
[----:B------:R-:W1:Y:S01]  /*0f30*/  @!P2 LDC.64 R12, c[0x0][0x418] ;  /* 0x00010600ff0cab82 */ /* 0x000e620000000a00 */
[----:B------:R-:W-:Y:S01]  /*0f40*/  ISETP.GE.U32.AND P3, PT, R10, R9, PT ;  /* 0x000000090a00720c */ /* 0x000fe20003f66070 */
[----:B------:R-:W-:Y:S01]  /*0f50*/  IMAD R9, R15, R29, R16 ;  /* 0x0000001d0f097224 */ /* 0x000fe200078e0210 */
[----:B------:R-:W-:Y:S01]  /*0f60*/  LOP3.LUT R10, R209, R8, RZ, 0x3c, !PT ;  /* 0x00000008d10a7212 */ /* 0x000fe200078e3cff */
[C---:B--2---:R-:W-:Y:S01]  /*0f70*/  @P1 IMAD R16, R5.reuse, R7, RZ ;  /* 0x0000000705101224 */ /* 0x044fe200078e02ff */
[----:B------:R-:W-:Y:S01]  /*0f80*/  @!P5 IADD3 R14, R14, 0x1, RZ ;  /* 0x000000010e0ed810 */ /* 0x000fe20007ffe0ff */
[----:B------:R-:W-:Y:S01]  /*0f90*/  @P1 IMAD.WIDE.U32 R26, R5, R6, RZ ;  /* 0x00000006051a1225 */ /* 0x000fe200078e00ff */
[----:B------:R-:W-:-:S02]  /*0fa0*/  ISETP.GE.AND P0, PT, R10, RZ, PT ;  /* 0x000000ff0a00720c */ /* 0x000fc40003f06270 */
[----:B------:R-:W-:Y:S01]  /*0fb0*/  ISETP.NE.AND P5, PT, R8, RZ, PT ;  /* 0x000000ff0800720c */ /* 0x000fe20003fa5270 */
[-C--:B------:R-:W-:Y:S01]  /*0fc0*/  IMAD R5, R37, R30.reuse, RZ ;  /* 0x0000001e25057224 */ /* 0x080fe200078e02ff */
[----:B------:R-:W-:Y:S01]  /*0fd0*/  IADD3 R24, R31, R9, RZ ;  /* 0x000000091f187210 */ /* 0x000fe20007ffe0ff */
[----:B------:R-:W2:Y:S01]  /*0fe0*/  @P2 LDC.64 R10, c[0x0][0x420] ;  /* 0x00010800ff0a2b82 */ /* 0x000ea20000000a00 */
[----:B------:R-:W-:Y:S01]  /*0ff0*/  @P1 IMAD.IADD R16, R27, 0x1, R16 ;  /* 0x000000011b101824 */ /* 0x000fe200078e0210 */
[----:B------:R-:W-:Y:S01]  /*1000*/  @P3 IADD3 R14, R14, 0x1, RZ ;  /* 0x000000010e0e3810 */ /* 0x000fe20007ffe0ff */
[----:B------:R-:W-:Y:S01]  /*1010*/  IMAD.WIDE.U32 R30, R36, R30, RZ ;  /* 0x0000001e241e7225 */ /* 0x000fe200078e00ff */
[----:B----4-:R-:W-:Y:S02]  /*1020*/  ISETP.NE.AND P3, PT, R4, RZ, PT ;  /* 0x000000ff0400720c */ /* 0x010fe40003f65270 */
[----:B------:R-:W-:Y:S01]  /*1030*/  @P1 MOV R18, R26 ;  /* 0x0000001a00121202 */ /* 0x000fe20000000f00 */
[----:B------:R-:W-:-:S02]  /*1040*/  IMAD R24, R36, R24, R5 ;  /* 0x0000001824187224 */ /* 0x000fc400078e0205 */
[----:B------:R-:W-:-:S03]  /*1050*/  IMAD.WIDE.U32 R26, R36, R19, RZ ;  /* 0x00000013241a7225 */ /* 0x000fc600078e00ff */
[----:B------:R-:W-:Y:S01]  /*1060*/  IADD3 R24, R31, R24, RZ ;  /* 0x000000181f187210 */ /* 0x000fe20007ffe0ff */
[----:B------:R-:W-:Y:S01]  /*1070*/  IMAD R4, R37, R19, RZ ;  /* 0x0000001325047224 */ /* 0x000fe200078e02ff */
[----:B------:R-:W-:Y:S01]  /*1080*/  SEL R26, R30, R26, !P2 ;  /* 0x0000001a1e1a7207 */ /* 0x000fe20005000000 */
[----:B------:R-:W-:Y:S01]  /*1090*/  @!P0 IMAD.MOV R14, RZ, RZ, -R14 ;  /* 0x000000ffff0e8224 */ /* 0x000fe200078e0a0e */
[----:B------:R-:W-:Y:S01]  /*10a0*/  @!P5 LOP3.LUT R14, RZ, R8, RZ, 0x33, !PT ;  /* 0x00000008ff0ed212 */ /* 0x000fe200078e33ff */
[----:B-1----:R-:W-:Y:S01]  /*10b0*/  @!P2 IMAD R8, R15, R12, RZ ;  /* 0x0000000c0f08a224 */ /* 0x002fe200078e02ff */
[----:B------:R-:W-:Y:S01]  /*10c0*/  @P2 IADD3 R24, R27, R4, RZ ;  /* 0x000000041b182210 */ /* 0x000fe20007ffe0ff */
[----:B------:R-:W1:Y:S01]  /*10d0*/  @P3 LDC R30, c[0x0][0x2e4] ;  /* 0x0000b900ff1e3b82 */ /* 0x000e620000000800 */
[----:B------:R-:W-:Y:S01]  /*10e0*/  LOP3.LUT R27, R238, 0xffffffc0, RZ, 0xc0, !PT ;  /* 0xffffffc0ee1b7812 */ /* 0x000fe200078ec0ff */
[C---:B------:R-:W-:Y:S01]  /*10f0*/  @!P2 IMAD R13, R212.reuse, R13, R8 ;  /* 0x0000000dd40da224 */ /* 0x040fe200078e0208 */
[C---:B------:R-:W-:Y:S01]  /*1100*/  SHF.L.U64.HI R31, R212.reuse, 0x7, R15 ;  /* 0x00000007d41f7819 */ /* 0x040fe2000001020f */
[----:B------:R-:W-:Y:S01]  /*1110*/  @!P2 IMAD.WIDE.U32 R38, R212, R12, RZ ;  /* 0x0000000cd426a225 */ /* 0x000fe200078e00ff */
[----:B------:R-:W-:-:S02]  /*1120*/  IADD3 R27, R27, -0x40, RZ ;  /* 0xffffffc01b1b7810 */ /* 0x000fc40007ffe0ff */
[----:B------:R-:W-:Y:S01]  /*1130*/  SEL R31, R31, RZ, P4 ;  /* 0x000000ff1f1f7207 */ /* 0x000fe20002000000 */
[----:B------:R-:W4:Y:S01]  /*1140*/  LDC.64 R4, c[0x0][0x488] ;  /* 0x00012200ff047b82 */ /* 0x000f220000000a00 */
[----:B------:R-:W-:Y:S01]  /*1150*/  IADD3 R35, P0, R27, R28, RZ ;  /* 0x0000001c1b237210 */ /* 0x000fe20007f1e0ff */
[C---:B--2---:R-:W-:Y:S01]  /*1160*/  @P2 IMAD.WIDE.U32 R40, R19.reuse, R10, RZ ;  /* 0x0000000a13282225 */ /* 0x044fe200078e00ff */
[----:B------:R-:W-:Y:S02]  /*1170*/  SHF.R.S32.HI R28, RZ, 0x1f, R27 ;  /* 0x0000001fff1c7819 */ /* 0x000fe4000001141b */
[----:B------:R-:W-:Y:S01]  /*1180*/  SHF.R.S32.HI R238, RZ, 0x6, R238 ;  /* 0x00000006ffee7819 */ /* 0x000fe200000114ee */
[----:B------:R-:W-:Y:S01]  /*1190*/  @P2 IMAD R11, R19, R11, R41 ;  /* 0x0000000b130b2224 */ /* 0x000fe200078e0229 */
[----:B------:R-:W-:Y:S01]  /*11a0*/  IADD3.X R12, R28, R31, RZ, P0, !PT ;  /* 0x0000001f1c0c7210 */ /* 0x000fe200007fe4ff */
[----:B------:R-:W2:Y:S01]  /*11b0*/  @P1 LDC.64 R8, c[0x0][0x248] ;  /* 0x00009200ff081b82 */ /* 0x000ea20000000a00 */
[----:B-----5:R-:W-:Y:S01]  /*11c0*/  @P3 IMAD R10, R212, R33, RZ ;  /* 0x00000021d40a3224 */ /* 0x020fe200078e02ff */
[----:B------:R-:W-:Y:S01]  /*11d0*/  @!P2 IADD3 R11, R39, R13, RZ ;  /* 0x0000000d270ba210 */ /* 0x000fe20007ffe0ff */
[----:B------:R-:W-:Y:S01]  /*11e0*/  IMAD R41, R37, R35, RZ ;  /* 0x0000002325297224 */ /* 0x000fe200078e02ff */
[----:B---3--:R-:W-:Y:S01]  /*11f0*/  ISETP.NE.AND P0, PT, R20, RZ, PT ;  /* 0x000000ff1400720c */ /* 0x008fe20003f05270 */
[----:B------:R-:W-:Y:S01]  /*1200*/  IMAD R39, R209, R23, RZ ;  /* 0x00000017d1277224 */ /* 0x000fe200078e02ff */
[----:B------:R-:W-:Y:S01]  /*1210*/  @P3 SEL R10, R10, R19, !P2 ;  /* 0x000000130a0a3207 */ /* 0x000fe20005000000 */
[----:B------:R-:W-:-:S02]  /*1220*/  IMAD R41, R36, R12, R41 ;  /* 0x0000000c24297224 */ /* 0x000fc400078e0229 */
[----:B------:R-:W-:Y:S01]  /*1230*/  @P2 IMAD.MOV.U32 R31, RZ, RZ, R40 ;  /* 0x000000ffff1f2224 */ /* 0x000fe200078e0028 */
[----:B------:R-:W-:Y:S01]  /*1240*/  @!P2 MOV R31, R38 ;  /* 0x00000026001fa202 */ /* 0x000fe20000000f00 */
[----:B-1----:R-:W-:Y:S01]  /*1250*/  @P3 IMAD R30, R209, R30, R10 ;  /* 0x0000001ed11e3224 */ /* 0x002fe200078e020a */
[----:B------:R-:W-:Y:S01]  /*1260*/  SHF.R.S32.HI R32, RZ, 0x1f, R39 ;  /* 0x0000001fff207819 */ /* 0x000fe20000011427 */
[----:B------:R-:W-:Y:S02]  /*1270*/  @!P3 IMAD R10, R212, R22, R209 ;  /* 0x00000016d40ab224 */ /* 0x000fe400078e02d1 */
[----:B------:R-:W-:-:S04]  /*1280*/  IMAD.WIDE.U32 R34, R36, R35, RZ ;  /* 0x0000002324227225 */ /* 0x000fc800078e00ff */
[----:B----4-:R-:W-:-:S04]  /*1290*/  IMAD.WIDE.U32 R12, R17, R4, RZ ;  /* 0x00000004110c7225 */ /* 0x010fc800078e00ff */
[----:B------:R-:W-:Y:S01]  /*12a0*/  IMAD R5, R17, R5, R13 ;  /* 0x0000000511057224 */ /* 0x000fe200078e020d */
[----:B------:R-:W-:Y:S01]  /*12b0*/  SEL R37, R12, RZ, P0 ;  /* 0x000000ff0c257207 */ /* 0x000fe20000000000 */
[C---:B--2---:R-:W-:Y:S01]  /*12c0*/  @P1 IMAD R17, R42.reuse, R9, RZ ;  /* 0x000000092a111224 */ /* 0x044fe200078e02ff */
[----:B------:R-:W-:Y:S01]  /*12d0*/  SHF.R.S32.HI R13, RZ, 0x1f, R239 ;  /* 0x0000001fff0d7819 */ /* 0x000fe200000114ef */
[----:B------:R-:W-:-:S04]  /*12e0*/  @P1 IMAD.WIDE.U32 R42, R42, R8, RZ ;  /* 0x000000082a2a1225 */ /* 0x000fc800078e00ff */
[----:B------:R-:W-:Y:S01]  /*12f0*/  @!P3 IMAD R30, R10, R33, RZ ;  /* 0x000000210a1eb224 */ /* 0x000fe200078e02ff */
[----:B------:R-:W-:Y:S02]  /*1300*/  SHF.R.S32.HI R10, RZ, 0x1f, R209 ;  /* 0x0000001fff0a7819 */ /* 0x000fe400000114d1 */
[----:B------:R-:W-:Y:S02]  /*1310*/  @P1 IADD3 R17, R43, R17, RZ ;  /* 0x000000112b111210 */ /* 0x000fe40007ffe0ff */
[----:B------:R-:W-:Y:S02]  /*1320*/  SEL R33, R5, RZ, P0 ;  /* 0x000000ff05217207 */ /* 0x000fe40000000000 */
[----:B------:R-:W-:Y:S01]  /*1330*/  @P1 MOV R20, R42 ;  /* 0x0000002a00141202 */ /* 0x000fe20000000f00 */
[----:B------:R-:W-:Y:S06]  /*1340*/  @P1 BRA `(.L_x_124) ;  /* 0x0000000000301947 */ /* 0x000fec0003800000 */
[----:B------:R-:W1:Y:S01]  /*1350*/  LDC.64 R8, c[0x0][0x248] ;  /* 0x00009200ff087b82 */ /* 0x000e620000000a00 */
[----:B------:R-:W-:-:S07]  /*1360*/  SHF.R.S32.HI R17, RZ, 0x1f, R241 ;  /* 0x0000001fff117819 */ /* 0x000fce00000114f1 */
[----:B------:R-:W2:Y:S01]  /*1370*/  LDC.64 R4, c[0x0][0x230] ;  /* 0x00008c00ff047b82 */ /* 0x000ea20000000a00 */
[-C--:B-1----:R-:W-:Y:S02]  /*1380*/  IMAD R12, R17, R8.reuse, RZ ;  /* 0x00000008110c7224 */ /* 0x082fe400078e02ff */
[----:B------:R-:W-:-:S04]  /*1390*/  IMAD.WIDE.U32 R42, R241, R8, RZ ;  /* 0x00000008f12a7225 */ /* 0x000fc800078e00ff */
[----:B------:R-:W-:Y:S02]  /*13a0*/  IMAD R17, R241, R9, R12 ;  /* 0x00000009f1117224 */ /* 0x000fe400078e020c */
[----:B--2---:R-:W-:-:S03]  /*13b0*/  IMAD R12, R15, R4, RZ ;  /* 0x000000040f0c7224 */ /* 0x004fc600078e02ff */
[----:B------:R-:W-:Y:S01]  /*13c0*/  IADD3 R43, R43, R17, RZ ;  /* 0x000000112b2b7210 */ /* 0x000fe20007ffe0ff */
[C---:B------:R-:W-:Y:S02]  /*13d0*/  IMAD R5, R212.reuse, R5, R12 ;  /* 0x00000005d4057224 */ /* 0x040fe400078e020c */
[----:B------:R-:W-:-:S05]  /*13e0*/  IMAD.WIDE.U32 R42, R212, R4, R42 ;  /* 0x00000004d42a7225 */ /* 0x000fca00078e002a */
[----:B------:R-:W-:Y:S02]  /*13f0*/  IADD3 R17, R43, R5, RZ ;  /* 0x000000052b117210 */ /* 0x000fe40007ffe0ff */
[----:B------:R-:W-:Y:S02]  /*1400*/  MOV R20, R42 ;  /* 0x0000002a00147202 */ /* 0x000fe40000000f00 */
.L_x_124:
[----:B------:R-:W-:Y:S05]  /*1410*/  @P1 BRA `(.L_x_125) ;  /* 0x0000000000301947 */ /* 0x000fea0003800000 */
        /* <DEDUP_REMOVED lines=11> */
[----:B------:R-:W-:-:S07]  /*14d0*/  MOV R18, R42 ;  /* 0x0000002a00127202 */ /* 0x000fce0000000f00 */
.L_x_125:
[----:B------:R-:W-:Y:S02]  /*14e0*/  IADD3 R41, R35, R41, RZ ;  /* 0x0000002923297210 */ /* 0x000fe40007ffe0ff */
[----:B------:R-:W-:Y:S01]  /*14f0*/  SHF.R.S32.HI R12, RZ, 0x1f, R14 ;  /* 0x0000001fff0c7819 */ /* 0x000fe2000001140e */
[----:B------:R-:W-:Y:S05]  /*1500*/  @!P3 BRA `(.L_x_126) ;  /* 0x00000000001cb947 */ /* 0x000fea0003800000 */
[----:B------:R-:W1:Y:S01]  /*1510*/  LDC R5, c[0x0][0x2c0] ;  /* 0x0000b000ff057b82 */ /* 0x000e620000000800 */
[----:B------:R-:W-:-:S05]  /*1520*/  @!P2 IMAD R19, R212, R29, RZ ;  /* 0x0000001dd413a224 */ /* 0x000fca00078e02ff */
[----:B------:R-:W-:Y:S02]  /*1530*/  LEA R19, R212, R19, 0x7 ;  /* 0x00000013d4137211 */ /* 0x000fe400078e38ff */
[----:B------:R-:W1:Y:S02]  /*1540*/  LDC R4, c[0x0][0x2e4] ;  /* 0x0000b900ff047b82 */ /* 0x000e640000000800 */
[----:B-1----:R-:W-:-:S05]  /*1550*/  LEA R4, R5, R4, 0x7 ;  /* 0x0000000405047211 */ /* 0x002fca00078e38ff */
[----:B------:R-:W-:Y:S01]  /*1560*/  IMAD R36, R4, R209, R19 ;  /* 0x000000d104247224 */ /* 0x000fe200078e0213 */
[----:B------:R-:W-:Y:S06]  /*1570*/  BRA `(.L_x_127) ;  /* 0x0000000000087947 */ /* 0x000fec0003800000 */
.L_x_126:
[----:B------:R-:W-:-:S04]  /*1580*/  IMAD R36, R212, R22, R209 ;  /* 0x00000016d4247224 */ /* 0x000fc800078e02d1 */
[----:B------:R-:W-:-:S07]  /*1590*/  IMAD R36, R36, R29, RZ ;  /* 0x0000001d24247224 */ /* 0x000fce00078e02ff */
.L_x_127:
[----:B------:R-:W1:Y:S01]  /*15a0*/  LDC.64 R4, c[0x0][0x420] ;  /* 0x00010800ff047b82 */ /* 0x000e620000000a00 */
[----:B------:R-:W-:Y:S01]  /*15b0*/  IMAD R22, R23, R22, RZ ;  /* 0x0000001617167224 */ /* 0x000fe200078e02ff */
[----:B------:R-:W-:Y:S01]  /*15c0*/  IADD3 R38, P4, R210, R31, RZ ;  /* 0x0000001fd2267210 */ /* 0x000fe20007f9e0ff */
[----:B------:R-:W-:Y:S01]  /*15d0*/  ULDC UR4, c[0x0][0x398] ;  /* 0x0000e60000047ab9 */ /* 0x000fe20000000800 */
[----:B------:R-:W-:Y:S01]  /*15e0*/  SHF.R.S32.HI R211, RZ, 0x1f, R210 ;  /* 0x0000001fffd37819 */ /* 0x000fe200000114d2 */
[----:B------:R-:W-:Y:S01]  /*15f0*/  IMAD.SHL.U32 R19, R22, 0x40, RZ ;  /* 0x0000004016137824 */ /* 0x000fe200078e00ff */
[----:B------:R-:W-:Y:S01]  /*1600*/  IADD3 R23, -R240, R225, R239 ;  /* 0x000000e1f0177210 */ /* 0x000fe20007ffe1ef */
[----:B------:R-:W-:Y:S01]  /*1610*/  ULDC.64 UR6, c[0x0][0x428] ;  /* 0x00010a0000067ab9 */ /* 0x000fe20000000a00 */
[----:B------:R-:W-:Y:S01]  /*1620*/  IADD3 R36, R27, R36, RZ ;  /* 0x000000241b247210 */ /* 0x000fe20007ffe0ff */
[----:B------:R-:W-:Y:S01]  /*1630*/  ULDC.64 UR8, c[0x0][0x210] ;  /* 0x0000840000087ab9 */ /* 0x000fe20000000a00 */
[----:B------:R-:W-:Y:S01]  /*1640*/  IADD3 R34, P3, P2, R34, R19, R39 ;  /* 0x0000001322227210 */ /* 0x000fe20007a7e027 */
[----:B------:R-:W-:Y:S01]  /*1650*/  IMAD.X R39, R211, 0x1, R11, P4 ;  /* 0x00000001d3277824 */ /* 0x000fe200020e060b */
[----:B------:R-:W-:Y:S01]  /*1660*/  SHF.R.S32.HI R19, RZ, 0x1f, R19 ;  /* 0x0000001fff137819 */ /* 0x000fe20000011413 */
[----:B------:R-:W-:Y:S01]  /*1670*/  VIADD R23, R23, -UR4 ;  /* 0x8000000417177c36 */ /* 0x000fe20008000000 */
[----:B------:R-:W-:Y:S01]  /*1680*/  SHF.R.S32.HI R11, RZ, 0x1f, R208 ;  /* 0x0000001fff0b7819 */ /* 0x000fe200000114d0 */
[----:B------:R-:W-:Y:S01]  /*1690*/  BSSY B1, `(.L_x_123) ;  /* 0x00006ff000017945 */ /* 0x000fe20003800000 */
[----:B------:R-:W-:-:S02]  /*16a0*/  IADD3.X R32, R41, R19, R32, P3, P2 ;  /* 0x0000001329207210 */ /* 0x000fc40001fe4420 */
[----:B------:R-:W-:Y:S02]  /*16b0*/  IADD3 R26, P3, P2, R37, R34, R26 ;  /* 0x00000022251a7210 */ /* 0x000fe40007a7e01a */
[----:B------:R-:W-:Y:S02]  /*16c0*/  IADD3 R29, P4, R208, R27, RZ ;  /* 0x0000001bd01d7210 */ /* 0x000fe40007f9e0ff */
[----:B------:R-:W-:Y:S01]  /*16d0*/  IADD3 R30, R27, R30, RZ ;  /* 0x0000001e1b1e7210 */ /* 0x000fe20007ffe0ff */
[----:B-1----:R-:W-:Y:S01]  /*16e0*/  IMAD R34, R28, R4, RZ ;  /* 0x000000041c227224 */ /* 0x002fe200078e02ff */
[----:B------:R-:W-:Y:S01]  /*16f0*/  IADD3.X R24, R33, R32, R24, P3, P2 ;  /* 0x0000002021187210 */ /* 0x000fe20001fe4418 */
[C---:B------:R-:W-:Y:S01]  /*1700*/  IMAD.WIDE.U32 R40, R27.reuse, R4, R38 ;  /* 0x000000041b287225 */ /* 0x040fe200078e0026 */
[----:B------:R-:W-:Y:S01]  /*1710*/  SHF.R.S32.HI R38, RZ, 0x1f, R23 ;  /* 0x0000001fff267819 */ /* 0x000fe20000011417 */
[----:B------:R-:W1:Y:S02]  /*1720*/  LDC.64 R32, c[0x0][0x2b0] ;  /* 0x0000ac00ff207b82 */ /* 0x000e640000000a00 */
[----:B------:R-:W-:Y:S01]  /*1730*/  IMAD R19, R27, R5, R34 ;  /* 0x000000051b137224 */ /* 0x000fe200078e0222 */
[----:B------:R-:W-:Y:S01]  /*1740*/  LEA.HI R23, R38, R23, RZ, 0x6 ;  /* 0x0000001726177211 */ /* 0x000fe200078f30ff */
[----:B------:R-:W-:-:S02]  /*1750*/  IMAD R27, R206, R22, R205 ;  /* 0x00000016ce1b7224 */ /* 0x000fc400078e02cd */
[----:B------:R-:W-:Y:S01]  /*1760*/  IMAD.IADD R41, R41, 0x1, R19 ;  /* 0x0000000129297824 */ /* 0x000fe200078e0213 */
[----:B------:R-:W-:Y:S01]  /*1770*/  SHF.R.S32.HI R23, RZ, 0x6, R23 ;  /* 0x00000006ff177819 */ /* 0x000fe20000011417 */
[----:B------:R-:W-:Y:S01]  /*1780*/  IMAD.X R19, R11, 0x1, R28, P4 ;  /* 0x000000010b137824 */ /* 0x000fe200020e061c */
[----:B------:R-:W2:Y:S01]  /*1790*/  LDC.64 R34, c[0x0][0x478] ;  /* 0x00011e00ff227b82 */ /* 0x000ea20000000a00 */
[----:B------:R-:W-:Y:S01]  /*17a0*/  IMAD R28, R10, UR6, RZ ;  /* 0x000000060a1c7c24 */ /* 0x000fe2000f8e02ff */
[----:B------:R-:W-:Y:S01]  /*17b0*/  IADD3 R26, P2, R27, R26, RZ ;  /* 0x0000001a1b1a7210 */ /* 0x000fe20007f5e0ff */
[----:B------:R-:W-:Y:S01]  /*17c0*/  IMAD R38, R19, R2, RZ ;  /* 0x0000000213267224 */ /* 0x000fe200078e02ff */
[----:B------:R-:W-:Y:S01]  /*17d0*/  VIMNMX R227, RZ, R23, !PT ;  /* 0x00000017ffe37248 */ /* 0x000fe20007fe0100 */
[----:B------:R-:W-:Y:S01]  /*17e0*/  IMAD R19, R209, UR7, R28 ;  /* 0x00000007d1137c24 */ /* 0x000fe2000f8e021c */
[----:B------:R-:W-:Y:S01]  /*17f0*/  LEA.HI.X.SX32 R27, R27, R24, 0x1, P2 ;  /* 0x000000181b1b7211 */ /* 0x000fe200010f0eff */
[C---:B------:R-:W-:Y:S01]  /*1800*/  IMAD R22, R29.reuse, R3, R38 ;  /* 0x000000031d167224 */ /* 0x040fe200078e0226 */
[C---:B------:R-:W-:Y:S01]  /*1810*/  ISETP.GT.AND P4, PT, R238.reuse, R227, PT ;  /* 0x000000e3ee00720c */ /* 0x040fe20003f84270 */
[----:B------:R-:W-:Y:S01]  /*1820*/  IMAD.WIDE.U32 R38, R29, R2, R210 ;  /* 0x000000021d267225 */ /* 0x000fe200078e00d2 */
[----:B------:R-:W-:-:S03]  /*1830*/  IADD3 R238, R238, -0x1, RZ ;  /* 0xffffffffeeee7810 */ /* 0x000fc60007ffe0ff */
[----:B------:R-:W-:Y:S01]  /*1840*/  IMAD.WIDE.U32 R40, R209, UR6, R40 ;  /* 0x00000006d1287c25 */ /* 0x000fe2000f8e0028 */
[----:B------:R-:W-:Y:S01]  /*1850*/  ULDC.64 UR6, c[0x0][0x400] ;  /* 0x0001000000067ab9 */ /* 0x000fe20000000a00 */
[----:B------:R-:W-:Y:S02]  /*1860*/  IADD3 R28, P3, R25, R38, RZ ;  /* 0x00000026191c7210 */ /* 0x000fe40007f7e0ff */
[C---:B------:R-:W-:Y:S01]  /*1870*/  LEA R244, P2, R26.reuse, UR6, 0x2 ;  /* 0x000000061af47c11 */ /* 0x040fe2000f8410ff */
[----:B------:R-:W-:Y:S01]  /*1880*/  IMAD.IADD R41, R41, 0x1, R19 ;  /* 0x0000000129297824 */ /* 0x000fe200078e0213 */
[----:B------:R-:W-:Y:S01]  /*1890*/  IADD3.X R29, R21, R39, R22, P3, !PT ;  /* 0x00000027151d7210 */ /* 0x000fe20001ffe416 */
[-C--:B------:R-:W-:Y:S01]  /*18a0*/  IMAD R21, R11, R4.reuse, RZ ;  /* 0x000000040b157224 */ /* 0x080fe200078e02ff */
[----:B------:R-:W-:Y:S01]  /*18b0*/  LEA.HI.X R245, R26, UR7, R27, 0x2, P2 ;  /* 0x000000071af57c11 */ /* 0x000fe200090f141b */
[----:B------:R-:W-:Y:S01]  /*18c0*/  ULDC.64 UR6, c[0x0][0x258] ;  /* 0x0000960000067ab9 */ /* 0x000fe20000000a00 */
[----:B------:R-:W-:-:S04]  /*18d0*/  IMAD.WIDE.U32 R26, R208, R4, R40 ;  /* 0x00000004d01a7225 */ /* 0x000fc800078e0028 */
[----:B------:R-:W-:Y:S02]  /*18e0*/  IMAD R22, R10, UR6, RZ ;  /* 0x000000060a167c24 */ /* 0x000fe4000f8e02ff */
[----:B------:R-:W-:-:S04]  /*18f0*/  IMAD.WIDE.U32 R24, R209, UR6, R28 ;  /* 0x00000006d1187c25 */ /* 0x000fc8000f8e001c */
[----:B------:R-:W-:Y:S01]  /*1900*/  IMAD R19, R209, UR7, R22 ;  /* 0x00000007d1137c24 */ /* 0x000fe2000f8e0216 */
[----:B------:R-:W-:Y:S01]  /*1910*/  ULDC.64 UR6, c[0x0][0x3e0] ;  /* 0x0000f80000067ab9 */ /* 0x000fe20000000a00 */
[----:B------:R-:W-:Y:S01]  /*1920*/  IMAD R21, R208, R5, R21 ;  /* 0x00000005d0157224 */ /* 0x000fe200078e0215 */
[----:B------:R-:W-:Y:S01]  /*1930*/  LEA R248, P3, R24, UR8, 0x1 ;  /* 0x0000000818f87c11 */ /* 0x000fe2000f8608ff */
[----:B--2---:R-:W-:Y:S01]  /*1940*/  IMAD.WIDE R230, R36, 0x4, R34 ;  /* 0x0000000424e67825 */ /* 0x004fe200078e0222 */
[----:B------:R-:W-:Y:S02]  /*1950*/  LEA R246, P2, R26, UR6, 0x1 ;  /* 0x000000061af67c11 */ /* 0x000fe4000f8408ff */
[----:B------:R-:W-:Y:S01]  /*1960*/  IADD3 R21, R27, R21, RZ ;  /* 0x000000151b157210 */ /* 0x000fe20007ffe0ff */
[----:B------:R-:W-:Y:S01]  /*1970*/  IMAD.IADD R19, R25, 0x1, R19 ;  /* 0x0000000119137824 */ /* 0x000fe200078e0213 */
[----:B------:R-:W-:Y:S01]  /*1980*/  MOV R229, R231 ;  /* 0x000000e700e57202 */ /* 0x000fe20000000f00 */
[----:B-1----:R-:W-:Y:S01]  /*1990*/  IMAD.WIDE R232, R30, 0x4, R32 ;  /* 0x000000041ee87825 */ /* 0x002fe200078e0220 */
[----:B------:R-:W-:-:S02]  /*19a0*/  LEA.HI.X R247, R26, UR7, R21, 0x1, P2 ;  /* 0x000000071af77c11 */ /* 0x000fc400090f0c15 */
[----:B------:R-:W-:Y:S01]  /*19b0*/  LEA.HI.X R249, R24, UR9, R19, 0x1, P3 ;  /* 0x0000000918f97c11 */ /* 0x000fe200098f0c13 */
[----:B------:R-:W-:Y:S01]  /*19c0*/  IMAD.MOV.U32 R231, RZ, RZ, R233 ;  /* 0x000000ffffe77224 */ /* 0x000fe200078e00e9 */
[----:B------:R-:W-:Y:S06]  /*19d0*/  @P4 BRA `(.L_x_128) ;  /* 0x0000000800284947 */ /* 0x000fec0003800000 */
[----:B------:R-:W1:Y:S01]  /*19e0*/  @P1 LDC.64 R2, c[0x0][0x458] ;  /* 0x00011600ff021b82 */ /* 0x000e620000000a00 */
[CC--:B------:R-:W-:Y:S02]  /*19f0*/  @P1 IADD3 R6, R241.reuse, R242.reuse, RZ ;  /* 0x000000f2f1061210 */ /* 0x0c0fe40007ffe0ff */
[----:B------:R-:W-:-:S05]  /*1a00*/  @P1 IADD3 R16, R241, R242, RZ ;  /* 0x000000f2f1101210 */ /* 0x000fca0007ffe0ff */
[----:B------:R-:W2:Y:S01]  /*1a10*/  @P1 LDC.64 R4, c[0x0][0x450] ;  /* 0x00011400ff041b82 */ /* 0x000ea20000000a00 */
[C---:B-1----:R-:W-:Y:S02]  /*1a20*/  @P1 IMAD R12, R6.reuse, R3, RZ ;  /* 0x00000003060c1224 */ /* 0x042fe400078e02ff */
[----:B------:R-:W-:-:S05]  /*1a30*/  @P1 IMAD.WIDE.U32 R6, R6, R2, RZ ;  /* 0x0000000206061225 */ /* 0x000fca00078e00ff */
[----:B------:R-:W-:Y:S01]  /*1a40*/  @P1 IADD3 R12, R7, R12, RZ ;  /* 0x0000000c070c1210 */ /* 0x000fe20007ffe0ff */
[C---:B--2---:R-:W-:Y:S01]  /*1a50*/  @P1 IMAD R8, R16.reuse, R5, RZ ;  /* 0x0000000510081224 */ /* 0x044fe200078e02ff */
[----:B------:R-:W-:Y:S01]  /*1a60*/  @P1 MOV R14, R6 ;  /* 0x00000006000e1202 */ /* 0x000fe20000000f00 */
[----:B------:R-:W-:-:S05]  /*1a70*/  @P1 IMAD.WIDE.U32 R16, R16, R4, RZ ;  /* 0x0000000410101225 */ /* 0x000fca00078e00ff */
[----:B------:R-:W-:Y:S01]  /*1a80*/  @P1 IADD3 R8, R17, R8, RZ ;  /* 0x0000000811081210 */ /* 0x000fe20007ffe0ff */
        /* <DEDUP_REMOVED lines=12> */
.L_x_129:
        /* <DEDUP_REMOVED lines=11> */
[----:B------:R-:W-:-:S07]  /*1c00*/  IADD3 R12, R15, R7, RZ ;  /* 0x000000070f0c7210 */ /* 0x000fce0007ffe0ff */
.L_x_130:
[-C--:B------:R-:W-:Y:S01]  /*1c10*/  IMAD R6, R13, R4.reuse, RZ ;  /* 0x000000040d067224 */ /* 0x080fe200078e02ff */
[----:B------:R-:W-:Y:S01]  /*1c20*/  ULDC.64 UR6, c[0x0][0x468] ;  /* 0x00011a0000067ab9 */ /* 0x000fe20000000a00 */
[----:B------:R-:W-:Y:S01]  /*1c30*/  IMAD.WIDE.U32 R18, R239, R4, R210 ;  /* 0x00000004ef127225 */ /* 0x000fe200078e00d2 */
[----:B------:R-:W-:Y:S03]  /*1c40*/  BSSY B0, `(.L_x_131) ;  /* 0x000001d000007945 */ /* 0x000fe60003800000 */
[----:B------:R-:W-:Y:S01]  /*1c50*/  IMAD R9, R215, -0x40, R240 ;  /* 0xffffffc0d7097824 */ /* 0x000fe200078e02f0 */
[----:B------:R-:W-:Y:S01]  /*1c60*/  IADD3 R16, P0, R16, R18, RZ ;  /* 0x0000001210107210 */ /* 0x000fe20007f1e0ff */
[----:B------:R-:W-:Y:S01]  /*1c70*/  IMAD R7, R239, R5, R6 ;  /* 0x00000005ef077224 */ /* 0x000fe200078e0206 */
[C---:B------:R-:W-:Y:S02]  /*1c80*/  IADD3 R6, R208.reuse, 0x20, RZ ;  /* 0x00000020d0067810 */ /* 0x040fe40007ffe0ff */
[----:B------:R-:W-:-:S02]  /*1c90*/  ISETP.GE.AND P4, PT, R208, R9, PT ;  /* 0x00000009d000720c */ /* 0x000fc40003f86270 */
[----:B------:R-:W-:Y:S01]  /*1ca0*/  IADD3.X R17, R8, R19, R7, P0, !PT ;  /* 0x0000001308117210 */ /* 0x000fe200007fe407 */
[----:B------:R-:W-:Y:S01]  /*1cb0*/  IMAD R8, R10, UR6, RZ ;  /* 0x000000060a087c24 */ /* 0x000fe2000f8e02ff */
[----:B------:R-:W-:-:S03]  /*1cc0*/  ISETP.GE.AND P3, PT, R6, R9, PT ;  /* 0x000000090600720c */ /* 0x000fc60003f66270 */
[C---:B------:R-:W-:Y:S02]  /*1cd0*/  IMAD R7, R209.reuse, UR7, R8 ;  /* 0x00000007d1077c24 */ /* 0x040fe4000f8e0208 */
[----:B------:R-:W-:-:S05]  /*1ce0*/  IMAD.WIDE.U32 R8, R209, UR6, R16 ;  /* 0x00000006d1087c25 */ /* 0x000fca000f8e0010 */
[----:B------:R-:W-:Y:S01]  /*1cf0*/  IADD3 R7, R9, R7, RZ ;  /* 0x0000000709077210 */ /* 0x000fe20007ffe0ff */
[----:B------:R-:W-:Y:S06]  /*1d00*/  @P4 BRA `(.L_x_132) ;  /* 0x0000000000404947 */ /* 0x000fec0003800000 */
[----:B------:R-:W-:Y:S01]  /*1d10*/  MOV R17, R7 ;  /* 0x0000000700117202 */ /* 0x000fe20000000f00 */
[-C--:B------:R-:W-:Y:S01]  /*1d20*/  IMAD R6, R11, R4.reuse, RZ ;  /* 0x000000040b067224 */ /* 0x080fe200078e02ff */
[----:B------:R-:W-:Y:S01]  /*1d30*/  ULDC UR4, c[0x0][0x2d0] ;  /* 0x0000b40000047ab9 */ /* 0x000fe20000000800 */
[----:B------:R-:W-:Y:S01]  /*1d40*/  IMAD.MOV.U32 R16, RZ, RZ, R8 ;  /* 0x000000ffff107224 */ /* 0x000fe200078e0008 */
[----:B------:R-:W-:Y:S01]  /*1d50*/  ISETP.GE.AND P5, PT, R210, UR4, PT ;  /* 0x00000004d2007c0c */ /* 0x000fe2000bfa6270 */
[----:B------:R-:W-:Y:S01]  /*1d60*/  IMAD R6, R208, R5, R6 ;  /* 0x00000005d0067224 */ /* 0x000fe200078e0206 */
[----:B------:R-:W-:Y:S01]  /*1d70*/  ISETP.GE.AND P2, PT, R214, UR4, PT ;  /* 0x00000004d6007c0c */ /* 0x000fe2000bf46270 */
[----:B------:R-:W-:Y:S01]  /*1d80*/  IMAD.WIDE.U32 R16, R208, R4, R16 ;  /* 0x00000004d0107225 */ /* 0x000fe200078e0010 */
        /* <DEDUP_REMOVED lines=8> */
.L_x_132:
[----:B------:R-:W-:Y:S05]  /*1e10*/  BSYNC B0 ;  /* 0x0000000000007941 */ /* 0x000fea0003800000 */
.L_x_131:
[----:B------:R-:W-:Y:S04]  /*1e20*/  BSSY B0, `(.L_x_133) ;  /* 0x0000014000007945 */ /* 0x000fe80003800000 */
[----:B------:R-:W-:Y:S05]  /*1e30*/  @P3 BRA `(.L_x_134) ;  /* 0x0000000000483947 */ /* 0x000fea0003800000 */
[----:B------:R-:W-:Y:S01]  /*1e40*/  IADD3 R9, P0, R208, 0x20, RZ ;  /* 0x00000020d0097810 */ /* 0x000fe20007f1e0ff */
[----:B------:R-:W-:Y:S01]  /*1e50*/  IMAD.MOV.U32 R16, RZ, RZ, R8 ;  /* 0x000000ffff107224 */ /* 0x000fe200078e0008 */
[----:B------:R-:W-:Y:S01]  /*1e60*/  MOV R17, R7 ;  /* 0x0000000700117202 */ /* 0x000fe20000000f00 */
[----:B------:R-:W-:Y:S01]  /*1e70*/  ULDC UR4, c[0x0][0x2d0] ;  /* 0x0000b40000047ab9 */ /* 0x000fe20000000800 */
[----:B------:R-:W-:Y:S01]  /*1e80*/  ULDC.64 UR6, c[0x0][0x3f0] ;  /* 0x0000fc0000067ab9 */ /* 0x000fe20000000a00 */
[----:B------:R-:W-:Y:S01]  /*1e90*/  IMAD.X R15, RZ, RZ, R11, P0 ;  /* 0x000000ffff0f7224 */ /* 0x000fe200000e060b */
[----:B------:R-:W-:Y:S01]  /*1ea0*/  ISETP.GE.AND P2, PT, R210, UR4, PT ;  /* 0x00000004d2007c0c */ /* 0x000fe2000bf46270 */
[-C--:B------:R-:W-:Y:S01]  /*1eb0*/  IMAD.WIDE.U32 R16, R9, R4.reuse, R16 ;  /* 0x0000000409107225 */ /* 0x080fe200078e0010 */
[----:B------:R-:W-:Y:S02]  /*1ec0*/  ISETP.GE.AND P1, PT, R214, UR4, PT ;  /* 0x00000004d6007c0c */ /* 0x000fe4000bf26270 */
[----:B------:R-:W-:Y:S01]  /*1ed0*/  ISETP.GE.AND P0, PT, R213, UR4, PT ;  /* 0x00000004d5007c0c */ /* 0x000fe2000bf06270 */
[----:B------:R-:W-:Y:S01]  /*1ee0*/  IMAD R6, R15, R4, RZ ;  /* 0x000000040f067224 */ /* 0x000fe200078e02ff */
[----:B------:R-:W-:-:S03]  /*1ef0*/  LEA R4, P5, R16, UR6, 0x1 ;  /* 0x0000000610047c11 */ /* 0x000fc6000f8a08ff */
[----:B------:R-:W-:-:S04]  /*1f00*/  IMAD R5, R9, R5, R6 ;  /* 0x0000000509057224 */ /* 0x000fc800078e0206 */
[----:B------:R-:W-:-:S05]  /*1f10*/  IMAD.IADD R5, R17, 0x1, R5 ;  /* 0x0000000111057824 */ /* 0x000fca00078e0205 */
[----:B------:R-:W-:-:S05]  /*1f20*/  LEA.HI.X R5, R16, UR7, R5, 0x1, P5 ;  /* 0x0000000710057c11 */ /* 0x000fca000a8f0c05 */
[----:B------:R2:W-:Y:S04]  /*1f30*/  @!P2 STG.E.128 desc[UR14][R4.64], RZ ;  /* 0x000000ff0400a986 */ /* 0x0005e8000c101d0e */
[----:B------:R2:W-:Y:S04]  /*1f40*/  @!P1 STG.E.128 desc[UR14][R4.64+0x80], RZ ;  /* 0x000080ff04009986 */ /* 0x0005e8000c101d0e */
[----:B------:R2:W-:Y:S02]  /*1f50*/  @!P0 STG.E.128 desc[UR14][R4.64+0x100], RZ ;  /* 0x000100ff04008986 */ /* 0x0005e4000c101d0e */
.L_x_134:
[----:B------:R-:W-:Y:S05]  /*1f60*/  BSYNC B0 ;  /* 0x0000000000007941 */ /* 0x000fea0003800000 */
.L_x_133:
[-C--:B------:R-:W-:Y:S01]  /*1f70*/  IMAD.WIDE.U32 R6, R239, R2.reuse, R210 ;  /* 0x00000002ef067225 */ /* 0x080fe200078e00d2 */
[----:B------:R-:W-:Y:S01]  /*1f80*/  ULDC.64 UR6, c[0x0][0x470] ;  /* 0x00011c0000067ab9 */ /* 0x000fe20000000a00 */
[----:B------:R-:W-:Y:S02]  /*1f90*/  BSSY B0, `(.L_x_135) ;  /* 0x000001a000007945 */ /* 0x000fe40003800000 */
[----:B--2---:R-:W-:Y:S01]  /*1fa0*/  IMAD R4, R13, R2, RZ ;  /* 0x000000020d047224 */ /* 0x004fe200078e02ff */
[----:B------:R-:W-:Y:S01]  /*1fb0*/  IADD3 R6, P0, R14, R6, RZ ;  /* 0x000000060e067210 */ /* 0x000fe20007f1e0ff */
[----:B------:R-:W-:Y:S02]  /*1fc0*/  IMAD R10, R10, UR6, RZ ;  /* 0x000000060a0a7c24 */ /* 0x000fe4000f8e02ff */
[----:B------:R-:W-:Y:S02]  /*1fd0*/  IMAD R239, R239, R3, R4 ;  /* 0x00000003efef7224 */ /* 0x000fe400078e0204 */
[----:B------:R-:W-:-:S03]  /*1fe0*/  IMAD R5, R209, UR7, R10 ;  /* 0x00000007d1057c24 */ /* 0x000fc6000f8e020a */
[----:B------:R-:W-:-:S03]  /*1ff0*/  IADD3.X R7, R12, R7, R239, P0, !PT ;  /* 0x000000070c077210 */ /* 0x000fc600007fe4ef */
        /* <DEDUP_REMOVED lines=19> */
.L_x_136:
[----:B------:R-:W-:Y:S05]  /*2130*/  BSYNC B0 ;  /* 0x0000000000007941 */ /* 0x000fea0003800000 */
.L_x_135:
[----:B------:R-:W-:Y:S05]  /*2140*/  @P3 BRA `(.L_x_137) ;  /* 0x00000064004c3947 */ /* 0x000fea0003800000 */
[----:B------:R-:W-:Y:S01]  /*2150*/  IADD3 R4, P0, R208, 0x20, RZ ;  /* 0x00000020d0047810 */ /* 0x000fe20007f1e0ff */
[----:B------:R-:W-:Y:S01]  /*2160*/  IMAD.MOV.U32 R7, RZ, RZ, R5 ;  /* 0x000000ffff077224 */ /* 0x000fe200078e0005 */
[----:B------:R-:W-:Y:S01]  /*2170*/  ULDC UR4, c[0x0][0x2d0] ;  /* 0x0000b40000047ab9 */ /* 0x000fe20000000800 */
[----:B------:R-:W-:Y:S01]  /*2180*/  ULDC.64 UR6, c[0x0][0x3f8] ;  /* 0x0000fe0000067ab9 */ /* 0x000fe20000000a00 */
[----:B------:R-:W-:Y:S01]  /*2190*/  ISETP.GE.AND P1, PT, R210, UR4, PT ;  /* 0x00000004d2007c0c */ /* 0x000fe2000bf26270 */
[----:B------:R-:W-:Y:S01]  /*21a0*/  IMAD.X R11, RZ, RZ, R11, P0 ;  /* 0x000000ffff0b7224 */ /* 0x000fe200000e060b */
[----:B------:R-:W-:Y:S01]  /*21b0*/  ISETP.GE.AND P0, PT, R214, UR4, PT ;  /* 0x00000004d6007c0c */ /* 0x000fe2000bf06270 */
[----:B------:R-:W-:-:S04]  /*21c0*/  IMAD.WIDE.U32 R6, R4, R2, R6 ;  /* 0x0000000204067225 */ /* 0x000fc800078e0006 */
[----:B------:R-:W-:Y:S01]  /*21d0*/  IMAD R11, R11, R2, RZ ;  /* 0x000000020b0b7224 */ /* 0x000fe200078e02ff */
[----:B------:R-:W-:-:S03]  /*21e0*/  LEA R2, P2, R6, UR6, 0x1 ;  /* 0x0000000606027c11 */ /* 0x000fc6000f8408ff */
[----:B------:R-:W-:-:S04]  /*21f0*/  IMAD R11, R4, R3, R11 ;  /* 0x00000003040b7224 */ /* 0x000fc800078e020b */
[----:B------:R-:W-:-:S05]  /*2200*/  IMAD.IADD R11, R7, 0x1, R11 ;  /* 0x00000001070b7824 */ /* 0x000fca00078e020b */
[----:B------:R-:W-:-:S05]  /*2210*/  LEA.HI.X R3, R6, UR7, R11, 0x1, P2 ;  /* 0x0000000706037c11 */ /* 0x000fca00090f0c0b */
[----:B------:R3:W-:Y:S04]  /*2220*/  @!P1 STG.E.128 desc[UR14][R2.64], RZ ;  /* 0x000000ff02009986 */ /* 0x0007e8000c101d0e */
[----:B------:R3:W-:Y:S01]  /*2230*/  @!P0 STG.E.128 desc[UR14][R2.64+0x80], RZ ;  /* 0x000080ff02008986 */ /* 0x0007e2000c101d0e */
[----:B------:R-:W-:-:S13]  /*2240*/  ISETP.GE.AND P0, PT, R213, UR4, PT ;  /* 0x00000004d5007c0c */ /* 0x000fda000bf06270 */
[----:B------:R-:W-:Y:S05]  /*2250*/  @P0 BRA `(.L_x_137) ;  /* 0x0000006400080947 */ /* 0x000fea0003800000 */
[----:B------:R4:W-:Y:S01]  /*2260*/  STG.E.128 desc[UR14][R2.64+0x100], RZ ;  /* 0x000100ff02007986 */ /* 0x0009e2000c101d0e */
[----:B------:R-:W-:Y:S05]  /*2270*/  BRA `(.L_x_137) ;  /* 0x0000006400007947 */ /* 0x000fea0003800000 */
.L_x_128:
[----:B------:R-:W-:Y:S01]  /*2280*/  @P0 BAR.SYNC.DEFER_BLOCKING 0x0 ;  /* 0x0000000000000b1d */ /* 0x000fe20000010000 */
[C---:B------:R-:W-:Y:S01]  /*2290*/  IMAD R10, R238.reuse, -0x40, R225 ;  /* 0xffffffc0ee0a7824 */ /* 0x040fe200078e02e1 */
[----:B------:R-:W-:Y:S01]  /*22a0*/  LEA.HI R23, R238, R238, RZ, 0x1 ;  /* 0x000000eeee177211 */ /* 0x000fe200078f08ff */
[----:B------:R-:W-:-:S03]  /*22b0*/  VIADD R15, R208, 0x20 ;  /* 0x00000020d00f7836 */ /* 0x000fc60000000000 */
[-C--:B------:R-:W-:Y:S01]  /*22c0*/  ISETP.GE.AND P5, PT, R208, R10.reuse, PT ;  /* 0x0000000ad000720c */ /* 0x080fe20003fa6270 */
[----:B------:R-:W-:Y:S01]  /*22d0*/  BSSY B0, `(.L_x_138) ;  /* 0x000001c000007945 */ /* 0x000fe20003800000 */
[----:B------:R-:W-:Y:S02]  /*22e0*/  LOP3.LUT R23, R23, 0xfffffffe, RZ, 0xc0, !PT ;  /* 0xfffffffe17177812 */ /* 0x000fe400078ec0ff */
[----:B------:R-:W-:-:S03]  /*22f0*/  ISETP.GE.AND P4, PT, R15, R10, PT ;  /* 0x0000000a0f00720c */ /* 0x000fc60003f86270 */
[----:B------:R-:W-:-:S06]  /*2300*/  IMAD.IADD R22, R238, 0x1, -R23 ;  /* 0x00000001ee167824 */ /* 0x000fcc00078e0a17 */
[----:B------:R1:W-:Y:S04]  /*2310*/  @P5 STS.128 [R217+0xc000], RZ ;  /* 0x00c000ffd9005388 */ /* 0x0003e80000000c00 */
[----:B------:R1:W-:Y:S04]  /*2320*/  @P5 STS.128 [R217+0xe000], RZ ;  /* 0x00e000ffd9005388 */ /* 0x0003e80000000c00 */
[----:B------:R1:W-:Y:S01]  /*2330*/  @P5 STS.128 [R217+0x10000], RZ ;  /* 0x010000ffd9005388 */ /* 0x0003e20000000c00 */
[----:B------:R-:W-:Y:S05]  /*2340*/  @P5 BRA `(.L_x_139) ;  /* 0x0000000000505947 */ /* 0x000fea0003800000 */
[----:B------:R-:W-:Y:S02]  /*2350*/  ULDC UR4, c[0x0][0x2d0] ;  /* 0x0000b40000047ab9 */ /* 0x000fe40000000800 */
[----:B------:R-:W-:Y:S02]  /*2360*/  ISETP.GE.AND P2, PT, R210, UR4, PT ;  /* 0x00000004d2007c0c */ /* 0x000fe4000bf46270 */
[----:B------:R-:W-:Y:S02]  /*2370*/  ISETP.GE.AND P1, PT, R214, UR4, PT ;  /* 0x00000004d6007c0c */ /* 0x000fe4000bf26270 */
[----:B------:R-:W-:-:S09]  /*2380*/  ISETP.GE.AND P0, PT, R213, UR4, PT ;  /* 0x00000004d5007c0c */ /* 0x000fd2000bf06270 */
        /* <DEDUP_REMOVED lines=16> */
.L_x_139:
[----:B------:R-:W-:Y:S05]  /*2490*/  BSYNC B0 ;  /* 0x0000000000007941 */ /* 0x000fea0003800000 */
.L_x_138:
[----:B------:R4:W-:Y:S01]  /*24a0*/  @P4 STS.128 [R217+0xd000], RZ ;  /* 0x00d000ffd9004388 */ /* 0x0009e20000000c00 */
[----:B------:R-:W-:Y:S01]  /*24b0*/  ISETP.NE.AND P0, PT, R22, 0x1, PT ;  /* 0x000000011600780c */ /* 0x000fe20003f05270 */
[----:B------:R-:W-:Y:S01]  /*24c0*/  VIADD R22, R207, 0x3000 ;  /* 0x00003000cf167836 */ /* 0x000fe20000000000 */
[----:B------:R-:W-:Y:S01]  /*24d0*/  BSSY B0, `(.L_x_140) ;  /* 0x0000023000007945 */ /* 0x000fe20003800000 */
[----:B------:R4:W-:Y:S03]  /*24e0*/  @P4 STS.128 [R217+0xf000], RZ ;  /* 0x00f000ffd9004388 */ /* 0x0009e60000000c00 */
[----:B------:R-:W-:Y:S01]  /*24f0*/  SEL R237, R22, R207, !P0 ;  /* 0x000000cf16ed7207 */ /* 0x000fe20004000000 */
[----:B------:R4:W-:Y:S01]  /*2500*/  @P4 STS.128 [R217+0x11000], RZ ;  /* 0x011000ffd9004388 */ /* 0x0009e20000000c00 */
[----:B------:R-:W-:Y:S05]  /*2510*/  @P4 BRA `(.L_x_141) ;  /* 0x0000000000784947 */ /* 0x000fea0003800000 */
[----:B------:R-:W-:Y:S01]  /*2520*/  ULDC UR4, c[0x0][0x2d0] ;  /* 0x0000b40000047ab9 */ /* 0x000fe20000000800 */
[----:B------:R-:W-:Y:S01]  /*2530*/  IMAD.WIDE.U32 R22, R4, 0x20, RZ ;  /* 0x0000002004167825 */ /* 0x000fe200078e00ff */
[----:B------:R-:W-:Y:S02]  /*2540*/  ISETP.GE.AND P3, PT, R210, UR4, PT ;  /* 0x00000004d2007c0c */ /* 0x000fe4000bf66270 */
[----:B------:R-:W-:Y:S02]  /*2550*/  ISETP.GE.AND P2, PT, R214, UR4, PT ;  /* 0x00000004d6007c0c */ /* 0x000fe4000bf46270 */
[----:B------:R-:W-:Y:S01]  /*2560*/  IADD3 R22, P6, R26, R22, RZ ;  /* 0x000000161a167210 */ /* 0x000fe20007fde0ff */
[----:B------:R-:W-:-:S05]  /*2570*/  IMAD.SHL.U32 R26, R5, 0x20, RZ ;  /* 0x00000020051a7824 */ /* 0x000fca00078e00ff */
[----:B------:R-:W-:-:S03]  /*2580*/  IADD3.X R21, R21, R23, R26, P6, !PT ;  /* 0x0000001715157210 */ /* 0x000fc600037fe41a */
[C---:B------:R-:W-:Y:S01]  /*2590*/  @!P3 LEA R28, P1, R4.reuse, R246, 0x6 ;  /* 0x000000f6041cb211 */ /* 0x040fe200078230ff */
[----:B------:R1:W-:Y:S03]  /*25a0*/  @P3 STS.128 [R217+0xd000], RZ ;  /* 0x00d000ffd9003388 */ /* 0x0003e60000000c00 */
[----:B------:R-:W-:Y:S02]  /*25b0*/  @!P3 LEA.HI.X R29, R4, R247, R5, 0x6, P1 ;  /* 0x000000f7041db211 */ /* 0x000fe400008f3405 */
[----:B------:R-:W-:Y:S02]  /*25c0*/  ISETP.GE.AND P1, PT, R213, UR4, PT ;  /* 0x00000004d5007c0c */ /* 0x000fe4000bf26270 */
[C---:B------:R-:W-:Y:S01]  /*25d0*/  @!P2 LEA R4, P6, R22.reuse, UR6, 0x1 ;  /* 0x000000061604ac11 */ /* 0x040fe2000f8c08ff */
[----:B------:R-:W-:Y:S01]  /*25e0*/  @!PT LDS RZ, [RZ] ;  /* 0x00000000fffff984 */ /* 0x000fe20000000800 */
[----:B------:R-:W-:Y:S01]  /*25f0*/  @!PT LDS RZ, [RZ] ;  /* 0x00000000fffff984 */ /* 0x000fe20000000800 */
[----:B------:R-:W-:Y:S01]  /*2600*/  @!PT LDS RZ, [RZ] ;  /* 0x00000000fffff984 */ /* 0x000fe20000000800 */
[----:B------:R1:W-:Y:S03]  /*2610*/  @!P3 LDGSTS.E.BYPASS.LTC128B.128 [R217+0xd000], desc[UR14][R28.64] ;  /* 0x0d0000001cd9bfae */ /* 0x0003e6000b901d4e */
[----:B------:R-:W-:Y:S01]  /*2620*/  @!P2 LEA.HI.X R5, R22, UR7, R21, 0x1, P6 ;  /* 0x000000071605ac11 */ /* 0x000fe2000b0f0c15 */
[----:B------:R1:W-:Y:S04]  /*2630*/  @P2 STS.128 [R217+0xf000], RZ ;  /* 0x00f000ffd9002388 */ /* 0x0003e80000000c00 */
        /* <DEDUP_REMOVED lines=12> */
.L_x_141:
[----:B------:R-:W-:Y:S05]  /*2700*/  BSYNC B0 ;  /* 0x0000000000007941 */ /* 0x000fea0003800000 */
.L_x_140:
[----:B------:R-:W-:Y:S01]  /*2710*/  BSSY B0, `(.L_x_142) ;  /* 0x000002d000007945 */ /* 0x000fe20003800000 */
[----:B------:R-:W-:-:S03]  /*2720*/  LEA R237, R237, UR5, 0x1 ;  /* 0x00000005eded7c11 */ /* 0x000fc6000f8e08ff */
[----:B------:R-:W-:Y:S05]  /*2730*/  @!P5 BRA `(.L_x_143) ;  /* 0x000000000034d947 */ /* 0x000fea0003800000 */
[----:B------:R1:W-:Y:S04]  /*2740*/  STS [R237], RZ ;  /* 0x000000ffed007388 */ /* 0x0003e80000000800 */
[----:B------:R1:W-:Y:S04]  /*2750*/  STS [R237+0x4], RZ ;  /* 0x000004ffed007388 */ /* 0x0003e80000000800 */
        /* <DEDUP_REMOVED lines=9> */
[----:B------:R1:W-:Y:S01]  /*27f0*/  STS [R237+0x400c], RZ ;  /* 0x00400cffed007388 */ /* 0x0003e20000000800 */
[----:B------:R-:W-:Y:S05]  /*2800*/  BRA `(.L_x_144) ;  /* 0x0000000000747947 */ /* 0x000fea0003800000 */
.L_x_143:
[----:B------:R-:W-:Y:S02]  /*2810*/  ULDC UR4, c[0x0][0x2d0] ;  /* 0x0000b40000047ab9 */ /* 0x000fe40000000800 */
[----:B------:R-:W-:Y:S02]  /*2820*/  ISETP.GE.AND P3, PT, R210, UR4, PT ;  /* 0x00000004d2007c0c */ /* 0x000fe4000bf66270 */
[----:B------:R-:W-:Y:S02]  /*2830*/  ISETP.GE.AND P2, PT, R214, UR4, PT ;  /* 0x00000004d6007c0c */ /* 0x000fe4000bf46270 */
[----:B------:R-:W-:-:S09]  /*2840*/  ISETP.GE.AND P1, PT, R213, UR4, PT ;  /* 0x00000004d5007c0c */ /* 0x000fd2000bf26270 */
[----:B------:R1:W-:Y:S04]  /*2850*/  @P3 STS [R237], RZ ;  /* 0x000000ffed003388 */ /* 0x0003e80000000800 */
[----:B------:R1:W-:Y:S04]  /*2860*/  @P3 STS [R237+0x4], RZ ;  /* 0x000004ffed003388 */ /* 0x0003e80000000800 */
[----:B------:R1:W-:Y:S04]  /*2870*/  @P3 STS [R237+0x8], RZ ;  /* 0x000008ffed003388 */ /* 0x0003e80000000800 */
[----:B------:R1:W-:Y:S04]  /*2880*/  @P3 STS [R237+0xc], RZ ;  /* 0x00000cffed003388 */ /* 0x0003e80000000800 */
[----:B------:R-:W-:Y:S01]  /*2890*/  @!PT LDS RZ, [RZ] ;  /* 0x00000000fffff984 */ /* 0x000fe20000000800 */
[----:B------:R-:W-:Y:S01]  /*28a0*/  @!PT LDS RZ, [RZ] ;  /* 0x00000000fffff984 */ /* 0x000fe20000000800 */
[----:B------:R-:W-:Y:S01]  /*28b0*/  @!PT LDS RZ, [RZ] ;  /* 0x00000000fffff984 */ /* 0x000fe20000000800 */
[----:B------:R1:W-:Y:S04]  /*28c0*/  @!P3 LDGSTS.E.BYPASS.LTC128B.128 [R237], desc[UR14][R248.64] ;  /* 0x00000000f8edbfae */ /* 0x0003e8000b901d4e */
[----:B------:R1:W-:Y:S04]  /*28d0*/  @P2 STS [R237+0x2000], RZ ;  /* 0x002000ffed002388 */ /* 0x0003e80000000800 */
[----:B------:R1:W-:Y:S04]  /*28e0*/  @P2 STS [R237+0x2004], RZ ;  /* 0x002004ffed002388 */ /* 0x0003e80000000800 */
[----:B------:R1:W-:Y:S04]  /*28f0*/  @P2 STS [R237+0x2008], RZ ;  /* 0x002008ffed002388 */ /* 0x0003e80000000800 */
[----:B------:R1:W-:Y:S04]  /*2900*/  @P2 STS [R237+0x200c], RZ ;  /* 0x00200cffed002388 */ /* 0x0003e80000000800 */
[----:B------:R-:W-:Y:S01]  /*2910*/  @!PT LDS RZ, [RZ] ;  /* 0x00000000fffff984 */ /* 0x000fe20000000800 */
[----:B------:R-:W-:Y:S01]  /*2920*/  @!PT LDS RZ, [RZ] ;  /* 0x00000000fffff984 */ /* 0x000fe20000000800 */
[----:B------:R-:W-:Y:S01]  /*2930*/  @!PT LDS RZ, [RZ] ;  /* 0x00000000fffff984 */ /* 0x000fe20000000800 */
[----:B------:R1:W-:Y:S04]  /*2940*/  @!P2 LDGSTS.E.BYPASS.LTC128B.128 [R237+0x2000], desc[UR14][R248.64+0x80] ;  /* 0x02000080f8edafae */ /* 0x0003e8000b901d4e */
[----:B------:R1:W-:Y:S04]  /*2950*/  @P1 STS [R237+0x4000], RZ ;  /* 0x004000ffed001388 */ /* 0x0003e80000000800 */
[----:B------:R1:W-:Y:S04]  /*2960*/  @P1 STS [R237+0x4004], RZ ;  /* 0x004004ffed001388 */ /* 0x0003e80000000800 */
[----:B------:R1:W-:Y:S04]  /*2970*/  @P1 STS [R237+0x4008], RZ ;  /* 0x004008ffed001388 */ /* 0x0003e80000000800 */
[----:B------:R1:W-:Y:S01]  /*2980*/  @P1 STS [R237+0x400c], RZ ;  /* 0x00400cffed001388 */ /* 0x0003e20000000800 */
[----:B------:R-:W-:Y:S05]  /*2990*/  @P1 BRA `(.L_x_144) ;  /* 0x0000000000101947 */ /* 0x000fea0003800000 */
[----:B------:R-:W-:Y:S01]  /*29a0*/  @!PT LDS RZ, [RZ] ;  /* 0x00000000fffff984 */ /* 0x000fe20000000800 */
[----:B------:R-:W-:Y:S01]  /*29b0*/  @!PT LDS RZ, [RZ] ;  /* 0x00000000fffff984 */ /* 0x000fe20000000800 */
[----:B------:R-:W-:Y:S01]  /*29c0*/  @!PT LDS RZ, [RZ] ;  /* 0x00000000fffff984 */ /* 0x000fe20000000800 */
[----:B------:R1:W-:Y:S02]  /*29d0*/  LDGSTS.E.BYPASS.LTC128B.128 [R237+0x4000], desc[UR14][R248.64+0x100] ;  /* 0x04000100f8ed7fae */ /* 0x0003e4000b901d4e */
.L_x_144:
[----:B------:R-:W-:Y:S05]  /*29e0*/  BSYNC B0 ;  /* 0x0000000000007941 */ /* 0x000fea0003800000 */
.L_x_142:
[----:B------:R-:W-:Y:S01]  /*29f0*/  BSSY B0, `(.L_x_145) ;  /* 0x0000036000007945 */ /* 0x000fe20003800000 */
[----:B-1----:R-:W-:Y:S01]  /*2a00*/  SHF.L.U32 R4, R3, 0x5, RZ ;  /* 0x0000000503047819 */ /* 0x002fe200000006ff */
[----:B------:R-:W-:Y:S02]  /*2a10*/  IMAD.WIDE.U32 R22, R2, 0x20, RZ ;  /* 0x0000002002167825 */ /* 0x000fe400078e00ff */
[----:B------:R-:W-:Y:S05]  /*2a20*/  @!P4 BRA `(.L_x_146) ;  /* 0x000000000034c947 */ /* 0x000fea0003800000 */
        /* <DEDUP_REMOVED lines=13> */
.L_x_146:
[----:B------:R-:W-:Y:S01]  /*2b00*/  ULDC UR4, c[0x0][0x2d0] ;  /* 0x0000b40000047ab9 */ /* 0x000fe20000000800 */
[----:B------:R-:W-:Y:S02]  /*2b10*/  IADD3 R24, P4, R24, R22, RZ ;  /* 0x0000001618187210 */ /* 0x000fe40007f9e0ff */
[----:B------:R-:W-:Y:S02]  /*2b20*/  ISETP.GE.AND P3, PT, R210, UR4, PT ;  /* 0x00000004d2007c0c */ /* 0x000fe4000bf66270 */
[----:B------:R-:W-:Y:S02]  /*2b30*/  ISETP.GE.AND P2, PT, R214, UR4, PT ;  /* 0x00000004d6007c0c */ /* 0x000fe4000bf46270 */
[----:B------:R-:W-:-:S09]  /*2b40*/  IADD3.X R19, R19, R23, R4, P4, !PT ;  /* 0x0000001713137210 */ /* 0x000fd200027fe404 */
[----:B------:R-:W-:Y:S01]  /*2b50*/  @!P3 LEA R22, P1, R2, R248, 0x6 ;  /* 0x000000f80216b211 */ /* 0x000fe200078230ff */
[----:B------:R1:W-:Y:S01]  /*2b60*/  @P3 STS [R237+0x1000], RZ ;  /* 0x001000ffed003388 */ /* 0x0003e20000000800 */
[----:B------:R-:W-:Y:S02]  /*2b70*/  @!P2 LEA R4, P4, R24, UR8, 0x1 ;  /* 0x000000081804ac11 */ /* 0x000fe4000f8808ff */
[----:B------:R-:W-:Y:S01]  /*2b80*/  @!P3 LEA.HI.X R23, R2, R249, R3, 0x6, P1 ;  /* 0x000000f90217b211 */ /* 0x000fe200008f3403 */
[----:B------:R1:W-:Y:S01]  /*2b90*/  @P3 STS [R237+0x1004], RZ ;  /* 0x001004ffed003388 */ /* 0x0003e20000000800 */
[----:B------:R-:W-:Y:S02]  /*2ba0*/  ISETP.GE.AND P1, PT, R213, UR4, PT ;  /* 0x00000004d5007c0c */ /* 0x000fe4000bf26270 */
[----:B------:R-:W-:Y:S01]  /*2bb0*/  @!P2 LEA.HI.X R5, R24, UR9, R19, 0x1, P4 ;  /* 0x000000091805ac11 */ /* 0x000fe2000a0f0c13 */
        /* <DEDUP_REMOVED lines=19> */
[----:B------:R-:W-:-:S04]  /*2cf0*/  LEA R2, P1, R24, UR8, 0x1 ;  /* 0x0000000818027c11 */ /* 0x000fc8000f8208ff */
[----:B------:R-:W-:-:S05]  /*2d00*/  LEA.HI.X R3, R24, UR9, R19, 0x1, P1 ;  /* 0x0000000918037c11 */ /* 0x000fca00088f0c13 */
[----:B------:R-:W-:Y:S01]  /*2d10*/  @!PT LDS RZ, [RZ] ;  /* 0x00000000fffff984 */ /* 0x000fe20000000800 */
[----:B------:R-:W-:Y:S01]  /*2d20*/  @!PT LDS RZ, [RZ] ;  /* 0x00000000fffff984 */ /* 0x000fe20000000800 */
[----:B------:R-:W-:Y:S01]  /*2d30*/  @!PT LDS RZ, [RZ] ;  /* 0x00000000fffff984 */ /* 0x000fe20000000800 */
[----:B------:R1:W-:Y:S04]  /*2d40*/  LDGSTS.E.BYPASS.LTC128B.128 [R237+0x5000], desc[UR14][R2.64+0x100] ;  /* 0x0500010002ed7fae */ /* 0x0003e8000b901d4e */
.L_x_147:
[----:B------:R-:W-:Y:S05]  /*2d50*/  BSYNC B0 ;  /* 0x0000000000007941 */ /* 0x000fea0003800000 */
.L_x_145:
[----:B-1----:R-:W-:Y:S01]  /*2d60*/  IMAD R2, R215, -0x40, R240 ;  /* 0xffffffc0d7027824 */ /* 0x002fe200078e02f0 */
[----:B------:R-:W-:Y:S01]  /*2d70*/  ULDC.64 UR6, c[0x0][0x260] ;  /* 0x0000980000067ab9 */ /* 0x000fe20000000a00 */
[-C--:B------:R-:W-:Y:S01]  /*2d80*/  IMAD R4, R13, R8.reuse, RZ ;  /* 0x000000080d047224 */ /* 0x080fe200078e02ff */
[----:B------:R-:W-:Y:S01]  /*2d90*/  BSSY B0, `(.L_x_148) ;  /* 0x0000038000007945 */ /* 0x000fe20003800000 */
[----:B------:R-:W-:Y:S01]  /*2da0*/  IMAD.WIDE.U32 R22, R239, R8, R210 ;  /* 0x00000008ef167225 */ /* 0x000fe200078e00d2 */
[-C--:B------:R-:W-:Y:S02]  /*2db0*/  ISETP.GE.AND P1, PT, R208, R2.reuse, PT ;  /* 0x00000002d000720c */ /* 0x080fe40003f26270 */
[----:B------:R-:W-:Y:S01]  /*2dc0*/  ISETP.GE.AND P4, PT, R15, R2, PT ;  /* 0x000000020f00720c */ /* 0x000fe20003f86270 */
[----:B------:R-:W-:Y:S01]  /*2dd0*/  IMAD R4, R239, R9, R4 ;  /* 0x00000009ef047224 */ /* 0x000fe200078e0204 */
[----:B------:R-:W-:Y:S01]  /*2de0*/  IADD3 R22, P2, R20, R22, RZ ;  /* 0x0000001614167210 */ /* 0x000fe20007f5e0ff */
[-C--:B------:R-:W-:Y:S01]  /*2df0*/  IMAD R20, R13, R6.reuse, RZ ;  /* 0x000000060d147224 */ /* 0x080fe200078e02ff */
[----:B------:R-:W-:Y:S01]  /*2e00*/  IADD3 R13, R203, 0x8, RZ ;  /* 0x00000008cb0d7810 */ /* 0x000fe20007ffe0ff */
[----:B------:R-:W-:Y:S01]  /*2e10*/  IMAD.WIDE.U32 R24, R239, R6, R210 ;  /* 0x00000006ef187225 */ /* 0x000fe200078e00d2 */
[----:B------:R-:W-:-:S03]  /*2e20*/  IADD3.X R23, R17, R23, R4, P2, !PT ;  /* 0x0000001711177210 */ /* 0x000fc600017fe404 */
[----:B------:R-:W-:Y:S01]  /*2e30*/  IMAD R5, R12, UR6, RZ ;  /* 0x000000060c057c24 */ /* 0x000fe2000f8e02ff */
[----:B------:R-:W-:Y:S01]  /*2e40*/  IADD3 R18, P2, R18, R24, RZ ;  /* 0x0000001812127210 */ /* 0x000fe20007f5e0ff */
[----:B------:R1:W-:Y:S01]  /*2e50*/  @P1 STS.128 [R217+0x12000], RZ ;  /* 0x012000ffd9001388 */ /* 0x0003e20000000c00 */
[----:B------:R-:W-:Y:S02]  /*2e60*/  IMAD R3, R239, R7, R20 ;  /* 0x00000007ef037224 */ /* 0x000fe400078e0214 */
[C---:B------:R-:W-:Y:S01]  /*2e70*/  IMAD R5, R14.reuse, UR7, R5 ;  /* 0x000000070e057c24 */ /* 0x040fe2000f8e0205 */
[----:B------:R1:W-:Y:S01]  /*2e80*/  @P1 STS.128 [R217+0x14000], RZ ;  /* 0x014000ffd9001388 */ /* 0x0003e20000000c00 */
[----:B------:R-:W-:Y:S01]  /*2e90*/  IMAD.WIDE.U32 R20, R14, UR6, R22 ;  /* 0x000000060e147c25 */ /* 0x000fe2000f8e0016 */
[----:B------:R-:W-:Y:S02]  /*2ea0*/  IADD3.X R19, R16, R25, R3, P2, !PT ;  /* 0x0000001910137210 */ /* 0x000fe400017fe403 */
[----:B------:R1:W-:Y:S02]  /*2eb0*/  @P1 STS.128 [R217+0x16000], RZ ;  /* 0x016000ffd9001388 */ /* 0x0003e40000000c00 */
[----:B------:R-:W-:Y:S01]  /*2ec0*/  IADD3 R15, R21, R5, RZ ;  /* 0x00000005150f7210 */ /* 0x000fe20007ffe0ff */
[----:B------:R-:W-:Y:S06]  /*2ed0*/  @P1 BRA `(.L_x_149) ;  /* 0x00000000008c1947 */ /* 0x000fec0003800000 */
[----:B------:R-:W-:Y:S01]  /*2ee0*/  ULDC UR4, c[0x0][0x2d0] ;  /* 0x0000b40000047ab9 */ /* 0x000fe20000000800 */
[-C--:B------:R-:W-:Y:S01]  /*2ef0*/  IMAD R16, R11, R8.reuse, RZ ;  /* 0x000000080b107224 */ /* 0x080fe200078e02ff */
[----:B------:R-:W-:Y:S01]  /*2f00*/  ISETP.GE.AND P6, PT, R210, UR4, PT ;  /* 0x00000004d2007c0c */ /* 0x000fe2000bfc6270 */
[----:B------:R-:W-:Y:S01]  /*2f10*/  IMAD.MOV.U32 R22, RZ, RZ, R20 ;  /* 0x000000ffff167224 */ /* 0x000fe200078e0014 */
[----:B------:R-:W-:Y:S01]  /*2f20*/  ISETP.GE.AND P5, PT, R214, UR4, PT ;  /* 0x00000004d6007c0c */ /* 0x000fe2000bfa6270 */
[----:B------:R-:W-:Y:S01]  /*2f30*/  IMAD.MOV.U32 R23, RZ, RZ, R15 ;  /* 0x000000ffff177224 */ /* 0x000fe200078e000f */
[----:B------:R-:W-:Y:S01]  /*2f40*/  ISETP.GE.AND P2, PT, R213, UR4, PT ;  /* 0x00000004d5007c0c */ /* 0x000fe2000bf46270 */
[C---:B------:R-:W-:Y:S02]  /*2f50*/  IMAD R16, R208.reuse, R9, R16 ;  /* 0x00000009d0107224 */ /* 0x040fe400078e0210 */
[----:B------:R-:W-:-:S04]  /*2f60*/  IMAD.WIDE.U32 R22, R208, R8, R22 ;  /* 0x00000008d0167225 */ /* 0x000fc800078e0016 */
[----:B------:R-:W-:Y:S02]  /*2f70*/  IMAD.IADD R16, R23, 0x1, R16 ;  /* 0x0000000117107824 */ /* 0x000fe400078e0210 */
[----:B------:R-:W5:Y:S01]  /*2f80*/  @!P6 LDC.64 R4, c[0x0][0x218] ;  /* 0x00008600ff04eb82 */ /* 0x000f620000000a00 */
[----:B------:R1:W-:Y:S07]  /*2f90*/  @P6 STS.128 [R217+0x12000], RZ ;  /* 0x012000ffd9006388 */ /* 0x0003ee0000000c00 */
[----:B------:R-:W2:Y:S01]  /*2fa0*/  @!P5 LDC.64 R2, c[0x0][0x218] ;  /* 0x00008600ff02db82 */ /* 0x000ea20000000a00 */
[----:B-----5:R-:W-:-:S04]  /*2fb0*/  @!P6 LEA R4, P3, R22, R4, 0x1 ;  /* 0x000000041604e211 */ /* 0x020fc800078608ff */
[C---:B------:R-:W-:Y:S02]  /*2fc0*/  @!P6 LEA.HI.X R5, R22.reuse, R5, R16, 0x1, P3 ;  /* 0x000000051605e211 */ /* 0x040fe400018f0c10 */
[----:B--2---:R-:W-:-:S03]  /*2fd0*/  @!P5 LEA R2, P3, R22, R2, 0x1 ;  /* 0x000000021602d211 */ /* 0x004fc600078608ff */
[----:B------:R-:W-:Y:S01]  /*2fe0*/  @!PT LDS RZ, [RZ] ;  /* 0x00000000fffff984 */ /* 0x000fe20000000800 */
[----:B------:R-:W-:Y:S01]  /*2ff0*/  @!PT LDS RZ, [RZ] ;  /* 0x00000000fffff984 */ /* 0x000fe20000000800 */
[----:B------:R-:W-:Y:S01]  /*3000*/  @!PT LDS RZ, [RZ] ;  /* 0x00000000fffff984 */ /* 0x000fe20000000800 */
[----:B------:R1:W-:Y:S01]  /*3010*/  @!P6 LDGSTS.E.BYPASS.LTC128B.128 [R217+0x12000], desc[UR14][R4.64] ;  /* 0x1200000004d9efae */ /* 0x0003e2000b901d4e */
[----:B------:R-:W-:-:S03]  /*3020*/  @!P5 LEA.HI.X R3, R22, R3, R16, 0x1, P3 ;  /* 0x000000031603d211 */ /* 0x000fc600018f0c10 */
[----:B------:R1:W-:Y:S04]  /*3030*/  @P5 STS.128 [R217+0x14000], RZ ;  /* 0x014000ffd9005388 */ /* 0x0003e80000000c00 */
        /* <DEDUP_REMOVED lines=13> */
.L_x_149:
[----:B------:R-:W-:Y:S05]  /*3110*/  BSYNC B0 ;  /* 0x0000000000007941 */ /* 0x000fea0003800000 */
.L_x_148:
[----:B------:R1:W-:Y:S01]  /*3120*/  @P4 STS.128 [R217+0x13000], RZ ;  /* 0x013000ffd9004388 */ /* 0x0003e20000000c00 */
[----:B------:R-:W-:Y:S03]  /*3130*/  BSSY B0, `(.L_x_150) ;  /* 0x0000028000007945 */ /* 0x000fe60003800000 */
[----:B------:R1:W-:Y:S04]  /*3140*/  @P4 STS.128 [R217+0x15000], RZ ;  /* 0x015000ffd9004388 */ /* 0x0003e80000000c00 */
[----:B------:R1:W-:Y:S01]  /*3150*/  @P4 STS.128 [R217+0x17000], RZ ;  /* 0x017000ffd9004388 */ /* 0x0003e20000000c00 */
[----:B------:R-:W-:Y:S05]  /*3160*/  @P4 BRA `(.L_x_151) ;  /* 0x0000000000904947 */ /* 0x000fea0003800000 */
[----:B------:R-:W-:Y:S01]  /*3170*/  ULDC UR4, c[0x0][0x2d0] ;  /* 0x0000b40000047ab9 */ /* 0x000fe20000000800 */
[----:B------:R-:W-:Y:S01]  /*3180*/  IADD3 R16, P2, R208, 0x20, RZ ;  /* 0x00000020d0107810 */ /* 0x000fe20007f5e0ff */
[----:B------:R-:W-:Y:S01]  /*3190*/  IMAD.MOV.U32 R21, RZ, RZ, R15 ;  /* 0x000000ffff157224 */ /* 0x000fe200078e000f */
[----:B------:R-:W-:Y:S02]  /*31a0*/  ISETP.GE.AND P6, PT, R210, UR4, PT ;  /* 0x00000004d2007c0c */ /* 0x000fe4000bfc6270 */
[----:B------:R-:W-:Y:S01]  /*31b0*/  ISETP.GE.AND P5, PT, R214, UR4, PT ;  /* 0x00000004d6007c0c */ /* 0x000fe2000bfa6270 */
[----:B------:R-:W-:Y:S01]  /*31c0*/  IMAD.X R17, RZ, RZ, R11, P2 ;  /* 0x000000ffff117224 */ /* 0x000fe200010e060b */
[----:B------:R-:W-:Y:S01]  /*31d0*/  ISETP.GE.AND P2, PT, R213, UR4, PT ;  /* 0x00000004d5007c0c */ /* 0x000fe2000bf46270 */
[----:B------:R-:W-:-:S04]  /*31e0*/  IMAD.WIDE.U32 R20, R16, R8, R20 ;  /* 0x0000000810147225 */ /* 0x000fc800078e0014 */
[----:B------:R-:W-:-:S04]  /*31f0*/  IMAD R17, R17, R8, RZ ;  /* 0x0000000811117224 */ /* 0x000fc800078e02ff */
[----:B-1----:R-:W1:Y:S01]  /*3200*/  @!P6 LDC.64 R4, c[0x0][0x218] ;  /* 0x00008600ff04eb82 */ /* 0x002e620000000a00 */
[----:B------:R-:W-:Y:S01]  /*3210*/  IMAD R17, R16, R9, R17 ;  /* 0x0000000910117224 */ /* 0x000fe200078e0211 */
[----:B------:R1:W-:Y:S06]  /*3220*/  @P6 STS.128 [R217+0x13000], RZ ;  /* 0x013000ffd9006388 */ /* 0x0003ec0000000c00 */
[----:B------:R-:W5:Y:S01]  /*3230*/  @!P5 LDC.64 R2, c[0x0][0x218] ;  /* 0x00008600ff02db82 */ /* 0x000f620000000a00 */
[----:B-1----:R-:W-:Y:S01]  /*3240*/  @!P6 LEA R8, P3, R20, R4, 0x1 ;  /* 0x000000041408e211 */ /* 0x002fe200078608ff */
[----:B------:R-:W-:-:S05]  /*3250*/  IMAD.IADD R4, R21, 0x1, R17 ;  /* 0x0000000115047824 */ /* 0x000fca00078e0211 */
[C---:B------:R-:W-:Y:S02]  /*3260*/  @!P6 LEA.HI.X R9, R20.reuse, R5, R4, 0x1, P3 ;  /* 0x000000051409e211 */ /* 0x040fe400018f0c04 */
[----:B-----5:R-:W-:-:S03]  /*3270*/  @!P5 LEA R2, P3, R20, R2, 0x1 ;  /* 0x000000021402d211 */ /* 0x020fc600078608ff */
        /* <DEDUP_REMOVED lines=19> */
.L_x_151:
[----:B------:R-:W-:Y:S05]  /*33b0*/  BSYNC B0 ;  /* 0x0000000000007941 */ /* 0x000fea0003800000 */
.L_x_150:
[----:B------:R2:W-:Y:S01]  /*33c0*/  @P1 STS.128 [R217+0x18000], RZ ;  /* 0x018000ffd9001388 */ /* 0x0005e20000000c00 */
[----:B------:R-:W-:Y:S01]  /*33d0*/  ULDC.64 UR6, c[0x0][0x268] ;  /* 0x00009a0000067ab9 */ /* 0x000fe20000000a00 */
[----:B------:R-:W-:Y:S01]  /*33e0*/  SHF.L.U32 R233, R203, 0x2, RZ ;  /* 0x00000002cbe97819 */ /* 0x000fe200000006ff */
[----:B-1----:R-:W-:Y:S01]  /*33f0*/  IMAD R3, R12, UR6, RZ ;  /* 0x000000060c037c24 */ /* 0x002fe2000f8e02ff */
[----:B------:R2:W-:Y:S01]  /*3400*/  @P1 STS.128 [R217+0x1a000], RZ ;  /* 0x01a000ffd9001388 */ /* 0x0005e20000000c00 */
[C---:B------:R-:W-:Y:S01]  /*3410*/  IMAD.WIDE.U32 R18, R14.reuse, UR6, R18 ;  /* 0x000000060e127c25 */ /* 0x040fe2000f8e0012 */
[----:B------:R-:W-:Y:S01]  /*3420*/  IADD3 R12, P2, R233, R232, RZ ;  /* 0x000000e8e90c7210 */ /* 0x000fe20007f5e0ff */
[----:B------:R-:W-:Y:S01]  /*3430*/  BSSY B0, `(.L_x_152) ;  /* 0x000002d000007945 */ /* 0x000fe20003800000 */
[----:B------:R2:W-:Y:S01]  /*3440*/  @P1 STS.128 [R217+0x1c000], RZ ;  /* 0x01c000ffd9001388 */ /* 0x0005e20000000c00 */
[----:B------:R-:W-:Y:S01]  /*3450*/  IMAD R3, R14, UR7, R3 ;  /* 0x000000070e037c24 */ /* 0x000fe2000f8e0203 */
[-C--:B------:R-:W-:Y:S01]  /*3460*/  ISETP.GE.AND P5, PT, R13, R10.reuse, PT ;  /* 0x0000000a0d00720c */ /* 0x080fe20003fa6270 */
[----:B------:R-:W-:Y:S01]  /*3470*/  IMAD.MOV.U32 R236, RZ, RZ, 0x7f800000 ;  /* 0x7f800000ffec7424 */ /* 0x000fe200078e00ff */
[----:B------:R-:W-:Y:S01]  /*3480*/  ISETP.GE.AND P6, PT, R203, R10, PT ;  /* 0x0000000acb00720c */ /* 0x000fe20003fc6270 */
[----:B------:R-:W-:Y:S01]  /*3490*/  IMAD.IADD R9, R19, 0x1, R3 ;  /* 0x0000000113097824 */ /* 0x000fe200078e0203 */
[----:B------:R-:W-:-:S02]  /*34a0*/  MOV R235, 0x7f800000 ;  /* 0x7f80000000eb7802 */ /* 0x000fc40000000f00 */
[----:B------:R-:W-:Y:S01]  /*34b0*/  IADD3.X R13, R216, R231, RZ, P2, !PT ;  /* 0x000000e7d80d7210 */ /* 0x000fe200017fe4ff */
[----:B------:R-:W-:Y:S08]  /*34c0*/  @P1 BRA `(.L_x_153) ;  /* 0x00000000008c1947 */ /* 0x000ff00003800000 */
[----:B------:R-:W-:Y:S01]  /*34d0*/  ULDC UR4, c[0x0][0x2d0] ;  /* 0x0000b40000047ab9 */ /* 0x000fe20000000800 */
[-C--:B------:R-:W-:Y:S01]  /*34e0*/  IMAD R8, R11, R6.reuse, RZ ;  /* 0x000000060b087224 */ /* 0x080fe200078e02ff */
[----:B------:R-:W-:Y:S01]  /*34f0*/  ISETP.GE.AND P3, PT, R210, UR4, PT ;  /* 0x00000004d2007c0c */ /* 0x000fe2000bf66270 */
[----:B------:R-:W-:Y:S01]  /*3500*/  IMAD.MOV.U32 R14, RZ, RZ, R18 ;  /* 0x000000ffff0e7224 */ /* 0x000fe200078e0012 */
[----:B------:R-:W-:Y:S01]  /*3510*/  ISETP.GE.AND P2, PT, R214, UR4, PT ;  /* 0x00000004d6007c0c */ /* 0x000fe2000bf46270 */
[----:B------:R-:W-:Y:S02]  /*3520*/  IMAD.MOV.U32 R15, RZ, RZ, R9 ;  /* 0x000000ffff0f7224 */ /* 0x000fe400078e0009 */
[C---:B------:R-:W-:Y:S02]  /*3530*/  IMAD R8, R208.reuse, R7, R8 ;  /* 0x00000007d0087224 */ /* 0x040fe400078e0208 */
[----:B------:R-:W-:-:S04]  /*3540*/  IMAD.WIDE.U32 R14, R208, R6, R14 ;  /* 0x00000006d00e7225 */ /* 0x000fc800078e000e */
[----:B------:R-:W-:Y:S02]  /*3550*/  IMAD.IADD R8, R15, 0x1, R8 ;  /* 0x000000010f087824 */ /* 0x000fe400078e0208 */
[----:B------:R-:W1:Y:S01]  /*3560*/  @!P3 LDC.64 R4, c[0x0][0x220] ;  /* 0x00008800ff04bb82 */ /* 0x000e620000000a00 */
[----:B------:R1:W-:Y:S07]  /*3570*/  @P3 STS.128 [R217+0x18000], RZ ;  /* 0x018000ffd9003388 */ /* 0x0003ee0000000c00 */
[----:B------:R-:W5:Y:S01]  /*3580*/  @!P2 LDC.64 R2, c[0x0][0x220] ;  /* 0x00008800ff02ab82 */ /* 0x000f620000000a00 */
[----:B-1----:R-:W-:-:S04]  /*3590*/  @!P3 LEA R4, P1, R14, R4, 0x1 ;  /* 0x000000040e04b211 */ /* 0x002fc800078208ff */
[C---:B------:R-:W-:Y:S02]  /*35a0*/  @!P3 LEA.HI.X R5, R14.reuse, R5, R8, 0x1, P1 ;  /* 0x000000050e05b211 */ /* 0x040fe400008f0c08 */
[----:B-----5:R-:W-:-:S03]  /*35b0*/  @!P2 LEA R2, P1, R14, R2, 0x1 ;  /* 0x000000020e02a211 */ /* 0x020fc600078208ff */
[----:B------:R-:W-:Y:S01]  /*35c0*/  @!PT LDS RZ, [RZ] ;  /* 0x00000000fffff984 */ /* 0x000fe20000000800 */
[----:B------:R-:W-:Y:S01]  /*35d0*/  @!PT LDS RZ, [RZ] ;  /* 0x00000000fffff984 */ /* 0x000fe20000000800 */
[----:B------:R-:W-:Y:S01]  /*35e0*/  @!PT LDS RZ, [RZ] ;  /* 0x00000000fffff984 */ /* 0x000fe20000000800 */
[----:B------:R1:W-:Y:S01]  /*35f0*/  @!P3 LDGSTS.E.BYPASS.LTC128B.128 [R217+0x18000], desc[UR14][R4.64] ;  /* 0x1800000004d9bfae */ /* 0x0003e2000b901d4e */
[----:B------:R-:W-:-:S03]  /*3600*/  @!P2 LEA.HI.X R3, R14, R3, R8, 0x1, P1 ;  /* 0x000000030e03a211 */ /* 0x000fc600008f0c08 */
[----:B------:R1:W-:Y:S01]  /*3610*/  @P2 STS.128 [R217+0x1a000], RZ ;  /* 0x01a000ffd9002388 */ /* 0x0003e20000000c00 */
[----:B------:R-:W-:-:S03]  /*3620*/  ISETP.GE.AND P1, PT, R213, UR4, PT ;  /* 0x00000004d5007c0c */ /* 0x000fc6000bf26270 */
[----:B------:R-:W-:Y:S01]  /*3630*/  @!PT LDS RZ, [RZ] ;  /* 0x00000000fffff984 */ /* 0x000fe20000000800 */
[----:B------:R-:W-:Y:S01]  /*3640*/  @!PT LDS RZ, [RZ] ;  /* 0x00000000fffff984 */ /* 0x000fe20000000800 */
[----:B------:R-:W-:Y:S01]  /*3650*/  @!PT LDS RZ, [RZ] ;  /* 0x00000000fffff984 */ /* 0x000fe20000000800 */
[----:B------:R1:W-:Y:S10]  /*3660*/  @!P2 LDGSTS.E.BYPASS.LTC128B.128 [R217+0x1a000], desc[UR14][R2.64+0x80] ;  /* 0x1a00008002d9afae */ /* 0x0003f4000b901d4e */
        /* <DEDUP_REMOVED lines=9> */
.L_x_153:
[----:B------:R-:W-:Y:S05]  /*3700*/  BSYNC B0 ;  /* 0x0000000000007941 */ /* 0x000fea0003800000 */
.L_x_152:
        /* <DEDUP_REMOVED lines=8> */
[----:B------:R-:W-:Y:S01]  /*3790*/  ISETP.GE.AND P4, PT, R210, UR4, PT ;  /* 0x00000004d2007c0c */ /* 0x000fe2000bf86270 */
[----:B------:R-:W-:Y:S01]  /*37a0*/  IMAD.MOV.U32 R15, RZ, RZ, R9 ;  /* 0x000000ffff0f7224 */ /* 0x000fe200078e0009 */
        /* <DEDUP_REMOVED lines=32> */
.L_x_155:
[----:B------:R-:W-:Y:S05]  /*39b0*/  BSYNC B0 ;  /* 0x0000000000007941 */ /* 0x000fea0003800000 */
.L_x_154:
[----:B------:R-:W2:Y:S01]  /*39c0*/  LDC R223, c[0x0][0x270] ;  /* 0x00009c00ffdf7b82 */ /* 0x000ea20000000800 */
[----:B------:R-:W-:Y:S01]  /*39d0*/  IMAD.MOV.U32 R190, RZ, RZ, 0x20 ;  /* 0x00000020ffbe7424 */ /* 0x000fe200078e00ff */
[----:B------:R-:W-:Y:S01]  /*39e0*/  R2P PR, R204, 0x6 ;  /* 0x00000006cc007804 */ /* 0x000fe20000000000 */
[----:B------:R-:W-:Y:S01]  /*39f0*/  VIADD R226, R203, 0x1 ;  /* 0x00000001cbe27836 */ /* 0x000fe20000000000 */
[----:B------:R-:W-:Y:S01]  /*3a00*/  ULDC UR4, c[0x0][0x2d0] ;  /* 0x0000b40000047ab9 */ /* 0x000fe20000000800 */
[----:B------:R-:W-:Y:S01]  /*3a10*/  IMAD.MOV.U32 R189, RZ, RZ, 0x40 ;  /* 0x00000040ffbd7424 */ /* 0x000fe200078e00ff */
[----:B------:R2:W5:Y:S01]  /*3a20*/  @!P6 LDG.E R235, desc[UR14][R12.64] ;  /* 0x0000000e0cebe981 */ /* 0x000562000c1e1900 */
[----:B-1----:R-:W-:Y:S01]  /*3a30*/  VIADD R3, R200, 0x3000 ;  /* 0x00003000c8037836 */ /* 0x002fe20000000000 */
[----:B------:R-:W-:Y:S01]  /*3a40*/  SEL R190, R190, 0xffffffe0, !P1 ;  /* 0xffffffe0bebe7807 */ /* 0x000fe20004800000 */
[----:B------:R-:W-:Y:S01]  /*3a50*/  VIADD R2, R199, 0x3000 ;  /* 0x00003000c7027836 */ /* 0x000fe20000000000 */
[----:B------:R-:W-:Y:S01]  /*3a60*/  IADD3 R226, R240, R226, -R225 ;  /* 0x000000e2f0e27210 */ /* 0x000fe20007ffe8e1 */
[----:B------:R-:W-:Y:S01]  /*3a70*/  IMAD.MOV.U32 R234, RZ, RZ, R237 ;  /* 0x000000ffffea7224 */ /* 0x000fe200078e00ed */
[----:B------:R-:W-:Y:S01]  /*3a80*/  IADD3 R225, R225, 0x40, R239 ;  /* 0x00000040e1e17810 */ /* 0x000fe20007ffe0ef */
[----:B------:R-:W-:Y:S01]  /*3a90*/  IMAD.IADD R188, R193, 0x1, R190 ;  /* 0x00000001c1bc7824 */ /* 0x000fe200078e02be */
[----:B------:R-:W-:Y:S01]  /*3aa0*/  SEL R189, R189, 0xffffffc0, !P2 ;  /* 0xffffffc0bdbd7807 */ /* 0x000fe20005000000 */
[----:B------:R-:W-:Y:S01]  /*3ab0*/  VIADD R224, R239, 0x40 ;  /* 0x00000040efe07836 */ /* 0x000fe20000000000 */
[----:B------:R-:W-:-:S02]  /*3ac0*/  SEL R192, R3, R200, !P0 ;  /* 0x000000c803c07207 */ /* 0x000fc40004000000 */
[----:B------:R-:W-:Y:S02]  /*3ad0*/  CS2R R142, SRZ ;  /* 0x00000000008e7805 */ /* 0x000fe4000001ff00 */
[----:B------:R-:W-:Y:S02]  /*3ae0*/  SEL R191, R2, R199, !P0 ;  /* 0x000000c702bf7207 */ /* 0x000fe40004000000 */
        /* <DEDUP_REMOVED lines=47> */
[----:B------:R-:W-:Y:S01]  /*3de0*/  IMAD.IADD R225, R225, 0x1, -R240 ;  /* 0x00000001e1e17824 */ /* 0x000fe200078e0af0 */
[----:B------:R-:W-:Y:S01]  /*3df0*/  LEA R192, R192, UR5, 0x1 ;  /* 0x00000005c0c07c11 */ /* 0x000fe2000f8e08ff */
[----:B------:R-:W-:Y:S01]  /*3e00*/  IMAD.IADD R2, R193, 0x1, R189 ;  /* 0x00000001c1027824 */ /* 0x000fe200078e02bd */
[----:B------:R-:W-:Y:S01]  /*3e10*/  LEA R191, R191, UR5, 0x1 ;  /* 0x00000005bfbf7c11 */ /* 0x000fe2000f8e08ff */
[----:B------:R-:W-:Y:S01]  /*3e20*/  IMAD.IADD R3, R189, 0x1, R188 ;  /* 0x00000001bd037824 */ /* 0x000fe200078e02bc */
[----:B------:R-:W-:Y:S01]  /*3e30*/  ULDC UR6, c[0x0][0x2dc] ;  /* 0x0000b70000067ab9 */ /* 0x000fe20000000800 */
[----:B------:R-:W-:Y:S01]  /*3e40*/  ULDC UR7, c[0x0][0x2ec] ;  /* 0x0000bb0000077ab9 */ /* 0x000fe20000000800 */
[----:B------:R1:W5:Y:S04]  /*3e50*/  @!P5 LDG.E R236, desc[UR14][R12.64+0x20] ;  /* 0x0000200e0cecd981 */ /* 0x000368000c1e1900 */
[----:B--2---:R-:W0:Y:S02]  /*3e60*/  LDGDEPBAR ;  /* 0x00000000000079af */ /* 0x004e240000000000 */
.L_x_158:
[----:B------:R-:W0:Y:S01]  /*3e70*/  LDGDEPBAR ;  /* 0x00000000000079af */ /* 0x000e220000000000 */
[----:B------:R-:W-:Y:S02]  /*3e80*/  IMAD.IADD R98, R192, 0x1, R190 ;  /* 0x00000001c0627824 */ /* 0x000fe400078e02be */
[----:B-----5:R-:W-:Y:S01]  /*3e90*/  FMUL.FTZ R163, R236, 1.4426950216293334961 ;  /* 0x3fb8aa3beca37820 */ /* 0x020fe20000410000 */
[----:B------:R-:W-:Y:S01]  /*3ea0*/  IMAD.IADD R97, R192, 0x1, R189 ;  /* 0x00000001c0617824 */ /* 0x000fe200078e02bd */
[----:B------:R-:W-:Y:S01]  /*3eb0*/  FSETP.NEU.FTZ.AND P0, PT, R235, -INF , PT ;  /* 0xff800000eb00780b */ /* 0x000fe20003f1d000 */
[----:B------:R-:W-:Y:S01]  /*3ec0*/  IMAD.SHL.U32 R99, R238, 0x40, RZ ;  /* 0x00000040ee637824 */ /* 0x000fe200078e00ff */
[----:B------:R-:W-:Y:S02]  /*3ed0*/  IADD3 R96, R98, R189, RZ ;  /* 0x000000bd62607210 */ /* 0x000fe40007ffe0ff */
[----:B------:R-:W-:Y:S02]  /*3ee0*/  ISETP.GT.AND P6, PT, R238, R227, PT ;  /* 0x000000e3ee00720c */ /* 0x000fe40003fc4270 */
[----:B------:R-:W-:Y:S04]  /*3ef0*/  ISETP.GE.AND P2, PT, R99, R225, PT ;  /* 0x000000e16300720c */ /* 0x000fe80003f46270 */
[----:B------:R-:W-:Y:S01]  /*3f00*/  ISETP.LT.AND P2, PT, R224, R240, P2 ;  /* 0x000000f0e000720c */ /* 0x000fe20001741270 */
[----:B------:R-:W-:Y:S04]  /*3f10*/  DEPBAR.LE SB0, 0x0 ;  /* 0x000080000000791a */ /* 0x000fe80000000000 */
[----:B------:R-:W-:Y:S08]  /*3f20*/  BAR.SYNC.DEFER_BLOCKING 0x0 ;  /* 0x0000000000007b1d */ /* 0x000ff00000010000 */
[----:B------:R-:W-:Y:S01]  /*3f30*/  @!P2 LEA R159, R215, R202, 0x6 ;  /* 0x000000cad79fa211 */ /* 0x000fe200078e30ff */
[----:B------:R-:W-:Y:S02]  /*3f40*/  @!P2 IMAD.IADD R149, R226, 0x1, R99 ;  /* 0x00000001e295a824 */ /* 0x000fe400078e0263 */
[----:B------:R-:W-:Y:S01]  /*3f50*/  FMUL.FTZ R99, R235, 1.4426950216293334961 ;  /* 0x3fb8aa3beb637820 */ /* 0x000fe20000410000 */
[C---:B------:R-:W-:Y:S01]  /*3f60*/  @!P2 IADD3 R165, R159.reuse, 0x19, RZ ;  /* 0x000000199fa5a810 */ /* 0x040fe20007ffe0ff */
[----:B------:R-:W-:Y:S01]  /*3f70*/  @!P2 VIADD R151, R159, 0x1 ;  /* 0x000000019f97a836 */ /* 0x000fe20000000000 */
[----:B------:R-:W-:Y:S01]  /*3f80*/  @!P2 VIMNMX R160, R149, R240, PT ;  /* 0x000000f095a0a248 */ /* 0x000fe20003fe0100 */
[----:B------:R-:W-:Y:S01]  /*3f90*/  @!P2 VIADD R153, R159, 0x8 ;  /* 0x000000089f99a836 */ /* 0x000fe20000000000 */
[----:B------:R-:W-:Y:S01]  /*3fa0*/  FSEL R99, R99, RZ, P0 ;  /* 0x000000ff63637208 */ /* 0x000fe20000000000 */
[----:B------:R-:W-:Y:S01]  /*3fb0*/  @!P2 VIADD R157, R159, 0x10 ;  /* 0x000000109f9da836 */ /* 0x000fe20000000000 */
[-C--:B------:R-:W-:Y:S02]  /*3fc0*/  @!P2 ISETP.GE.AND P0, PT, R151, R160.reuse, PT ;  /* 0x000000a09700a20c */ /* 0x080fe40003f06270 */
[----:B------:R-:W-:Y:S02]  /*3fd0*/  @!P2 VIADDMNMX R162, R149, 0x8, R240, PT ;  /* 0x0000000895a2a846 */ /* 0x000fe400038001f0 */
[C---:B------:R-:W-:Y:S02]  /*3fe0*/  @!P2 IADD3 R155, R159.reuse, 0x9, RZ ;  /* 0x000000099f9ba810 */ /* 0x040fe40007ffe0ff */
[C---:B------:R-:W-:Y:S02]  /*3ff0*/  @!P2 IADD3 R161, R159.reuse, 0x11, RZ ;  /* 0x000000119fa1a810 */ /* 0x040fe40007ffe0ff */
[----:B------:R-:W-:Y:S01]  /*4000*/  @!P2 ISETP.GE.AND P1, PT, R159, R160, PT ;  /* 0x000000a09f00a20c */ /* 0x000fe20003f26270 */
[----:B------:R-:W-:Y:S04]  /*4010*/  LDSM.16.M88.4 R68, [R192] ;  /* 0x00000000c044783b */ /* 0x000fe80000000200 */
[----:B------:R-:W2:Y:S04]  /*4020*/  LDSM.16.M88.4 R72, [R198+UR5+0x12000] ;  /* 0x01200005c648783b */ /* 0x000ea80008000200 */
[----:B------:R-:W1:Y:S04]  /*4030*/  LDSM.16.M88.4 R76, [R198+UR5+0x12800] ;  /* 0x01280005c64c783b */ /* 0x000e680008000200 */
[----:B------:R-:W-:Y:S04]  /*4040*/  LDSM.16.M88.4 R80, [R98] ;  /* 0x000000006250783b */ /* 0x000fe80000000200 */
[----:B------:R-:W3:Y:S04]  /*4050*/  LDSM.16.M88.4 R84, [R197] ;  /* 0x00000000c554783b */ /* 0x000ee80000000200 */
[----:B------:R-:W4:Y:S04]  /*4060*/  LDSM.16.M88.4 R88, [R197+0x800] ;  /* 0x00080000c558783b */ /* 0x000f280000000200 */
[----:B------:R-:W-:Y:S01]  /*4070*/  LDSM.16.M88.4 R92, [R196] ;  /* 0x00000000c45c783b */ /* 0x000fe20000000200 */
[C---:B--2---:R-:W-:Y:S06]  /*4080*/  HMMA.16816.F32.BF16 R4, R68.reuse, R72, RZ ;  /* 0x000000484404723c */ /* 0x044fec00000418ff */
[C---:B------:R-:W-:Y:S01]  /*4090*/  HMMA.16816.F32.BF16 R8, R68.reuse, R74, RZ ;  /* 0x0000004a4408723c */ /* 0x040fe200000418ff */
[----:B------:R-:W2:Y:S05]  /*40a0*/  LDSM.16.M88.4 R72, [R97] ;  /* 0x000000006148783b */ /* 0x000eaa0000000200 */
[C---:B-1----:R-:W-:Y:S06]  /*40b0*/  HMMA.16816.F32.BF16 R12, R68.reuse, R76, RZ ;  /* 0x0000004c440c723c */ /* 0x042fec00000418ff */
[----:B------:R-:W-:Y:S01]  /*40c0*/  HMMA.16816.F32.BF16 R16, R68, R78, RZ ;  /* 0x0000004e4410723c */ /* 0x000fe200000418ff */
[----:B------:R-:W1:Y:S04]  /*40d0*/  LDSM.16.M88.4 R68, [R196+0x800] ;  /* 0x00080000c444783b */ /* 0x000e680000000200 */
[----:B------:R-:W-:Y:S01]  /*40e0*/  LDSM.16.M88.4 R76, [R96] ;  /* 0x00000000604c783b */ /* 0x000fe20000000200 */
[C---:B---3--:R-:W-:Y:S06]  /*40f0*/  HMMA.16816.F32.BF16 R4, R80.reuse, R84, R4 ;  /* 0x000000545004723c */ /* 0x048fec0000041804 */
[C---:B------:R-:W-:Y:S01]  /*4100*/  HMMA.16816.F32.BF16 R8, R80.reuse, R86, R8 ;  /* 0x000000565008723c */ /* 0x040fe20000041808 */
[----:B------:R-:W3:Y:S05]  /*4110*/  LDSM.16.M88.4 R84, [R195] ;  /* 0x00000000c354783b */ /* 0x000eea0000000200 */
[C---:B----4-:R-:W-:Y:S06]  /*4120*/  HMMA.16816.F32.BF16 R12, R80.reuse, R88, R12 ;  /* 0x00000058500c723c */ /* 0x050fec000004180c */
[----:B------:R-:W-:Y:S01]  /*4130*/  HMMA.16816.F32.BF16 R16, R80, R90, R16 ;  /* 0x0000005a5010723c */ /* 0x000fe20000041810 */
[----:B------:R-:W4:Y:S04]  /*4140*/  LDSM.16.M88.4 R80, [R195+0x800] ;  /* 0x00080000c350783b */ /* 0x000f280000000200 */
[----:B------:R-:W-:Y:S01]  /*4150*/  LDSM.16.M88.4 R88, [R192+0x2000] ;  /* 0x00200000c058783b */ /* 0x000fe20000000200 */
[C---:B--2---:R-:W-:Y:S06]  /*4160*/  HMMA.16816.F32.BF16 R4, R72.reuse, R92, R4 ;  /* 0x0000005c4804723c */ /* 0x044fec0000041804 */
[C---:B------:R-:W-:Y:S01]  /*4170*/  HMMA.16816.F32.BF16 R8, R72.reuse, R94, R8 ;  /* 0x0000005e4808723c */ /* 0x040fe20000041808 */
[----:B------:R-:W2:Y:S05]  /*4180*/  LDSM.16.M88.4 R92, [R198+UR5+0x14000] ;  /* 0x01400005c65c783b */ /* 0x000eaa0008000200 */
[C---:B-1----:R-:W-:Y:S06]  /*4190*/  HMMA.16816.F32.BF16 R12, R72.reuse, R68, R12 ;  /* 0x00000044480c723c */ /* 0x042fec000004180c */
[----:B------:R-:W-:Y:S01]  /*41a0*/  HMMA.16816.F32.BF16 R16, R72, R70, R16 ;  /* 0x000000464810723c */ /* 0x000fe20000041810 */
[----:B------:R-:W1:Y:S04]  /*41b0*/  LDSM.16.M88.4 R68, [R198+UR5+0x14800] ;  /* 0x01480005c644783b */ /* 0x000e680008000200 */
[----:B------:R-:W-:Y:S01]  /*41c0*/  LDSM.16.M88.4 R72, [R98+0x2000] ;  /* 0x002000006248783b */ /* 0x000fe20000000200 */
[C---:B---3--:R-:W-:Y:S06]  /*41d0*/  HMMA.16816.F32.BF16 R4, R76.reuse, R84, R4 ;  /* 0x000000544c04723c */ /* 0x048fec0000041804 */
[C---:B------:R-:W-:Y:S01]  /*41e0*/  HMMA.16816.F32.BF16 R8, R76.reuse, R86, R8 ;  /* 0x000000564c08723c */ /* 0x040fe20000041808 */
[----:B------:R-:W3:Y:S05]  /*41f0*/  LDSM.16.M88.4 R84, [R197+0x2000] ;  /* 0x00200000c554783b */ /* 0x000eea0000000200 */
[C---:B----4-:R-:W-:Y:S06]  /*4200*/  HMMA.16816.F32.BF16 R12, R76.reuse, R80, R12 ;  /* 0x000000504c0c723c */ /* 0x050fec000004180c */
[----:B------:R-:W-:Y:S01]  /*4210*/  HMMA.16816.F32.BF16 R16, R76, R82, R16 ;  /* 0x000000524c10723c */ /* 0x000fe20000041810 */
[----:B------:R-:W4:Y:S04]  /*4220*/  LDSM.16.M88.4 R76, [R197+0x2800] ;  /* 0x00280000c54c783b */ /* 0x000f280000000200 */
[----:B------:R-:W-:Y:S01]  /*4230*/  LDSM.16.M88.4 R80, [R97+0x2000] ;  /* 0x002000006150783b */ /* 0x000fe20000000200 */
[C---:B--2---:R-:W-:Y:S06]  /*4240*/  HMMA.16816.F32.BF16 R4, R88.reuse, R92, R4 ;  /* 0x0000005c5804723c */ /* 0x044fec0000041804 */
[C---:B------:R-:W-:Y:S01]  /*4250*/  HMMA.16816.F32.BF16 R8, R88.reuse, R94, R8 ;  /* 0x0000005e5808723c */ /* 0x040fe20000041808 */
[----:B------:R-:W2:Y:S05]  /*4260*/  LDSM.16.M88.4 R92, [R196+0x2000] ;  /* 0x00200000c45c783b */ /* 0x000eaa0000000200 */
[C---:B-1----:R-:W-:Y:S06]  /*4270*/  HMMA.16816.F32.BF16 R12, R88.reuse, R68, R12 ;  /* 0x00000044580c723c */ /* 0x042fec000004180c */
[----:B------:R-:W-:Y:S01]  /*4280*/  HMMA.16816.F32.BF16 R16, R88, R70, R16 ;  /* 0x000000465810723c */ /* 0x000fe20000041810 */
[----:B------:R-:W1:Y:S04]  /*4290*/  LDSM.16.M88.4 R68, [R196+0x2800] ;  /* 0x00280000c444783b */ /* 0x000e680000000200 */
        /* <DEDUP_REMOVED lines=33> */
[----:B------:R-:W-:Y:S06]  /*44b0*/  HMMA.16816.F32.BF16 R16, R80, R74, R16 ;  /* 0x0000004a5010723c */ /* 0x000fec0000041810 */
[C---:B--2---:R-:W-:Y:S06]  /*44c0*/  HMMA.16816.F32.BF16 R4, R84.reuse, R92, R4 ;  /* 0x0000005c5404723c */ /* 0x044fec0000041804 */
[C---:B------:R-:W-:Y:S06]  /*44d0*/  HMMA.16816.F32.BF16 R8, R84.reuse, R94, R8 ;  /* 0x0000005e5408723c */ /* 0x040fec0000041808 */
[C---:B-1----:R-:W-:Y:S06]  /*44e0*/  HMMA.16816.F32.BF16 R12, R84.reuse, R68, R12 ;  /* 0x00000044540c723c */ /* 0x042fec000004180c */
[----:B------:R-:W-:Y:S01]  /*44f0*/  HMMA.16816.F32.BF16 R16, R84, R70, R16 ;  /* 0x000000465410723c */ /* 0x000fe20000041810 */
[----:B------:R-:W1:Y:S05]  /*4500*/  LDSM.16.M88.4 R68, [R195+0x4800] ;  /* 0x00480000c344783b */ /* 0x000e6a0000000200 */
[C---:B---3--:R-:W-:Y:S06]  /*4510*/  HMMA.16816.F32.BF16 R4, R76.reuse, R88, R4 ;  /* 0x000000584c04723c */ /* 0x048fec0000041804 */
[C---:B------:R-:W-:Y:S11]  /*4520*/  HMMA.16816.F32.BF16 R8, R76.reuse, R90, R8 ;  /* 0x0000005a4c08723c */ /* 0x040ff60000041808 */
[----:B------:R-:W-:Y:S07]  /*4530*/  @!UPT UIADD3 URZ, URZ, URZ, URZ ;  /* 0x0000003f3f3ff290 */ /* 0x000fee000fffe03f */
[----:B------:R-:W-:Y:S02]  /*4540*/  @!P2 FSEL R5, R5, -INF , !P0 ;  /* 0xff8000000505a808 */ /* 0x000fe40004000000 */
[----:B------:R-:W-:Y:S02]  /*4550*/  FSETP.NEU.FTZ.AND P0, PT, R236, -INF , PT ;  /* 0xff800000ec00780b */ /* 0x000fe40003f1d000 */
[----:B------:R-:W-:Y:S01]  /*4560*/  @!P2 FSEL R4, R4, -INF , !P1 ;  /* 0xff8000000404a808 */ /* 0x000fe20004800000 */
[--C-:B------:R-:W-:Y:S01]  /*4570*/  FFMA.FTZ R149, R5, UR7, -R99.reuse ;  /* 0x0000000705957c23 */ /* 0x100fe20008010863 */
[----:B------:R-:W-:Y:S02]  /*4580*/  FSEL R163, R163, RZ, P0 ;  /* 0x000000ffa3a37208 */ /* 0x000fe40000000000 */
[-C--:B------:R-:W-:Y:S01]  /*4590*/  @!P2 ISETP.GE.AND P0, PT, R151, R162.reuse, PT ;  /* 0x000000a29700a20c */ /* 0x080fe20003f06270 */
[----:B------:R-:W-:Y:S01]  /*45a0*/  FFMA.FTZ R148, R4, UR7, -R99 ;  /* 0x0000000704947c23 */ /* 0x000fe20008010863 */
[----:B------:R-:W-:Y:S01]  /*45b0*/  @!P2 ISETP.GE.AND P1, PT, R159, R162, PT ;  /* 0x000000a29f00a20c */ /* 0x000fe20003f26270 */
[C---:B-1----:R-:W-:Y:S01]  /*45c0*/  HMMA.16816.F32.BF16 R12, R76.reuse, R68, R12 ;  /* 0x000000444c0c723c */ /* 0x042fe2000004180c */
[----:B------:R-:W-:Y:S02]  /*45d0*/  MUFU.EX2 R149, R149 ;  /* 0x0000009500957308 */ /* 0x000fe40000000800 */
[----:B------:R-:W-:Y:S02]  /*45e0*/  @!P2 FSEL R7, R7, -INF , !P0 ;  /* 0xff8000000707a808 */ /* 0x000fe40004000000 */
[-C--:B------:R-:W-:Y:S01]  /*45f0*/  @!P2 ISETP.GE.AND P0, PT, R153, R160.reuse, PT ;  /* 0x000000a09900a20c */ /* 0x080fe20003f06270 */
[----:B------:R-:W-:Y:S05]  /*4600*/  HMMA.16816.F32.BF16 R16, R76, R70, R16 ;  /* 0x000000464c10723c */ /* 0x000fea0000041810 */
[----:B------:R-:W1:Y:S01]  /*4610*/  MUFU.EX2 R148, R148 ;  /* 0x0000009400947308 */ /* 0x000e620000000800 */
[----:B------:R-:W-:Y:S01]  /*4620*/  @!P2 FSEL R8, R8, -INF , !P0 ;  /* 0xff8000000808a808 */ /* 0x000fe20004000000 */
[----:B------:R-:W-:Y:S01]  /*4630*/  FFMA.FTZ R151, R7, UR7, -R163 ;  /* 0x0000000707977c23 */ /* 0x000fe200080108a3 */
[----:B------:R-:W-:Y:S04]  /*4640*/  @!P2 ISETP.GE.AND P0, PT, R155, R160, PT ;  /* 0x000000a09b00a20c */ /* 0x000fe80003f06270 */
[----:B------:R-:W-:Y:S01]  /*4650*/  @!P2 FSEL R9, R9, -INF , !P0 ;  /* 0xff8000000909a808 */ /* 0x000fe20004000000 */
[--C-:B------:R-:W-:Y:S01]  /*4660*/  FFMA.FTZ R152, R8, UR7, -R99.reuse ;  /* 0x0000000708987c23 */ /* 0x100fe20008010863 */
[-C--:B------:R-:W-:Y:S01]  /*4670*/  @!P2 ISETP.GE.AND P0, PT, R153, R162.reuse, PT ;  /* 0x000000a29900a20c */ /* 0x080fe20003f06270 */
[----:B------:R-:W-:Y:S01]  /*4680*/  MUFU.EX2 R151, R151 ;  /* 0x0000009700977308 */ /* 0x000fe20000000800 */
[----:B------:R-:W-:Y:S01]  /*4690*/  @!P2 FSEL R6, R6, -INF , !P1 ;  /* 0xff8000000606a808 */ /* 0x000fe20004800000 */
[----:B------:R-:W-:Y:S01]  /*46a0*/  FFMA.FTZ R153, R9, UR7, -R99 ;  /* 0x0000000709997c23 */ /* 0x000fe20008010863 */
[----:B------:R-:W-:Y:S02]  /*46b0*/  @!P2 FSEL R10, R10, -INF , !P0 ;  /* 0xff8000000a0aa808 */ /* 0x000fe40004000000 */
[----:B------:R-:W-:Y:S01]  /*46c0*/  @!P2 ISETP.GE.AND P0, PT, R155, R162, PT ;  /* 0x000000a29b00a20c */ /* 0x000fe20003f06270 */
[--C-:B------:R-:W-:Y:S01]  /*46d0*/  FFMA.FTZ R150, R6, UR7, -R163.reuse ;  /* 0x0000000706967c23 */ /* 0x100fe200080108a3 */
[----:B-1----:R-:W-:Y:S01]  /*46e0*/  F2FP.BF16.F32.PACK_AB R170, R149, R148 ;  /* 0x0000009495aa723e */ /* 0x002fe200000010ff */
[--C-:B------:R-:W-:Y:S01]  /*46f0*/  FFMA.FTZ R154, R10, UR7, -R163.reuse ;  /* 0x000000070a9a7c23 */ /* 0x100fe200080108a3 */
[----:B------:R-:W-:Y:S01]  /*4700*/  @!P2 FSEL R11, R11, -INF , !P0 ;  /* 0xff8000000b0ba808 */ /* 0x000fe20004000000 */
[----:B------:R-:W-:Y:S01]  /*4710*/  MUFU.EX2 R152, R152 ;  /* 0x0000009800987308 */ /* 0x000fe20000000800 */
[-C--:B------:R-:W-:Y:S01]  /*4720*/  @!P2 ISETP.GE.AND P0, PT, R157, R160.reuse, PT ;  /* 0x000000a09d00a20c */ /* 0x080fe20003f06270 */
[----:B------:R-:W-:Y:S02]  /*4730*/  STS [R219+0x20000], R170 ;  /* 0x020000aadb007388 */ /* 0x000fe40000000800 */
[----:B------:R-:W-:Y:S01]  /*4740*/  FFMA.FTZ R155, R11, UR7, -R163 ;  /* 0x000000070b9b7c23 */ /* 0x000fe200080108a3 */
[----:B------:R-:W-:Y:S02]  /*4750*/  @!P2 FSEL R12, R12, -INF , !P0 ;  /* 0xff8000000c0ca808 */ /* 0x000fe40004000000 */
[----:B------:R-:W-:Y:S03]  /*4760*/  @!P2 ISETP.GE.AND P0, PT, R161, R160, PT ;  /* 0x000000a0a100a20c */ /* 0x000fe60003f06270 */
[----:B------:R-:W1:Y:S01]  /*4770*/  MUFU.EX2 R150, R150 ;  /* 0x0000009600967308 */ /* 0x000e620000000800 */
[--C-:B------:R-:W-:Y:S01]  /*4780*/  FFMA.FTZ R156, R12, UR7, -R99.reuse ;  /* 0x000000070c9c7c23 */ /* 0x100fe20008010863 */
[----:B------:R-:W-:Y:S02]  /*4790*/  @!P2 FSEL R13, R13, -INF , !P0 ;  /* 0xff8000000d0da808 */ /* 0x000fe40004000000 */
[-C--:B------:R-:W-:Y:S03]  /*47a0*/  @!P2 ISETP.GE.AND P0, PT, R157, R162.reuse, PT ;  /* 0x000000a29d00a20c */ /* 0x080fe60003f06270 */
[----:B------:R-:W-:Y:S01]  /*47b0*/  FFMA.FTZ R157, R13, UR7, -R99 ;  /* 0x000000070d9d7c23 */ /* 0x000fe20008010863 */
[----:B------:R-:W-:Y:S02]  /*47c0*/  @!P2 FSEL R14, R14, -INF , !P0 ;  /* 0xff8000000e0ea808 */ /* 0x000fe40004000000 */
[----:B------:R-:W-:Y:S01]  /*47d0*/  MUFU.EX2 R154, R154 ;  /* 0x0000009a009a7308 */ /* 0x000fe20000000800 */
[----:B------:R-:W-:Y:S01]  /*47e0*/  @!P2 ISETP.GE.AND P0, PT, R161, R162, PT ;  /* 0x000000a2a100a20c */ /* 0x000fe20003f06270 */
[----:B------:R-:W-:Y:S02]  /*47f0*/  @!P2 VIADD R161, R159, 0x18 ;  /* 0x000000189fa1a836 */ /* 0x000fe40000000000 */
[--C-:B------:R-:W-:Y:S01]  /*4800*/  FFMA.FTZ R158, R14, UR7, -R163.reuse ;  /* 0x000000070e9e7c23 */ /* 0x100fe200080108a3 */
[----:B------:R-:W-:Y:S02]  /*4810*/  @!P2 FSEL R15, R15, -INF , !P0 ;  /* 0xff8000000f0fa808 */ /* 0x000fe40004000000 */
[C---:B------:R-:W-:Y:S03]  /*4820*/  @!P2 ISETP.GE.AND P0, PT, R161.reuse, R160, PT ;  /* 0x000000a0a100a20c */ /* 0x040fe60003f06270 */
[----:B------:R-:W2:Y:S01]  /*4830*/  MUFU.EX2 R155, R155 ;  /* 0x0000009b009b7308 */ /* 0x000ea20000000800 */
[----:B------:R-:W-:Y:S01]  /*4840*/  @!P2 ISETP.GE.AND P1, PT, R161, R162, PT ;  /* 0x000000a2a100a20c */ /* 0x000fe20003f26270 */
[----:B------:R-:W-:Y:S01]  /*4850*/  FFMA.FTZ R164, R15, UR7, -R163 ;  /* 0x000000070fa47c23 */ /* 0x000fe200080108a3 */
[----:B------:R-:W-:Y:S02]  /*4860*/  @!P2 FSEL R16, R16, -INF , !P0 ;  /* 0xff8000001010a808 */ /* 0x000fe40004000000 */
[----:B------:R-:W-:Y:S02]  /*4870*/  @!P2 ISETP.GE.AND P0, PT, R165, R160, PT ;  /* 0x000000a0a500a20c */ /* 0x000fe40003f06270 */
[----:B------:R-:W-:Y:S03]  /*4880*/  @!P2 FSEL R18, R18, -INF , !P1 ;  /* 0xff8000001212a808 */ /* 0x000fe60004800000 */
[----:B------:R-:W3:Y:S01]  /*4890*/  MUFU.EX2 R153, R153 ;  /* 0x0000009900997308 */ /* 0x000ee20000000800 */
[----:B------:R-:W-:Y:S01]  /*48a0*/  @!P2 FSEL R17, R17, -INF , !P0 ;  /* 0xff8000001111a808 */ /* 0x000fe20004000000 */
[----:B------:R-:W-:Y:S01]  /*48b0*/  FFMA.FTZ R160, R16, UR7, -R99 ;  /* 0x0000000710a07c23 */ /* 0x000fe20008010863 */
[----:B------:R-:W-:Y:S01]  /*48c0*/  @!P2 ISETP.GE.AND P0, PT, R165, R162, PT ;  /* 0x000000a2a500a20c */ /* 0x000fe20003f06270 */
[----:B------:R-:W-:Y:S01]  /*48d0*/  FFMA.FTZ R162, R18, UR7, -R163 ;  /* 0x0000000712a27c23 */ /* 0x000fe200080108a3 */
[----:B-1----:R-:W-:Y:S01]  /*48e0*/  F2FP.BF16.F32.PACK_AB R166, R151, R150 ;  /* 0x0000009697a6723e */ /* 0x002fe200000010ff */
[----:B------:R-:W-:Y:S01]  /*48f0*/  FFMA.FTZ R99, R17, UR7, -R99 ;  /* 0x0000000711637c23 */ /* 0x000fe20008010863 */
[----:B------:R-:W-:Y:S03]  /*4900*/  @!P2 FSEL R19, R19, -INF , !P0 ;  /* 0xff8000001313a808 */ /* 0x000fe60004000000 */
[----:B------:R-:W-:Y:S01]  /*4910*/  MUFU.EX2 R158, R158 ;  /* 0x0000009e009e7308 */ /* 0x000fe20000000800 */
[----:B--2---:R-:W-:Y:S01]  /*4920*/  F2FP.BF16.F32.PACK_AB R167, R155, R154 ;  /* 0x0000009a9ba7723e */ /* 0x004fe200000010ff */
[----:B------:R1:W-:Y:S01]  /*4930*/  STS [R219+0x20400], R166 ;  /* 0x020400a6db007388 */ /* 0x0003e20000000800 */
[----:B------:R-:W-:Y:S03]  /*4940*/  FFMA.FTZ R163, R19, UR7, -R163 ;  /* 0x0000000713a37c23 */ /* 0x000fe600080108a3 */
[----:B------:R2:W-:Y:S04]  /*4950*/  STS [R222+0x20400], R167 ;  /* 0x020400a7de007388 */ /* 0x0005e80000000800 */
[----:B------:R-:W4:Y:S01]  /*4960*/  MUFU.EX2 R159, R164 ;  /* 0x000000a4009f7308 */ /* 0x000f220000000800 */
[----:B---3--:R-:W-:Y:S05]  /*4970*/  F2FP.BF16.F32.PACK_AB R173, R153, R152 ;  /* 0x0000009899ad723e */ /* 0x008fea00000010ff */
[----:B------:R-:W-:Y:S04]  /*4980*/  STS [R222+0x20000], R173 ;  /* 0x020000adde007388 */ /* 0x000fe80000000800 */
[----:B------:R-:W-:Y:S10]  /*4990*/  MUFU.EX2 R156, R156 ;  /* 0x0000009c009c7308 */ /* 0x000ff40000000800 */
[----:B------:R-:W3:Y:S01]  /*49a0*/  MUFU.EX2 R157, R157 ;  /* 0x0000009d009d7308 */ /* 0x000ee20000000800 */
[----:B----4-:R-:W-:Y:S02]  /*49b0*/  F2FP.BF16.F32.PACK_AB R164, R159, R158 ;  /* 0x0000009e9fa4723e */ /* 0x010fe400000010ff */
[----:B-1----:R-:W-:Y:S03]  /*49c0*/  IADD3 R166, P0, R233, R230, RZ ;  /* 0x000000e6e9a67210 */ /* 0x002fe60007f1e0ff */
[----:B------:R1:W-:Y:S01]  /*49d0*/  STS [R221+0x20400], R164 ;  /* 0x020400a4dd007388 */ /* 0x0003e20000000800 */
[----:B--2---:R-:W-:Y:S03]  /*49e0*/  IADD3.X R167, R216, R229, RZ, P0, !PT ;  /* 0x000000e5d8a77210 */ /* 0x004fe600007fe4ff */
[----:B------:R2:W-:Y:S10]  /*49f0*/  MUFU.EX2 R165, R163 ;  /* 0x000000a300a57308 */ /* 0x0005f40000000800 */
[----:B------:R4:W-:Y:S01]  /*4a00*/  MUFU.EX2 R161, R99 ;  /* 0x0000006300a17308 */ /* 0x0009e20000000800 */
[----:B---3--:R-:W-:Y:S05]  /*4a10*/  F2FP.BF16.F32.PACK_AB R168, R157, R156 ;  /* 0x0000009c9da8723e */ /* 0x008fea00000010ff */
[----:B------:R-:W-:Y:S04]  /*4a20*/  STS [R221+0x20000], R168 ;  /* 0x020000a8dd007388 */ /* 0x000fe80000000800 */
[----:B------:R-:W3:Y:S01]  /*4a30*/  MUFU.EX2 R160, R160 ;  /* 0x000000a000a07308 */ /* 0x000ee20000000800 */
[----:B--2---:R-:W2:Y:S04]  /*4a40*/  LDG.E R163, desc[UR14][R166.64] ;  /* 0x0000000ea6a37981 */ /* 0x004ea8000c1e1900 */
[----:B-1----:R1:W2:Y:S05]  /*4a50*/  LDG.E R164, desc[UR14][R166.64+0x20] ;  /* 0x0000200ea6a47981 */ /* 0x0022aa000c1e1900 */
[----:B------:R-:W1:Y:S01]  /*4a60*/  MUFU.EX2 R162, R162 ;  /* 0x000000a200a27308 */ /* 0x000e620000000800 */
[----:B----4-:R-:W-:Y:S05]  /*4a70*/  LEA R99, R200, UR5, 0x1 ;  /* 0x00000005c8637c11 */ /* 0x010fea000f8e08ff */
[--C-:B------:R-:W-:Y:S02]  /*4a80*/  IMAD.IADD R98, R190, 0x1, R99.reuse ;  /* 0x00000001be627824 */ /* 0x100fe400078e0263 */
[----:B------:R-:W-:Y:S01]  /*4a90*/  IMAD.IADD R97, R189, 0x1, R99 ;  /* 0x00000001bd617824 */ /* 0x000fe200078e0263 */
[----:B---3--:R-:W-:Y:S02]  /*4aa0*/  F2FP.BF16.F32.PACK_AB R171, R161, R160 ;  /* 0x000000a0a1ab723e */ /* 0x008fe400000010ff */
[----:B------:R-:W-:Y:S03]  /*4ab0*/  IADD3 R96, R189, R98, RZ ;  /* 0x00000062bd607210 */ /* 0x000fe60007ffe0ff */
[----:B------:R-:W-:Y:S01]  /*4ac0*/  STS [R228+0x20000], R171 ;  /* 0x020000abe4007388 */ /* 0x000fe20000000800 */
[----:B-1----:R-:W-:Y:S05]  /*4ad0*/  F2FP.BF16.F32.PACK_AB R169, R165, R162 ;  /* 0x000000a2a5a9723e */ /* 0x002fea00000010ff */
[----:B------:R-:W-:Y:S04]  /*4ae0*/  STS [R228+0x20400], R169 ;  /* 0x020400a9e4007388 */ /* 0x000fe80000000800 */
[----:B------:R-:W-:Y:S04]  /*4af0*/  LDSM.16.M88.4 R68, [R99+0xc000] ;  /* 0x00c000006344783b */ /* 0x000fe80000000200 */
[----:B------:R-:W1:Y:S04]  /*4b00*/  LDSM.16.M88.4 R72, [R198+UR5+0x18000] ;  /* 0x01800005c648783b */ /* 0x000e680008000200 */
[----:B------:R-:W3:Y:S04]  /*4b10*/  LDSM.16.M88.4 R76, [R198+UR5+0x18800] ;  /* 0x01880005c64c783b */ /* 0x000ee80008000200 */
[----:B------:R-:W-:Y:S04]  /*4b20*/  LDSM.16.M88.4 R80, [R98+0xc000] ;  /* 0x00c000006250783b */ /* 0x000fe80000000200 */
[----:B------:R-:W4:Y:S04]  /*4b30*/  LDSM.16.M88.4 R84, [R197+0x6000] ;  /* 0x00600000c554783b */ /* 0x000f280000000200 */
[----:B------:R-:W4:Y:S04]  /*4b40*/  LDSM.16.M88.4 R88, [R197+0x6800] ;  /* 0x00680000c558783b */ /* 0x000f280000000200 */
[----:B------:R-:W-:Y:S01]  /*4b50*/  LDSM.16.M88.4 R92, [R196+0x6000] ;  /* 0x00600000c45c783b */ /* 0x000fe20000000200 */
[C---:B-1----:R-:W-:Y:S06]  /*4b60*/  HMMA.16816.F32.BF16 R4, R68.reuse, R72, RZ ;  /* 0x000000484404723c */ /* 0x042fec00000418ff */
[C---:B------:R-:W-:Y:S01]  /*4b70*/  HMMA.16816.F32.BF16 R8, R68.reuse, R74, RZ ;  /* 0x0000004a4408723c */ /* 0x040fe200000418ff */
[----:B------:R-:W1:Y:S05]  /*4b80*/  LDSM.16.M88.4 R72, [R97+0xc000] ;  /* 0x00c000006148783b */ /* 0x000e6a0000000200 */
[C---:B---3--:R-:W-:Y:S06]  /*4b90*/  HMMA.16816.F32.BF16 R12, R68.reuse, R76, RZ ;  /* 0x0000004c440c723c */ /* 0x048fec00000418ff */
[----:B------:R-:W-:Y:S01]  /*4ba0*/  HMMA.16816.F32.BF16 R16, R68, R78, RZ ;  /* 0x0000004e4410723c */ /* 0x000fe200000418ff */
[----:B------:R-:W3:Y:S04]  /*4bb0*/  LDSM.16.M88.4 R68, [R196+0x6800] ;  /* 0x00680000c444783b */ /* 0x000ee80000000200 */
[----:B------:R-:W-:Y:S01]  /*4bc0*/  LDSM.16.M88.4 R76, [R96+0xc000] ;  /* 0x00c00000604c783b */ /* 0x000fe20000000200 */
[C---:B----4-:R-:W-:Y:S06]  /*4bd0*/  HMMA.16816.F32.BF16 R4, R80.reuse, R84, R4 ;  /* 0x000000545004723c */ /* 0x050fec0000041804 */
[C---:B------:R-:W-:Y:S01]  /*4be0*/  HMMA.16816.F32.BF16 R8, R80.reuse, R86, R8 ;  /* 0x000000565008723c */ /* 0x040fe20000041808 */
[----:B------:R-:W4:Y:S05]  /*4bf0*/  LDSM.16.M88.4 R84, [R195+0x6000] ;  /* 0x00600000c354783b */ /* 0x000f2a0000000200 */
[C---:B------:R-:W-:Y:S06]  /*4c00*/  HMMA.16816.F32.BF16 R12, R80.reuse, R88, R12 ;  /* 0x00000058500c723c */ /* 0x040fec000004180c */
[----:B------:R-:W-:Y:S01]  /*4c10*/  HMMA.16816.F32.BF16 R16, R80, R90, R16 ;  /* 0x0000005a5010723c */ /* 0x000fe20000041810 */
[----:B------:R-:W4:Y:S04]  /*4c20*/  LDSM.16.M88.4 R80, [R195+0x6800] ;  /* 0x00680000c350783b */ /* 0x000f280000000200 */
[----:B------:R-:W-:Y:S01]  /*4c30*/  LDSM.16.M88.4 R88, [R99+0xe000] ;  /* 0x00e000006358783b */ /* 0x000fe20000000200 */
[C---:B-1----:R-:W-:Y:S06]  /*4c40*/  HMMA.16816.F32.BF16 R4, R72.reuse, R92, R4 ;  /* 0x0000005c4804723c */ /* 0x042fec0000041804 */
[C---:B------:R-:W-:Y:S01]  /*4c50*/  HMMA.16816.F32.BF16 R8, R72.reuse, R94, R8 ;  /* 0x0000005e4808723c */ /* 0x040fe20000041808 */
[----:B------:R-:W1:Y:S05]  /*4c60*/  LDSM.16.M88.4 R92, [R198+UR5+0x1a000] ;  /* 0x01a00005c65c783b */ /* 0x000e6a0008000200 */
[C---:B---3--:R-:W-:Y:S06]  /*4c70*/  HMMA.16816.F32.BF16 R12, R72.reuse, R68, R12 ;  /* 0x00000044480c723c */ /* 0x048fec000004180c */
[----:B------:R-:W-:Y:S01]  /*4c80*/  HMMA.16816.F32.BF16 R16, R72, R70, R16 ;  /* 0x000000464810723c */ /* 0x000fe20000041810 */
[----:B------:R-:W3:Y:S04]  /*4c90*/  LDSM.16.M88.4 R68, [R198+UR5+0x1a800] ;  /* 0x01a80005c644783b */ /* 0x000ee80008000200 */
        /* <DEDUP_REMOVED lines=10> */
[----:B------:R-:W1:Y:S05]  /*4d40*/  LDSM.16.M88.4 R92, [R196+0x8000] ;  /* 0x00800000c45c783b */ /* 0x000e6a0000000200 */
[C---:B---3--:R-:W-:Y:S06]  /*4d50*/  HMMA.16816.F32.BF16 R12, R88.reuse, R68, R12 ;  /* 0x00000044580c723c */ /* 0x048fec000004180c */
[----:B------:R-:W-:Y:S01]  /*4d60*/  HMMA.16816.F32.BF16 R16, R88, R70, R16 ;  /* 0x000000465810723c */ /* 0x000fe20000041810 */
        /* <DEDUP_REMOVED lines=21> */
[----:B------:R-:W2:Y:S04]  /*4ec0*/  LDSM.16.M88.4 R72, [R197+0xa800] ;  /* 0x00a80000c548783b */ /* 0x000ea80000000200 */
        /* <DEDUP_REMOVED lines=11> */
[C---:B--2---:R-:W-:Y:S06]  /*4f80*/  HMMA.16816.F32.BF16 R12, R80.reuse, R72, R12 ;  /* 0x00000048500c723c */ /* 0x044fec000004180c */
[----:B------:R-:W-:Y:S01]  /*4f90*/  HMMA.16816.F32.BF16 R16, R80, R74, R16 ;  /* 0x0000004a5010723c */ /* 0x000fe20000041810 */
[----:B------:R-:W2:Y:S05]  /*4fa0*/  LDSM.16.M88.4 R72, [R195+0xa800] ;  /* 0x00a80000c348783b */ /* 0x000eaa0000000200 */
[C---:B-1----:R-:W-:Y:S06]  /*4fb0*/  HMMA.16816.F32.BF16 R4, R84.reuse, R92, R4 ;  /* 0x0000005c5404723c */ /* 0x042fec0000041804 */
[C---:B------:R-:W-:Y:S06]  /*4fc0*/  HMMA.16816.F32.BF16 R8, R84.reuse, R94, R8 ;  /* 0x0000005e5408723c */ /* 0x040fec0000041808 */
[C---:B---3--:R-:W-:Y:S06]  /*4fd0*/  HMMA.16816.F32.BF16 R12, R84.reuse, R68, R12 ;  /* 0x00000044540c723c */ /* 0x048fec000004180c */
[----:B------:R-:W-:Y:S06]  /*4fe0*/  HMMA.16816.F32.BF16 R16, R84, R70, R16 ;  /* 0x000000465410723c */ /* 0x000fec0000041810 */
[C---:B----4-:R-:W-:Y:S06]  /*4ff0*/  HMMA.16816.F32.BF16 R4, R76.reuse, R88, R4 ;  /* 0x000000584c04723c */ /* 0x050fec0000041804 */
[C---:B------:R-:W-:Y:S06]  /*5000*/  HMMA.16816.F32.BF16 R8, R76.reuse, R90, R8 ;  /* 0x0000005a4c08723c */ /* 0x040fec0000041808 */
[C---:B--2---:R-:W-:Y:S06]  /*5010*/  HMMA.16816.F32.BF16 R12, R76.reuse, R72, R12 ;  /* 0x000000484c0c723c */ /* 0x044fec000004180c */
[----:B------:R-:W-:Y:S06]  /*5020*/  HMMA.16816.F32.BF16 R16, R76, R74, R16 ;  /* 0x0000004a4c10723c */ /* 0x000fec0000041810 */
[C---:B------:R-:W-:Y:S01]  /*5030*/  FADD.FTZ R99, -R163.reuse, R4 ;  /* 0x00000004a3637221 */ /* 0x040fe20000010100 */
[----:B------:R-:W-:Y:S04]  /*5040*/  FADD.FTZ R166, -R163, R5 ;  /* 0x00000005a3a67221 */ /* 0x000fe80000010100 */
[----:B------:R-:W-:Y:S01]  /*5050*/  FMUL.FTZ R99, R148, R99 ;  /* 0x0000006394637220 */ /* 0x000fe20000410000 */
[----:B------:R-:W-:Y:S01]  /*5060*/  FMUL.FTZ R166, R149, R166 ;  /* 0x000000a695a67220 */ /* 0x000fe20000410000 */
[C---:B------:R-:W-:Y:S01]  /*5070*/  FADD.FTZ R149, -R163.reuse, R8 ;  /* 0x00000008a3957221 */ /* 0x040fe20000010100 */
[----:B------:R-:W-:Y:S03]  /*5080*/  FADD.FTZ R148, -R163, R9 ;  /* 0x00000009a3947221 */ /* 0x000fe60000010100 */
[----:B------:R-:W-:Y:S01]  /*5090*/  F2FP.BF16.F32.PACK_AB R166, R166, R99 ;  /* 0x00000063a6a6723e */ /* 0x000fe200000010ff */
[----:B------:R-:W-:Y:S01]  /*50a0*/  FMUL.FTZ R149, R152, R149 ;  /* 0x0000009598957220 */ /* 0x000fe20000410000 */
[----:B------:R-:W-:Y:S01]  /*50b0*/  FMUL.FTZ R148, R153, R148 ;  /* 0x0000009499947220 */ /* 0x000fe20000410000 */
[C---:B------:R-:W-:Y:S01]  /*50c0*/  FADD.FTZ R152, -R163.reuse, R13 ;  /* 0x0000000da3987221 */ /* 0x040fe20000010100 */
[----:B------:R-:W-:Y:S03]  /*50d0*/  FADD.FTZ R99, -R163, R12 ;  /* 0x0000000ca3637221 */ /* 0x000fe60000010100 */
[----:B------:R-:W-:Y:S01]  /*50e0*/  FMUL.FTZ R152, R157, R152 ;  /* 0x000000989d987220 */ /* 0x000fe20000410000 */
[----:B------:R-:W-:Y:S01]  /*50f0*/  F2FP.BF16.F32.PACK_AB R149, R148, R149 ;  /* 0x000000959495723e */ /* 0x000fe200000010ff */
[C---:B------:R-:W-:Y:S01]  /*5100*/  FADD.FTZ R157, -R164.reuse, R6 ;  /* 0x00000006a49d7221 */ /* 0x040fe20000010100 */
[----:B------:R-:W-:Y:S01]  /*5110*/  FADD.FTZ R148, -R164, R7 ;  /* 0x00000007a4947221 */ /* 0x000fe20000010100 */
[----:B------:R-:W-:Y:S01]  /*5120*/  FMUL.FTZ R99, R156, R99 ;  /* 0x000000639c637220 */ /* 0x000fe20000410000 */
[----:B------:R-:W-:Y:S01]  /*5130*/  FADD.FTZ R153, -R163, R16 ;  /* 0x00000010a3997221 */ /* 0x000fe20000010100 */
[----:B------:R-:W-:Y:S01]  /*5140*/  FMUL.FTZ R157, R150, R157 ;  /* 0x0000009d969d7220 */ /* 0x000fe20000410000 */
[----:B------:R-:W-:Y:S01]  /*5150*/  FMUL.FTZ R148, R151, R148 ;  /* 0x0000009497947220 */ /* 0x000fe20000410000 */
[C---:B------:R-:W-:Y:S01]  /*5160*/  FADD.FTZ R151, -R164.reuse, R10 ;  /* 0x0000000aa4977221 */ /* 0x040fe20000010100 */
[----:B------:R-:W-:Y:S01]  /*5170*/  FADD.FTZ R150, -R164, R11 ;  /* 0x0000000ba4967221 */ /* 0x000fe20000010100 */
[----:B------:R-:W-:Y:S01]  /*5180*/  FADD.FTZ R168, -R163, R17 ;  /* 0x00000011a3a87221 */ /* 0x000fe20000010100 */
[----:B------:R-:W-:Y:S01]  /*5190*/  F2FP.BF16.F32.PACK_AB R152, R152, R99 ;  /* 0x000000639898723e */ /* 0x000fe200000010ff */
[----:B------:R-:W-:Y:S01]  /*51a0*/  FMUL.FTZ R151, R154, R151 ;  /* 0x000000979a977220 */ /* 0x000fe20000410000 */
[----:B------:R-:W-:Y:S01]  /*51b0*/  FMUL.FTZ R150, R155, R150 ;  /* 0x000000969b967220 */ /* 0x000fe20000410000 */
[----:B------:R-:W-:Y:S01]  /*51c0*/  FMUL.FTZ R153, R160, R153 ;  /* 0x00000099a0997220 */ /* 0x000fe20000410000 */
[----:B------:R-:W-:Y:S01]  /*51d0*/  FMUL.FTZ R168, R161, R168 ;  /* 0x000000a8a1a87220 */ /* 0x000fe20000410000 */
[C---:B------:R-:W-:Y:S01]  /*51e0*/  FADD.FTZ R99, -R164.reuse, R14 ;  /* 0x0000000ea4637221 */ /* 0x040fe20000010100 */
[C---:B------:R-:W-:Y:S01]  /*51f0*/  FADD.FTZ R154, -R164.reuse, R15 ;  /* 0x0000000fa49a7221 */ /* 0x040fe20000010100 */
[C---:B------:R-:W-:Y:S01]  /*5200*/  FADD.FTZ R155, -R164.reuse, R18 ;  /* 0x00000012a49b7221 */ /* 0x040fe20000010100 */
[----:B------:R-:W-:Y:S01]  /*5210*/  FADD.FTZ R164, -R164, R19 ;  /* 0x00000013a4a47221 */ /* 0x000fe20000010100 */
[----:B------:R-:W-:Y:S01]  /*5220*/  F2FP.BF16.F32.PACK_AB R153, R168, R153 ;  /* 0x00000099a899723e */ /* 0x000fe200000010ff */
[----:B------:R-:W-:Y:S01]  /*5230*/  FMUL.FTZ R99, R158, R99 ;  /* 0x000000639e637220 */ /* 0x000fe20000410000 */
[----:B------:R-:W-:Y:S01]  /*5240*/  F2FP.BF16.F32.PACK_AB R148, R148, R157 ;  /* 0x0000009d9494723e */ /* 0x000fe200000010ff */
[----:B------:R-:W-:Y:S01]  /*5250*/  FMUL.FTZ R154, R159, R154 ;  /* 0x0000009a9f9a7220 */ /* 0x000fe20000410000 */
[----:B------:R-:W-:Y:S01]  /*5260*/  FMUL.FTZ R155, R162, R155 ;  /* 0x0000009ba29b7220 */ /* 0x000fe20000410000 */
[----:B------:R-:W-:Y:S01]  /*5270*/  FMUL.FTZ R164, R165, R164 ;  /* 0x000000a4a5a47220 */ /* 0x000fe20000410000 */
[----:B------:R-:W-:Y:S06]  /*5280*/  @!P6 BRA `(.L_x_156) ;  /* 0x00000004002ce947 */ /* 0x000fec0003800000 */
[----:B------:R-:W1:Y:S01]  /*5290*/  LDC R5, c[0x0][0x240] ;  /* 0x00009000ff057b82 */ /* 0x000e620000000800 */
[----:B------:R-:W-:Y:S02]  /*52a0*/  ISETP.GE.AND P3, PT, R210, UR4, PT ;  /* 0x00000004d2007c0c */ /* 0x000fe4000bf66270 */
[----:B------:R-:W-:Y:S02]  /*52b0*/  ISETP.GE.AND P2, PT, R214, UR4, PT ;  /* 0x00000004d6007c0c */ /* 0x000fe4000bf46270 */
[----:B------:R-:W-:Y:S02]  /*52c0*/  ISETP.GE.AND P1, PT, R213, UR4, PT ;  /* 0x00000004d5007c0c */ /* 0x000fe4000bf26270 */
[----:B------:R-:W-:Y:S01]  /*52d0*/  LOP3.LUT R6, R238, 0x1, RZ, 0xc0, !PT ;  /* 0x00000001ee067812 */ /* 0x000fe200078ec0ff */
[----:B------:R-:W2:Y:S03]  /*52e0*/  LDC R4, c[0x0][0x244] ;  /* 0x00009100ff047b82 */ /* 0x000ea60000000800 */
[----:B------:R-:W-:Y:S01]  /*52f0*/  ISETP.NE.U32.AND P4, PT, R6, 0x1, PT ;  /* 0x000000010600780c */ /* 0x000fe20003f85070 */
[----:B------:R-:W-:Y:S02]  /*5300*/  IMAD.MOV.U32 R6, RZ, RZ, -0x6000 ;  /* 0xffffa000ff067424 */ /* 0x000fe400078e00ff */
[----:B-1----:R-:W-:Y:S05]  /*5310*/  IMAD.U32 R7, R5, -0x40, RZ ;  /* 0xffffffc005077824 */ /* 0x002fea00078e00ff */
[-C--:B------:R-:W-:Y:S02]  /*5320*/  LEA R10, P0, R7, R248.reuse, 0x1 ;  /* 0x000000f8070a7211 */ /* 0x080fe400078008ff */
[----:B------:R-:W-:Y:S02]  /*5330*/  LEA R9, P5, R5, R7, 0x5 ;  /* 0x0000000705097211 */ /* 0x000fe400078a28ff */
[-C--:B------:R-:W-:Y:S02]  /*5340*/  LEA.HI.X.SX32 R11, R7, R249.reuse, 0x1, P0 ;  /* 0x000000f9070b7211 */ /* 0x080fe400000f0eff */
[CC--:B------:R-:W-:Y:S02]  /*5350*/  @!P1 LEA R14, P0, R9.reuse, R248.reuse, 0x1 ;  /* 0x000000f8090e9211 */ /* 0x0c0fe400078008ff */
[----:B------:R-:W-:Y:S02]  /*5360*/  SHF.R.S32.HI R8, RZ, 0x1f, R7 ;  /* 0x0000001fff087819 */ /* 0x000fe40000011407 */
[----:B------:R-:W-:Y:S02]  /*5370*/  SEL R7, R6, 0x6000, !P4 ;  /* 0x0000600006077807 */ /* 0x000fe40006000000 */
[----:B------:R-:W-:Y:S02]  /*5380*/  @!P2 LEA R12, P4, R9, R248, 0x1 ;  /* 0x000000f8090ca211 */ /* 0x000fe400078808ff */
[----:B--2---:R-:W-:Y:S01]  /*5390*/  LEA.HI.X R248, R5, R8, R4, 0x5, P5 ;  /* 0x0000000805f87211 */ /* 0x004fe200028f2c04 */
[--C-:B------:R-:W-:Y:S01]  /*53a0*/  IMAD.IADD R237, R237, 0x1, R7.reuse ;  /* 0x00000001eded7824 */ /* 0x100fe200078e0207 */
[----:B------:R-:W-:Y:S01]  /*53b0*/  @!P3 LEA R8, P5, R5, R10, 0x6 ;  /* 0x0000000a0508b211 */ /* 0x000fe200078a30ff */
[--C-:B------:R-:W-:Y:S01]  /*53c0*/  IMAD.IADD R234, R234, 0x1, R7.reuse ;  /* 0x00000001eaea7824 */ /* 0x100fe200078e0207 */
[CCC-:B------:R-:W-:Y:S01]  /*53d0*/  @!P2 LEA.HI.X R13, R9.reuse, R249.reuse, R248.reuse, 0x1, P4 ;  /* 0x000000f9090da211 */ /* 0x1c0fe200020f0cf8 */
[----:B------:R-:W-:Y:S01]  /*53e0*/  IMAD.IADD R192, R192, 0x1, R7 ;  /* 0x00000001c0c07824 */ /* 0x000fe200078e0207 */
[----:B------:R1:W-:Y:S01]  /*53f0*/  @P3 STS [R237], RZ ;  /* 0x000000ffed003388 */ /* 0x0003e20000000800 */
[----:B------:R-:W-:Y:S01]  /*5400*/  @!P1 LEA.HI.X R15, R9, R249, R248, 0x1, P0 ;  /* 0x000000f9090f9211 */ /* 0x000fe200000f0cf8 */
[----:B------:R-:W-:Y:S01]  /*5410*/  IMAD.MOV.U32 R248, RZ, RZ, R10 ;  /* 0x000000fffff87224 */ /* 0x000fe200078e000a */
[----:B------:R-:W-:Y:S01]  /*5420*/  @!P3 LEA.HI.X R9, R5, R11, R4, 0x6, P5 ;  /* 0x0000000b0509b211 */ /* 0x000fe200028f3404 */
[----:B------:R1:W-:Y:S01]  /*5430*/  @P3 STS [R237+0x4], RZ ;  /* 0x000004ffed003388 */ /* 0x0003e20000000800 */
[----:B------:R-:W-:Y:S03]  /*5440*/  IMAD.MOV.U32 R249, RZ, RZ, R11 ;  /* 0x000000fffff97224 */ /* 0x000fe600078e000b */
        /* <DEDUP_REMOVED lines=46> */
[----:B------:R-:W0:Y:S02]  /*5730*/  LDGDEPBAR ;  /* 0x00000000000079af */ /* 0x000e240000000000 */
.L_x_156:
[----:B------:R-:W-:Y:S01]  /*5740*/  F2FP.BF16.F32.PACK_AB R151, R150, R151 ;  /* 0x000000979697723e */ /* 0x000fe200000010ff */
[----:B------:R-:W-:Y:S01]  /*5750*/  STS [R219+0x1e000], R166 ;  /* 0x01e000a6db007388 */ /* 0x000fe20000000800 */
[----:B------:R-:W-:Y:S01]  /*5760*/  F2FP.BF16.F32.PACK_AB R154, R154, R99 ;  /* 0x000000639a9a723e */ /* 0x000fe200000010ff */
[----:B------:R-:W-:Y:S01]  /*5770*/  IMAD R243, R223, UR6, RZ ;  /* 0x00000006dff37c24 */ /* 0x000fe2000f8e02ff */
[----:B------:R-:W-:Y:S01]  /*5780*/  F2FP.BF16.F32.PACK_AB R155, R164, R155 ;  /* 0x0000009ba49b723e */ /* 0x000fe200000010ff */
[----:B------:R-:W-:Y:S01]  /*5790*/  STS [R219+0x1e400], R148 ;  /* 0x01e40094db007388 */ /* 0x000fe20000000800 */
[----:B------:R-:W-:Y:S03]  /*57a0*/  LEA R201, R199, UR5, 0x1 ;  /* 0x00000005c7c97c11 */ /* 0x000fe6000f8e08ff */
[----:B------:R-:W-:Y:S04]  /*57b0*/  STS [R222+0x1e000], R149 ;  /* 0x01e00095de007388 */ /* 0x000fe80000000800 */
[----:B------:R-:W-:Y:S04]  /*57c0*/  STS [R222+0x1e400], R151 ;  /* 0x01e40097de007388 */ /* 0x000fe80000000800 */
[----:B------:R-:W-:Y:S04]  /*57d0*/  STS [R221+0x1e000], R152 ;  /* 0x01e00098dd007388 */ /* 0x000fe80000000800 */
[----:B------:R-:W-:Y:S04]  /*57e0*/  STS [R221+0x1e400], R154 ;  /* 0x01e4009add007388 */ /* 0x000fe80000000800 */
[----:B------:R-:W-:Y:S04]  /*57f0*/  STS [R228+0x1e000], R153 ;  /* 0x01e00099e4007388 */ /* 0x000fe80000000800 */
[----:B------:R-:W-:Y:S01]  /*5800*/  STS [R228+0x1e400], R155 ;  /* 0x01e4009be4007388 */ /* 0x000fe20000000800 */
[----:B------:R-:W-:Y:S06]  /*5810*/  BAR.SYNC.DEFER_BLOCKING 0x0 ;  /* 0x0000000000007b1d */ /* 0x000fec0000010000 */
[----:B------:R-:W-:Y:S04]  /*5820*/  LDSM.16.MT88.4 R4, [R194+0x20000] ;  /* 0x02000000c204783b */ /* 0x000fe80000004200 */
[----:B-1----:R-:W1:Y:S04]  /*5830*/  LDSM.16.MT88.4 R8, [R201+0xc000] ;  /* 0x00c00000c908783b */ /* 0x002e680000004200 */
[----:B------:R-:W2:Y:S04]  /*5840*/  LDSM.16.MT88.4 R12, [R0+0x20000] ;  /* 0x02000000000c783b */ /* 0x000ea80000004200 */
[----:B------:R-:W3:Y:S04]  /*5850*/  LDSM.16.MT88.4 R16, [R201+0xe000] ;  /* 0x00e00000c910783b */ /* 0x000ee80000004200 */
[----:B------:R-:W4:Y:S04]  /*5860*/  LDSM.16.MT88.4 R68, [R201+0x10000] ;  /* 0x01000000c944783b */ /* 0x000f280000004200 */
[----:B------:R-:W-:Y:S04]  /*5870*/  LDSM.16.MT88.4 R72, [R194+0x20800] ;  /* 0x02080000c248783b */ /* 0x000fe80000004200 */
[----:B------:R-:W5:Y:S04]  /*5880*/  LDSM.16.MT88.4 R76, [R201+0xc800] ;  /* 0x00c80000c94c783b */ /* 0x000f680000004200 */
[----:B------:R-:W5:Y:S04]  /*5890*/  LDSM.16.MT88.4 R80, [R0+0x20800] ;  /* 0x020800000050783b */ /* 0x000f680000004200 */
[----:B------:R-:W5:Y:S04]  /*58a0*/  LDSM.16.MT88.4 R84, [R201+0xe800] ;  /* 0x00e80000c954783b */ /* 0x000f680000004200 */
[----:B------:R-:W5:Y:S01]  /*58b0*/  LDSM.16.MT88.4 R88, [R201+0x10800] ;  /* 0x01080000c958783b */ /* 0x000f620000004200 */
[-C--:B-1----:R-:W-:Y:S06]  /*58c0*/  HMMA.16816.F32.BF16 R20, R4, R8.reuse, R20 ;  /* 0x000000080414723c */ /* 0x082fec0000041814 */
[C---:B--2---:R-:W-:Y:S06]  /*58d0*/  HMMA.16816.F32.BF16 R24, R12.reuse, R8, R24 ;  /* 0x000000080c18723c */ /* 0x044fec0000041818 */
[-C--:B------:R-:W-:Y:S06]  /*58e0*/  HMMA.16816.F32.BF16 R28, R12, R10.reuse, R28 ;  /* 0x0000000a0c1c723c */ /* 0x080fec000004181c */
[C---:B------:R-:W-:Y:S01]  /*58f0*/  HMMA.16816.F32.BF16 R32, R4.reuse, R10, R32 ;  /* 0x0000000a0420723c */ /* 0x040fe20000041820 */
[----:B------:R-:W-:Y:S05]  /*5900*/  LDSM.16.MT88.4 R8, [R201+0xd000] ;  /* 0x00d00000c908783b */ /* 0x000fea0000004200 */
        /* <DEDUP_REMOVED lines=10> */
[----:B------:R-:W1:Y:S04]  /*59b0*/  LDSM.16.MT88.4 R4, [R194+0x21000] ;  /* 0x02100000c204783b */ /* 0x000e680000004200 */
[----:B------:R-:W2:Y:S01]  /*59c0*/  LDSM.16.MT88.4 R68, [R201+0x11000] ;  /* 0x01100000c944783b */ /* 0x000ea20000004200 */
[-C--:B-----5:R-:W-:Y:S06]  /*59d0*/  HMMA.16816.F32.BF16 R20, R72, R76.reuse, R20 ;  /* 0x0000004c4814723c */ /* 0x0a0fec0000041814 */
        /* <DEDUP_REMOVED lines=12> */
[----:B------:R-:W3:Y:S05]  /*5aa0*/  LDSM.16.MT88.4 R80, [R201+0xd800] ;  /* 0x00d80000c950783b */ /* 0x000eea0000004200 */
[----:B------:R-:W-:Y:S01]  /*5ab0*/  HMMA.16816.F32.BF16 R64, R72, R90, R64 ;  /* 0x0000005a4840723c */ /* 0x000fe20000041840 */
[----:B------:R-:W4:Y:S04]  /*5ac0*/  LDSM.16.MT88.4 R72, [R201+0xf800] ;  /* 0x00f80000c948783b */ /* 0x000f280000004200 */
[----:B------:R-:W5:Y:S01]  /*5ad0*/  LDSM.16.MT88.4 R88, [R201+0x11800] ;  /* 0x01180000c958783b */ /* 0x000f620000004200 */
[-C--:B-1----:R-:W-:Y:S01]  /*5ae0*/  HMMA.16816.F32.BF16 R20, R4, R8.reuse, R20 ;  /* 0x000000080414723c */ /* 0x082fe20000041814 */
[----:B------:R-:W-:Y:S05]  /*5af0*/  BAR.SYNC.DEFER_BLOCKING 0x0 ;  /* 0x0000000000007b1d */ /* 0x000fea0000010000 */
[C---:B------:R-:W-:Y:S06]  /*5b00*/  HMMA.16816.F32.BF16 R24, R12.reuse, R8, R24 ;  /* 0x000000080c18723c */ /* 0x040fec0000041818 */
[-C--:B------:R-:W-:Y:S06]  /*5b10*/  HMMA.16816.F32.BF16 R28, R12, R10.reuse, R28 ;  /* 0x0000000a0c1c723c */ /* 0x080fec000004181c */
[C---:B------:R-:W-:Y:S06]  /*5b20*/  HMMA.16816.F32.BF16 R32, R4.reuse, R10, R32 ;  /* 0x0000000a0420723c */ /* 0x040fec0000041820 */
[-C--:B------:R-:W-:Y:S06]  /*5b30*/  HMMA.16816.F32.BF16 R36, R4, R16.reuse, R36 ;  /* 0x000000100424723c */ /* 0x080fec0000041824 */
[C---:B------:R-:W-:Y:S06]  /*5b40*/  HMMA.16816.F32.BF16 R40, R12.reuse, R16, R40 ;  /* 0x000000100c28723c */ /* 0x040fec0000041828 */
[-C--:B------:R-:W-:Y:S06]  /*5b50*/  HMMA.16816.F32.BF16 R44, R12, R18.reuse, R44 ;  /* 0x000000120c2c723c */ /* 0x080fec000004182c */
[C---:B------:R-:W-:Y:S06]  /*5b60*/  HMMA.16816.F32.BF16 R48, R4.reuse, R18, R48 ;  /* 0x000000120430723c */ /* 0x040fec0000041830 */
[-C--:B--2---:R-:W-:Y:S06]  /*5b70*/  HMMA.16816.F32.BF16 R52, R4, R68.reuse, R52 ;  /* 0x000000440434723c */ /* 0x084fec0000041834 */
[C---:B------:R-:W-:Y:S06]  /*5b80*/  HMMA.16816.F32.BF16 R56, R12.reuse, R68, R56 ;  /* 0x000000440c38723c */ /* 0x040fec0000041838 */
[-C--:B------:R-:W-:Y:S06]  /*5b90*/  HMMA.16816.F32.BF16 R60, R12, R70.reuse, R60 ;  /* 0x000000460c3c723c */ /* 0x080fec000004183c */
[----:B------:R-:W-:Y:S06]  /*5ba0*/  HMMA.16816.F32.BF16 R64, R4, R70, R64 ;  /* 0x000000460440723c */ /* 0x000fec0000041840 */
[-C--:B---3--:R-:W-:Y:S05]  /*5bb0*/  HMMA.16816.F32.BF16 R20, R76, R80.reuse, R20 ;  /* 0x000000504c14723c */ /* 0x088fea0000041814 */
[----:B------:R-:W-:Y:S01]  /*5bc0*/  IMAD.U32 R5, R243, -0x40, RZ ;  /* 0xffffffc0f3057824 */ /* 0x000fe200078e00ff */
[C---:B------:R-:W-:Y:S05]  /*5bd0*/  HMMA.16816.F32.BF16 R24, R84.reuse, R80, R24 ;  /* 0x000000505418723c */ /* 0x040fea0000041818 */
[C---:B------:R-:W-:Y:S01]  /*5be0*/  LEA R244, P0, R5.reuse, R244, 0x2 ;  /* 0x000000f405f47211 */ /* 0x040fe200078010ff */
[-C--:B------:R-:W-:Y:S05]  /*5bf0*/  HMMA.16816.F32.BF16 R28, R84, R82.reuse, R28 ;  /* 0x00000052541c723c */ /* 0x080fea000004181c */
[----:B------:R-:W-:Y:S01]  /*5c00*/  LEA.HI.X.SX32 R245, R5, R245, 0x2, P0 ;  /* 0x000000f505f57211 */ /* 0x000fe200000f16ff */
[C---:B------:R-:W-:Y:S06]  /*5c10*/  HMMA.16816.F32.BF16 R32, R76.reuse, R82, R32 ;  /* 0x000000524c20723c */ /* 0x040fec0000041820 */
[-C--:B----4-:R-:W-:Y:S06]  /*5c20*/  HMMA.16816.F32.BF16 R36, R76, R72.reuse, R36 ;  /* 0x000000484c24723c */ /* 0x090fec0000041824 */
[C---:B------:R-:W-:Y:S06]  /*5c30*/  HMMA.16816.F32.BF16 R40, R84.reuse, R72, R40 ;  /* 0x000000485428723c */ /* 0x040fec0000041828 */
[-C--:B------:R-:W-:Y:S06]  /*5c40*/  HMMA.16816.F32.BF16 R44, R84, R74.reuse, R44 ;  /* 0x0000004a542c723c */ /* 0x080fec000004182c */
[C---:B------:R-:W-:Y:S06]  /*5c50*/  HMMA.16816.F32.BF16 R48, R76.reuse, R74, R48 ;  /* 0x0000004a4c30723c */ /* 0x040fec0000041830 */
[-C--:B-----5:R-:W-:Y:S06]  /*5c60*/  HMMA.16816.F32.BF16 R52, R76, R88.reuse, R52 ;  /* 0x000000584c34723c */ /* 0x0a0fec0000041834 */
[C---:B------:R-:W-:Y:S06]  /*5c70*/  HMMA.16816.F32.BF16 R56, R84.reuse, R88, R56 ;  /* 0x000000585438723c */ /* 0x040fec0000041838 */
[-C--:B------:R-:W-:Y:S06]  /*5c80*/  HMMA.16816.F32.BF16 R60, R84, R90.reuse, R60 ;  /* 0x0000005a543c723c */ /* 0x080fec000004183c */
[----:B------:R-:W-:Y:S01]  /*5c90*/  HMMA.16816.F32.BF16 R64, R76, R90, R64 ;  /* 0x0000005a4c40723c */ /* 0x000fe20000041840 */
[----:B------:R-:W-:Y:S11]  /*5ca0*/  @!UPT UIADD3 URZ, URZ, URZ, URZ ;  /* 0x0000003f3f3ff290 */ /* 0x000ff6000fffe03f */
[----:B------:R-:W-:Y:S01]  /*5cb0*/  @!UPT UIADD3 URZ, URZ, URZ, URZ ;  /* 0x0000003f3f3ff290 */ /* 0x000fe2000fffe03f */
[----:B------:R-:W-:Y:S11]  /*5cc0*/  @!P6 BRA `(.L_x_157) ;  /* 0x0000000000c8e947 */ /* 0x000ff60003800000 */
[----:B------:R-:W1:Y:S01]  /*5cd0*/  LDC R5, c[0x0][0x420] ;  /* 0x00010800ff057b82 */ /* 0x000e620000000800 */
[----:B------:R-:W-:Y:S02]  /*5ce0*/  ISETP.GE.AND P3, PT, R210, UR4, PT ;  /* 0x00000004d2007c0c */ /* 0x000fe4000bf66270 */
[----:B------:R-:W-:Y:S02]  /*5cf0*/  ISETP.GE.AND P2, PT, R214, UR4, PT ;  /* 0x00000004d6007c0c */ /* 0x000fe4000bf46270 */
[----:B------:R-:W-:Y:S03]  /*5d00*/  ISETP.GE.AND P1, PT, R213, UR4, PT ;  /* 0x00000004d5007c0c */ /* 0x000fe6000bf26270 */
[----:B------:R-:W2:Y:S06]  /*5d10*/  LDC R4, c[0x0][0x424] ;  /* 0x00010900ff047b82 */ /* 0x000eac0000000800 */
[----:B------:R3:W-:Y:S01]  /*5d20*/  @P3 STS.128 [R217+0xc000], RZ ;  /* 0x00c000ffd9003388 */ /* 0x0007e20000000c00 */
[----:B-1----:R-:W-:Y:S05]  /*5d30*/  IMAD.U32 R7, R5, -0x40, RZ ;  /* 0xffffffc005077824 */ /* 0x002fea00078e00ff */
[-C--:B------:R-:W-:Y:S02]  /*5d40*/  LEA R10, P0, R7, R246.reuse, 0x1 ;  /* 0x000000f6070a7211 */ /* 0x080fe400078008ff */
[----:B------:R-:W-:Y:S02]  /*5d50*/  LEA R9, P5, R5, R7, 0x5 ;  /* 0x0000000705097211 */ /* 0x000fe400078a28ff */
[-C--:B------:R-:W-:Y:S02]  /*5d60*/  LEA.HI.X.SX32 R11, R7, R247.reuse, 0x1, P0 ;  /* 0x000000f7070b7211 */ /* 0x080fe400000f0eff */
[CC--:B------:R-:W-:Y:S02]  /*5d70*/  @!P2 LEA R12, P4, R9.reuse, R246.reuse, 0x1 ;  /* 0x000000f6090ca211 */ /* 0x0c0fe400078808ff */
[----:B------:R-:W-:Y:S01]  /*5d80*/  @!P1 LEA R8, P0, R9, R246, 0x1 ;  /* 0x000000f609089211 */ /* 0x000fe200078008ff */
[----:B------:R-:W-:Y:S01]  /*5d90*/  @!PT LDS RZ, [RZ] ;  /* 0x00000000fffff984 */ /* 0x000fe20000000800 */
[----:B------:R-:W-:Y:S01]  /*5da0*/  @!PT LDS RZ, [RZ] ;  /* 0x00000000fffff984 */ /* 0x000fe20000000800 */
[----:B------:R-:W-:Y:S01]  /*5db0*/  @!PT LDS RZ, [RZ] ;  /* 0x00000000fffff984 */ /* 0x000fe20000000800 */
[----:B------:R3:W-:Y:S01]  /*5dc0*/  @!P3 LDGSTS.E.BYPASS.LTC128B.128 [R217+0xc000], desc[UR14][R10.64] ;  /* 0x0c0000000ad9bfae */ /* 0x0007e2000b901d4e */
[----:B------:R-:W-:Y:S03]  /*5dd0*/  SHF.R.S32.HI R6, RZ, 0x1f, R7 ;  /* 0x0000001fff067819 */ /* 0x000fe60000011407 */
[----:B------:R3:W-:Y:S01]  /*5de0*/  @P2 STS.128 [R217+0xe000], RZ ;  /* 0x00e000ffd9002388 */ /* 0x0007e20000000c00 */
[C---:B--2---:R-:W-:Y:S02]  /*5df0*/  LEA.HI.X R246, R5.reuse, R6, R4, 0x5, P5 ;  /* 0x0000000605f67211 */ /* 0x044fe400028f2c04 */
[----:B------:R-:W-:Y:S01]  /*5e00*/  @!P3 LEA R6, P5, R5, R10, 0x6 ;  /* 0x0000000a0506b211 */ /* 0x000fe200078a30ff */
[----:B------:R-:W-:Y:S01]  /*5e10*/  @!PT LDS RZ, [RZ] ;  /* 0x00000000fffff984 */ /* 0x000fe20000000800 */
[----:B------:R-:W-:Y:S01]  /*5e20*/  @!PT LDS RZ, [RZ] ;  /* 0x00000000fffff984 */ /* 0x000fe20000000800 */
[----:B------:R-:W-:Y:S01]  /*5e30*/  @!PT LDS RZ, [RZ] ;  /* 0x00000000fffff984 */ /* 0x000fe20000000800 */
[----:B------:R3:W-:Y:S01]  /*5e40*/  @!P2 LDGSTS.E.BYPASS.LTC128B.128 [R217+0xe000], desc[UR14][R10.64+0x80] ;  /* 0x0e0000800ad9afae */ /* 0x0007e2000b901d4e */
[----:B------:R-:W-:Y:S02]  /*5e50*/  @!P2 LEA.HI.X R13, R9, R247, R246, 0x1, P4 ;  /* 0x000000f7090da211 */ /* 0x000fe400020f0cf6 */
[----:B------:R-:W-:Y:S01]  /*5e60*/  @!P3 LEA.HI.X R7, R5, R11, R4, 0x6, P5 ;  /* 0x0000000b0507b211 */ /* 0x000fe200028f3404 */
[----:B------:R3:W-:Y:S01]  /*5e70*/  @P1 STS.128 [R217+0x10000], RZ ;  /* 0x010000ffd9001388 */ /* 0x0007e20000000c00 */
[----:B------:R-:W-:Y:S01]  /*5e80*/  @!P1 LEA.HI.X R9, R9, R247, R246, 0x1, P0 ;  /* 0x000000f709099211 */ /* 0x000fe200000f0cf6 */
[----:B------:R-:W-:Y:S02]  /*5e90*/  IMAD.MOV.U32 R246, RZ, RZ, R10 ;  /* 0x000000fffff67224 */ /* 0x000fe400078e000a */
[----:B------:R-:W-:Y:S01]  /*5ea0*/  @!PT LDS RZ, [RZ] ;  /* 0x00000000fffff984 */ /* 0x000fe20000000800 */
[----:B------:R-:W-:Y:S01]  /*5eb0*/  @!PT LDS RZ, [RZ] ;  /* 0x00000000fffff984 */ /* 0x000fe20000000800 */
[----:B------:R-:W-:Y:S01]  /*5ec0*/  @!PT LDS RZ, [RZ] ;  /* 0x00000000fffff984 */ /* 0x000fe20000000800 */
[----:B------:R3:W-:Y:S01]  /*5ed0*/  @!P1 LDGSTS.E.BYPASS.LTC128B.128 [R217+0x10000], desc[UR14][R10.64+0x100] ;  /* 0x100001000ad99fae */ /* 0x0007e2000b901d4e */
[----:B------:R-:W-:Y:S03]  /*5ee0*/  IMAD.MOV.U32 R247, RZ, RZ, R11 ;  /* 0x000000fffff77224 */ /* 0x000fe600078e000b */
        /* <DEDUP_REMOVED lines=15> */
[----:B------:R-:W0:Y:S02]  /*5fe0*/  LDGDEPBAR ;  /* 0x00000000000079af */ /* 0x000e240000000000 */
.L_x_157:
[----:B------:R-:W-:Y:S04]  /*5ff0*/  LDSM.16.M88.4 R148, [R193] ;  /* 0x00000000c194783b */ /* 0x000fe80000000200 */
[----:B------:R-:W3:Y:S04]  /*6000*/  LDSM.16.MT88.4 R16, [R201+0x12000] ;  /* 0x01200000c910783b */ /* 0x000ee80000004200 */
[----:B------:R-:W1:Y:S04]  /*6010*/  LDSM.16.M88.4 R92, [R193+0x1000] ;  /* 0x00100000c15c783b */ /* 0x000e680000000200 */
[----:B------:R-:W2:Y:S04]  /*6020*/  LDSM.16.MT88.4 R80, [R201+0x14000] ;  /* 0x01400000c950783b */ /* 0x000ea80000004200 */
[----:B------:R-:W4:Y:S04]  /*6030*/  LDSM.16.MT88.4 R96, [R201+0x16000] ;  /* 0x01600000c960783b */ /* 0x000f280000004200 */
[----:B------:R-:W-:Y:S04]  /*6040*/  LDSM.16.M88.4 R152, [R188] ;  /* 0x00000000bc98783b */ /* 0x000fe80000000200 */
[----:B------:R-:W4:Y:S04]  /*6050*/  LDSM.16.MT88.4 R156, [R201+0x12800] ;  /* 0x01280000c99c783b */ /* 0x000f280000004200 */
[----:B------:R-:W4:Y:S04]  /*6060*/  LDSM.16.M88.4 R160, [R188+0x1000] ;  /* 0x00100000bca0783b */ /* 0x000f280000000200 */
[----:B------:R-:W4:Y:S04]  /*6070*/  LDSM.16.MT88.4 R164, [R201+0x14800] ;  /* 0x01480000c9a4783b */ /* 0x000f280000004200 */
[----:B------:R-:W4:Y:S04]  /*6080*/  LDSM.16.MT88.4 R168, [R201+0x16800] ;  /* 0x01680000c9a8783b */ /* 0x000f280000004200 */
[----:B------:R-:W-:Y:S01]  /*6090*/  LDSM.16.MT88.4 R172, [R201+0x13000] ;  /* 0x01300000c9ac783b */ /* 0x000fe20000004200 */
[-C--:B---3--:R-:W-:Y:S03]  /*60a0*/  HMMA.16816.F32.BF16 R4, R148, R16.reuse, RZ ;  /* 0x000000109404723c */ /* 0x088fe600000418ff */
[----:B------:R-:W-:Y:S04]  /*60b0*/  LDSM.16.M88.4 R176, [R2+0x1000] ;  /* 0x0010000002b0783b */ /* 0x000fe80000000200 */
[----:B------:R-:W-:Y:S01]  /*60c0*/  LDSM.16.MT88.4 R180, [R201+0x15000] ;  /* 0x01500000c9b4783b */ /* 0x000fe20000004200 */
[C---:B-1----:R-:W-:Y:S03]  /*60d0*/  HMMA.16816.F32.BF16 R8, R92.reuse, R16, RZ ;  /* 0x000000105c08723c */ /* 0x042fe600000418ff */
[----:B------:R-:W-:Y:S03]  /*60e0*/  LDSM.16.MT88.4 R184, [R201+0x17000] ;  /* 0x01700000c9b8783b */ /* 0x000fe60000004200 */
[-C--:B------:R-:W-:Y:S06]  /*60f0*/  HMMA.16816.F32.BF16 R12, R92, R18.reuse, RZ ;  /* 0x000000125c0c723c */ /* 0x080fec00000418ff */
[C---:B------:R-:W-:Y:S06]  /*6100*/  HMMA.16816.F32.BF16 R16, R148.reuse, R18, RZ ;  /* 0x000000129410723c */ /* 0x040fec00000418ff */
[-C--:B--2---:R-:W-:Y:S06]  /*6110*/  HMMA.16816.F32.BF16 R68, R148, R80.reuse, RZ ;  /* 0x000000509444723c */ /* 0x084fec00000418ff */
[C---:B------:R-:W-:Y:S06]  /*6120*/  HMMA.16816.F32.BF16 R72, R92.reuse, R80, RZ ;  /* 0x000000505c48723c */ /* 0x040fec00000418ff */
[-C--:B------:R-:W-:Y:S06]  /*6130*/  HMMA.16816.F32.BF16 R76, R92, R82.reuse, RZ ;  /* 0x000000525c4c723c */ /* 0x080fec00000418ff */
[C---:B------:R-:W-:Y:S06]  /*6140*/  HMMA.16816.F32.BF16 R80, R148.reuse, R82, RZ ;  /* 0x000000529450723c */ /* 0x040fec00000418ff */
[-C--:B----4-:R-:W-:Y:S06]  /*6150*/  HMMA.16816.F32.BF16 R84, R148, R96.reuse, RZ ;  /* 0x000000609454723c */ /* 0x090fec00000418ff */
[C---:B------:R-:W-:Y:S06]  /*6160*/  HMMA.16816.F32.BF16 R88, R92.reuse, R96, RZ ;  /* 0x000000605c58723c */ /* 0x040fec00000418ff */
[-C--:B------:R-:W-:Y:S06]  /*6170*/  HMMA.16816.F32.BF16 R92, R92, R98.reuse, RZ ;  /* 0x000000625c5c723c */ /* 0x080fec00000418ff */
[----:B------:R-:W-:Y:S01]  /*6180*/  HMMA.16816.F32.BF16 R96, R148, R98, RZ ;  /* 0x000000629460723c */ /* 0x000fe200000418ff */
[----:B------:R-:W1:Y:S05]  /*6190*/  LDSM.16.M88.4 R148, [R2] ;  /* 0x000000000294783b */ /* 0x000e6a0000000200 */
[-C--:B------:R-:W-:Y:S06]  /*61a0*/  HMMA.16816.F32.BF16 R4, R152, R156.reuse, R4 ;  /* 0x0000009c9804723c */ /* 0x080fec0000041804 */
[C---:B------:R-:W-:Y:S06]  /*61b0*/  HMMA.16816.F32.BF16 R8, R160.reuse, R156, R8 ;  /* 0x0000009ca008723c */ /* 0x040fec0000041808 */
[-C--:B------:R-:W-:Y:S06]  /*61c0*/  HMMA.16816.F32.BF16 R12, R160, R158.reuse, R12 ;  /* 0x0000009ea00c723c */ /* 0x080fec000004180c */
[C---:B------:R-:W-:Y:S01]  /*61d0*/  HMMA.16816.F32.BF16 R16, R152.reuse, R158, R16 ;  /* 0x0000009e9810723c */ /* 0x040fe20000041810 */
[----:B------:R-:W-:Y:S05]  /*61e0*/  LDSM.16.M88.4 R156, [R3] ;  /* 0x00000000039c783b */ /* 0x000fea0000000200 */
[-C--:B------:R-:W-:Y:S06]  /*61f0*/  HMMA.16816.F32.BF16 R68, R152, R164.reuse, R68 ;  /* 0x000000a49844723c */ /* 0x080fec0000041844 */
[C---:B------:R-:W-:Y:S06]  /*6200*/  HMMA.16816.F32.BF16 R72, R160.reuse, R164, R72 ;  /* 0x000000a4a048723c */ /* 0x040fec0000041848 */
[-C--:B------:R-:W-:Y:S06]  /*6210*/  HMMA.16816.F32.BF16 R76, R160, R166.reuse, R76 ;  /* 0x000000a6a04c723c */ /* 0x080fec000004184c */
[C---:B------:R-:W-:Y:S01]  /*6220*/  HMMA.16816.F32.BF16 R80, R152.reuse, R166, R80 ;  /* 0x000000a69850723c */ /* 0x040fe20000041850 */
[----:B------:R-:W-:Y:S05]  /*6230*/  LDSM.16.M88.4 R164, [R3+0x1000] ;  /* 0x0010000003a4783b */ /* 0x000fea0000000200 */
[-C--:B------:R-:W-:Y:S06]  /*6240*/  HMMA.16816.F32.BF16 R84, R152, R168.reuse, R84 ;  /* 0x000000a89854723c */ /* 0x080fec0000041854 */
[C---:B------:R-:W-:Y:S06]  /*6250*/  HMMA.16816.F32.BF16 R88, R160.reuse, R168, R88 ;  /* 0x000000a8a058723c */ /* 0x040fec0000041858 */
[-C--:B------:R-:W-:Y:S01]  /*6260*/  HMMA.16816.F32.BF16 R92, R160, R170.reuse, R92 ;  /* 0x000000aaa05c723c */ /* 0x080fe2000004185c */
[----:B------:R-:W2:Y:S05]  /*6270*/  LDSM.16.MT88.4 R160, [R201+0x13800] ;  /* 0x01380000c9a0783b */ /* 0x000eaa0000004200 */
[----:B------:R-:W-:Y:S01]  /*6280*/  HMMA.16816.F32.BF16 R96, R152, R170, R96 ;  /* 0x000000aa9860723c */ /* 0x000fe20000041860 */
[----:B------:R-:W3:Y:S04]  /*6290*/  LDSM.16.MT88.4 R152, [R201+0x15800] ;  /* 0x01580000c998783b */ /* 0x000ee80000004200 */
[----:B------:R-:W4:Y:S01]  /*62a0*/  LDSM.16.MT88.4 R168, [R201+0x17800] ;  /* 0x01780000c9a8783b */ /* 0x000f220000004200 */
[-C--:B-1----:R-:W-:Y:S06]  /*62b0*/  HMMA.16816.F32.BF16 R4, R148, R172.reuse, R4 ;  /* 0x000000ac9404723c */ /* 0x082fec0000041804 */
[C---:B------:R-:W-:Y:S06]  /*62c0*/  HMMA.16816.F32.BF16 R8, R176.reuse, R172, R8 ;  /* 0x000000acb008723c */ /* 0x040fec0000041808 */
[-C--:B------:R-:W-:Y:S06]  /*62d0*/  HMMA.16816.F32.BF16 R12, R176, R174.reuse, R12 ;  /* 0x000000aeb00c723c */ /* 0x080fec000004180c */
        /* <DEDUP_REMOVED lines=8> */
[----:B------:R-:W-:Y:S06]  /*6360*/  HMMA.16816.F32.BF16 R96, R148, R186, R96 ;  /* 0x000000ba9460723c */ /* 0x000fec0000041860 */
[-C--:B--2---:R-:W-:Y:S06]  /*6370*/  HMMA.16816.F32.BF16 R4, R156, R160.reuse, R4 ;  /* 0x000000a09c04723c */ /* 0x084fec0000041804 */
[C---:B------:R-:W-:Y:S06]  /*6380*/  HMMA.16816.F32.BF16 R8, R164.reuse, R160, R8 ;  /* 0x000000a0a408723c */ /* 0x040fec0000041808 */
[-C--:B------:R-:W-:Y:S05]  /*6390*/  HMMA.16816.F32.BF16 R12, R164, R162.reuse, R12 ;  /* 0x000000a2a40c723c */ /* 0x080fea000004180c */
[C---:B------:R-:W-:Y:S01]  /*63a0*/  IMAD.SHL.U32 R161, R243.reuse, 0x10, RZ ;  /* 0x00000010f3a17824 */ /* 0x040fe200078e00ff */
[C---:B------:R-:W-:Y:S06]  /*63b0*/  HMMA.16816.F32.BF16 R16, R156.reuse, R162, R16 ;  /* 0x000000a29c10723c */ /* 0x040fec0000041810 */
[-C--:B---3--:R-:W-:Y:S06]  /*63c0*/  HMMA.16816.F32.BF16 R68, R156, R152.reuse, R68 ;  /* 0x000000989c44723c */ /* 0x088fec0000041844 */
[C---:B------:R-:W-:Y:S06]  /*63d0*/  HMMA.16816.F32.BF16 R72, R164.reuse, R152, R72 ;  /* 0x00000098a448723c */ /* 0x040fec0000041848 */
[-C--:B------:R-:W-:Y:S05]  /*63e0*/  HMMA.16816.F32.BF16 R76, R164, R154.reuse, R76 ;  /* 0x0000009aa44c723c */ /* 0x080fea000004184c */
[----:B------:R-:W-:Y:S01]  /*63f0*/  IMAD.SHL.U32 R153, R243, 0x8, RZ ;  /* 0x00000008f3997824 */ /* 0x000fe200078e00ff */
[C---:B------:R-:W-:Y:S06]  /*6400*/  HMMA.16816.F32.BF16 R80, R156.reuse, R154, R80 ;  /* 0x0000009a9c50723c */ /* 0x040fec0000041850 */
[-C--:B----4-:R-:W-:Y:S05]  /*6410*/  HMMA.16816.F32.BF16 R84, R156, R168.reuse, R84 ;  /* 0x000000a89c54723c */ /* 0x090fea0000041854 */
[----:B------:R-:W-:Y:S01]  /*6420*/  @P6 IADD3 R154, P0, R233, R232, RZ ;  /* 0x000000e8e99a6210 */ /* 0x000fe20007f1e0ff */
[C---:B------:R-:W-:Y:S05]  /*6430*/  HMMA.16816.F32.BF16 R88, R164.reuse, R168, R88 ;  /* 0x000000a8a458723c */ /* 0x040fea0000041858 */
[----:B------:R-:W-:Y:S01]  /*6440*/  @P6 IMAD.X R155, R216, 0x1, R231, P0 ;  /* 0x00000001d89b6824 */ /* 0x000fe200000e06e7 */
[-C--:B------:R-:W-:Y:S04]  /*6450*/  HMMA.16816.F32.BF16 R92, R164, R170.reuse, R92 ;  /* 0x000000aaa45c723c */ /* 0x080fe8000004185c */
[----:B------:R-:W5:Y:S01]  /*6460*/  @P6 LDG.E R235, desc[UR14][R154.64+-0x100] ;  /* 0xffff000e9aeb6981 */ /* 0x000f62000c1e1900 */
[-C--:B------:R-:W-:Y:S01]  /*6470*/  LEA R162, P0, R153, R244.reuse, 0x2 ;  /* 0x000000f499a27211 */ /* 0x080fe200078010ff */
[----:B------:R-:W-:Y:S02]  /*6480*/  HMMA.16816.F32.BF16 R96, R156, R170, R96 ;  /* 0x000000aa9c60723c */ /* 0x000fe40000041860 */
[----:B------:R1:W5:Y:S03]  /*6490*/  @P6 LDG.E R236, desc[UR14][R154.64+-0xe0] ;  /* 0xffff200e9aec6981 */ /* 0x000366000c1e1900 */
[-C--:B------:R-:W-:Y:S01]  /*64a0*/  LEA R166, P1, R161, R244.reuse, 0x2 ;  /* 0x000000f4a1a67211 */ /* 0x080fe200078210ff */
[----:B------:R-:W-:Y:S01]  /*64b0*/  REDG.E.ADD.F32.FTZ.RN.STRONG.GPU desc[UR14][R244.64], R4 ;  /* 0x00000004f40079a6 */ /* 0x000fe2000c10f38e */
[----:B------:R-:W-:Y:S01]  /*64c0*/  IMAD R157, R243, 0x18, RZ ;  /* 0x00000018f39d7824 */ /* 0x000fe200078e02ff */
[-C--:B------:R-:W-:Y:S03]  /*64d0*/  LEA.HI.X.SX32 R163, R153, R245.reuse, 0x2, P0 ;  /* 0x000000f599a37211 */ /* 0x080fe600000f16ff */
[-C--:B------:R-:W-:Y:S01]  /*64e0*/  LEA.HI.X.SX32 R167, R161, R245.reuse, 0x2, P1 ;  /* 0x000000f5a1a77211 */ /* 0x080fe200008f16ff */
[----:B------:R-:W-:Y:S01]  /*64f0*/  IMAD.SHL.U32 R159, R243, 0x20, RZ ;  /* 0x00000020f39f7824 */ /* 0x000fe200078e00ff */
[CC--:B------:R-:W-:Y:S01]  /*6500*/  LEA R164, P0, R157.reuse, R244.reuse, 0x2 ;  /* 0x000000f49da47211 */ /* 0x0c0fe200078010ff */
[----:B------:R2:W-:Y:S03]  /*6510*/  REDG.E.ADD.F32.FTZ.RN.STRONG.GPU desc[UR14][R162.64], R5 ;  /* 0x00000005a20079a6 */ /* 0x0005e6000c10f38e */
[-C--:B------:R-:W-:Y:S01]  /*6520*/  LEA.HI.X.SX32 R165, R157, R245.reuse, 0x2, P0 ;  /* 0x000000f59da57211 */ /* 0x080fe200000f16ff */
[----:B------:R-:W-:Y:S01]  /*6530*/  REDG.E.ADD.F32.FTZ.RN.STRONG.GPU desc[UR14][R166.64], R6 ;  /* 0x00000006a60079a6 */ /* 0x000fe2000c10f38e */
[-C--:B------:R-:W-:Y:S01]  /*6540*/  LEA R158, P1, R159, R244.reuse, 0x2 ;  /* 0x000000f49f9e7211 */ /* 0x080fe200078210ff */
[----:B------:R-:W-:Y:S02]  /*6550*/  IMAD R157, R243, 0x30, RZ ;  /* 0x00000030f39d7824 */ /* 0x000fe400078e02ff */
[----:B------:R3:W-:Y:S01]  /*6560*/  REDG.E.ADD.F32.FTZ.RN.STRONG.GPU desc[UR14][R164.64], R7 ;  /* 0x00000007a40079a6 */ /* 0x0007e2000c10f38e */
[-C--:B------:R-:W-:Y:S02]  /*6570*/  LEA.HI.X.SX32 R159, R159, R245.reuse, 0x2, P1 ;  /* 0x000000f59f9f7211 */ /* 0x080fe400008f16ff */
[-C--:B------:R-:W-:Y:S01]  /*6580*/  LEA R156, P1, R157, R244.reuse, 0x2 ;  /* 0x000000f49d9c7211 */ /* 0x080fe200078210ff */
[C---:B-1----:R-:W-:Y:S02]  /*6590*/  IMAD R155, R243.reuse, 0x28, RZ ;  /* 0x00000028f39b7824 */ /* 0x042fe400078e02ff */
[----:B------:R1:W-:Y:S01]  /*65a0*/  REDG.E.ADD.F32.FTZ.RN.STRONG.GPU desc[UR14][R158.64], R8 ;  /* 0x000000089e0079a6 */ /* 0x0003e2000c10f38e */
[----:B------:R-:W-:Y:S01]  /*65b0*/  IMAD R243, R243, 0x38, RZ ;  /* 0x00000038f3f37824 */ /* 0x000fe200078e02ff */
[-C--:B------:R-:W-:Y:S02]  /*65c0*/  LEA.HI.X.SX32 R157, R157, R245.reuse, 0x2, P1 ;  /* 0x000000f59d9d7211 */ /* 0x080fe400008f16ff */
[CC--:B------:R-:W-:Y:S04]  /*65d0*/  LEA R154, P0, R155.reuse, R244.reuse, 0x2 ;  /* 0x000000f49b9a7211 */ /* 0x0c0fe800078010ff */
[-C--:B------:R-:W-:Y:S02]  /*65e0*/  LEA.HI.X.SX32 R155, R155, R245.reuse, 0x2, P0 ;  /* 0x000000f59b9b7211 */ /* 0x080fe400000f16ff */
[CC--:B------:R-:W-:Y:S03]  /*65f0*/  LEA R168, P0, R243.reuse, R244.reuse, 0x2 ;  /* 0x000000f4f3a87211 */ /* 0x0c0fe600078010ff */
[----:B------:R4:W-:Y:S01]  /*6600*/  REDG.E.ADD.F32.FTZ.RN.STRONG.GPU desc[UR14][R154.64], R9 ;  /* 0x000000099a0079a6 */ /* 0x0009e2000c10f38e */
[-C--:B------:R-:W-:Y:S01]  /*6610*/  LEA.HI.X.SX32 R169, R243, R245.reuse, 0x2, P0 ;  /* 0x000000f5f3a97211 */ /* 0x080fe200000f16ff */
[----:B--2---:R-:W-:Y:S02]  /*6620*/  VIADD R5, R161, 0x20 ;  /* 0x00000020a1057836 */ /* 0x004fe40000000000 */
[----:B------:R2:W-:Y:S04]  /*6630*/  REDG.E.ADD.F32.FTZ.RN.STRONG.GPU desc[UR14][R156.64], R10 ;  /* 0x0000000a9c0079a6 */ /* 0x0005e8000c10f38e */
[----:B------:R2:W-:Y:S01]  /*6640*/  REDG.E.ADD.F32.FTZ.RN.STRONG.GPU desc[UR14][R168.64], R11 ;  /* 0x0000000ba80079a6 */ /* 0x0005e2000c10f38e */
[-C--:B---3--:R-:W-:Y:S01]  /*6650*/  LEA R164, P0, R5, R244.reuse, 0x2 ;  /* 0x000000f405a47211 */ /* 0x088fe200078010ff */
[----:B------:R-:W-:Y:S02]  /*6660*/  IMAD.IADD R7, R153, 0x1, R5 ;  /* 0x0000000199077824 */ /* 0x000fe400078e0205 */
[----:B------:R3:W-:Y:S01]  /*6670*/  REDG.E.ADD.F32.FTZ.RN.STRONG.GPU desc[UR14][R244.64+0x80], R16 ;  /* 0x00008010f40079a6 */ /* 0x0007e2000c10f38e */
[-C--:B------:R-:W-:Y:S01]  /*6680*/  LEA.HI.X.SX32 R165, R5, R245.reuse, 0x2, P0 ;  /* 0x000000f505a57211 */ /* 0x080fe200000f16ff */
[----:B------:R-:W-:Y:S01]  /*6690*/  IMAD.IADD R5, R153, 0x1, R7 ;  /* 0x0000000199057824 */ /* 0x000fe200078e0207 */
[CC--:B-1----:R-:W-:Y:S01]  /*66a0*/  LEA R158, P0, R7.reuse, R244.reuse, 0x2 ;  /* 0x000000f4079e7211 */ /* 0x0c2fe200078010ff */
[----:B------:R1:W-:Y:S03]  /*66b0*/  REDG.E.ADD.F32.FTZ.RN.STRONG.GPU desc[UR14][R162.64+0x80], R17 ;  /* 0x00008011a20079a6 */ /* 0x0003e6000c10f38e */
[-C--:B------:R-:W-:Y:S01]  /*66c0*/  LEA.HI.X.SX32 R159, R7, R245.reuse, 0x2, P0 ;  /* 0x000000f5079f7211 */ /* 0x080fe200000f16ff */
[----:B------:R-:W-:Y:S01]  /*66d0*/  IMAD.IADD R7, R153, 0x1, R5 ;  /* 0x0000000199077824 */ /* 0x000fe200078e0205 */
[----:B------:R1:W-:Y:S04]  /*66e0*/  REDG.E.ADD.F32.FTZ.RN.STRONG.GPU desc[UR14][R164.64], R18 ;  /* 0x00000012a40079a6 */ /* 0x0003e8000c10f38e */
[-C--:B------:R-:W-:Y:S01]  /*66f0*/  LEA R6, P0, R7, R244.reuse, 0x2 ;  /* 0x000000f407067211 */ /* 0x080fe200078010ff */
[----:B------:R1:W-:Y:S01]  /*6700*/  REDG.E.ADD.F32.FTZ.RN.STRONG.GPU desc[UR14][R158.64], R19 ;  /* 0x000000139e0079a6 */ /* 0x0003e2000c10f38e */
[-C--:B----4-:R-:W-:Y:S01]  /*6710*/  LEA R154, P1, R5, R244.reuse, 0x2 ;  /* 0x000000f4059a7211 */ /* 0x090fe200078210ff */
[----:B------:R-:W-:Y:S01]  /*6720*/  IMAD.IADD R9, R153, 0x1, R7 ;  /* 0x0000000199097824 */ /* 0x000fe200078e0207 */
[-C--:B------:R-:W-:Y:S02]  /*6730*/  LEA.HI.X.SX32 R7, R7, R245.reuse, 0x2, P0 ;  /* 0x000000f507077211 */ /* 0x080fe400000f16ff */
[-C--:B------:R-:W-:Y:S01]  /*6740*/  LEA.HI.X.SX32 R155, R5, R245.reuse, 0x2, P1 ;  /* 0x000000f5059b7211 */ /* 0x080fe200008f16ff */
[----:B------:R-:W-:Y:S01]  /*6750*/  IMAD.IADD R5, R153, 0x1, R9 ;  /* 0x0000000199057824 */ /* 0x000fe200078e0209 */
[CC--:B--2---:R-:W-:Y:S03]  /*6760*/  LEA R10, P0, R9.reuse, R244.reuse, 0x2 ;  /* 0x000000f4090a7211 */ /* 0x0c4fe600078010ff */
[----:B------:R2:W-:Y:S01]  /*6770*/  REDG.E.ADD.F32.FTZ.RN.STRONG.GPU desc[UR14][R154.64], R12 ;  /* 0x0000000c9a0079a6 */ /* 0x0005e2000c10f38e */
[-C--:B------:R-:W-:Y:S01]  /*6780*/  LEA.HI.X.SX32 R11, R9, R245.reuse, 0x2, P0 ;  /* 0x000000f5090b7211 */ /* 0x080fe200000f16ff */
[----:B------:R-:W-:Y:S01]  /*6790*/  VIADD R9, R161, 0x40 ;  /* 0x00000040a1097836 */ /* 0x000fe20000000000 */
[CC--:B---3--:R-:W-:Y:S01]  /*67a0*/  LEA R16, P0, R5.reuse, R244.reuse, 0x2 ;  /* 0x000000f405107211 */ /* 0x0c8fe200078010ff */
[----:B------:R-:W-:Y:S03]  /*67b0*/  REDG.E.ADD.F32.FTZ.RN.STRONG.GPU desc[UR14][R6.64], R13 ;  /* 0x0000000d060079a6 */ /* 0x000fe6000c10f38e */
[-C--:B-1----:R-:W-:Y:S01]  /*67c0*/  LEA.HI.X.SX32 R17, R5, R245.reuse, 0x2, P0 ;  /* 0x000000f505117211 */ /* 0x082fe200000f16ff */
[----:B------:R1:W-:Y:S01]  /*67d0*/  REDG.E.ADD.F32.FTZ.RN.STRONG.GPU desc[UR14][R10.64], R14 ;  /* 0x0000000e0a0079a6 */ /* 0x0003e2000c10f38e */
[----:B------:R-:W-:Y:S01]  /*67e0*/  IMAD.IADD R5, R153, 0x1, R9 ;  /* 0x0000000199057824 */ /* 0x000fe200078e0209 */
[CC--:B------:R-:W-:Y:S02]  /*67f0*/  LEA R18, P0, R9.reuse, R244.reuse, 0x2 ;  /* 0x000000f409127211 */ /* 0x0c0fe400078010ff */
[----:B------:R3:W-:Y:S02]  /*6800*/  REDG.E.ADD.F32.FTZ.RN.STRONG.GPU desc[UR14][R16.64], R15 ;  /* 0x0000000f100079a6 */ /* 0x0007e4000c10f38e */
[-C--:B------:R-:W-:Y:S02]  /*6810*/  LEA.HI.X.SX32 R19, R9, R245.reuse, 0x2, P0 ;  /* 0x000000f509137211 */ /* 0x080fe400000f16ff */
[----:B------:R-:W-:Y:S01]  /*6820*/  REDG.E.ADD.F32.FTZ.RN.STRONG.GPU desc[UR14][R244.64+0x100], R68 ;  /* 0x00010044f40079a6 */ /* 0x000fe2000c10f38e */
[----:B------:R-:W-:Y:S03]  /*6830*/  IMAD.IADD R9, R153, 0x1, R5 ;  /* 0x0000000199097824 */ /* 0x000fe600078e0205 */
[----:B------:R-:W-:Y:S04]  /*6840*/  REDG.E.ADD.F32.FTZ.RN.STRONG.GPU desc[UR14][R162.64+0x100], R69 ;  /* 0x00010045a20079a6 */ /* 0x000fe8000c10f38e */
[----:B------:R-:W-:Y:S01]  /*6850*/  REDG.E.ADD.F32.FTZ.RN.STRONG.GPU desc[UR14][R18.64], R70 ;  /* 0x00000046120079a6 */ /* 0x000fe2000c10f38e */
[CC--:B--2---:R-:W-:Y:S04]  /*6860*/  LEA R154, P0, R5.reuse, R244.reuse, 0x2 ;  /* 0x000000f4059a7211 */ /* 0x0c4fe800078010ff */
[-C--:B------:R-:W-:Y:S01]  /*6870*/  LEA.HI.X.SX32 R155, R5, R245.reuse, 0x2, P0 ;  /* 0x000000f5059b7211 */ /* 0x080fe200000f16ff */
[----:B------:R-:W-:Y:S01]  /*6880*/  IMAD.IADD R5, R153, 0x1, R9 ;  /* 0x0000000199057824 */ /* 0x000fe200078e0209 */
[-C--:B-1----:R-:W-:Y:S03]  /*6890*/  LEA R10, P1, R9, R244.reuse, 0x2 ;  /* 0x000000f4090a7211 */ /* 0x082fe600078210ff */
[----:B------:R-:W-:Y:S01]  /*68a0*/  IMAD.IADD R7, R153, 0x1, R5 ;  /* 0x0000000199077824 */ /* 0x000fe200078e0205 */
[-C--:B------:R-:W-:Y:S01]  /*68b0*/  LEA R8, P0, R5, R244.reuse, 0x2 ;  /* 0x000000f405087211 */ /* 0x080fe200078010ff */
[----:B------:R-:W-:Y:S01]  /*68c0*/  REDG.E.ADD.F32.FTZ.RN.STRONG.GPU desc[UR14][R154.64], R71 ;  /* 0x000000479a0079a6 */ /* 0x000fe2000c10f38e */
[-C--:B------:R-:W-:Y:S02]  /*68d0*/  LEA.HI.X.SX32 R11, R9, R245.reuse, 0x2, P1 ;  /* 0x000000f5090b7211 */ /* 0x080fe400008f16ff */
[-C--:B------:R-:W-:Y:S01]  /*68e0*/  LEA.HI.X.SX32 R9, R5, R245.reuse, 0x2, P0 ;  /* 0x000000f505097211 */ /* 0x080fe200000f16ff */
[----:B------:R-:W-:Y:S01]  /*68f0*/  IMAD.IADD R5, R153, 0x1, R7 ;  /* 0x0000000199057824 */ /* 0x000fe200078e0207 */
[CC--:B------:R-:W-:Y:S01]  /*6900*/  LEA R12, P0, R7.reuse, R244.reuse, 0x2 ;  /* 0x000000f4070c7211 */ /* 0x0c0fe200078010ff */
[----:B------:R1:W-:Y:S03]  /*6910*/  REDG.E.ADD.F32.FTZ.RN.STRONG.GPU desc[UR14][R10.64], R72 ;  /* 0x000000480a0079a6 */ /* 0x0003e6000c10f38e */
[-C--:B------:R-:W-:Y:S01]  /*6920*/  LEA.HI.X.SX32 R13, R7, R245.reuse, 0x2, P0 ;  /* 0x000000f5070d7211 */ /* 0x080fe200000f16ff */
[----:B------:R-:W-:Y:S01]  /*6930*/  REDG.E.ADD.F32.FTZ.RN.STRONG.GPU desc[UR14][R8.64], R73 ;  /* 0x00000049080079a6 */ /* 0x000fe2000c10f38e */
[-C--:B------:R-:W-:Y:S01]  /*6940*/  LEA R14, P0, R5, R244.reuse, 0x2 ;  /* 0x000000f4050e7211 */ /* 0x080fe200078010ff */
[----:B------:R-:W-:Y:S02]  /*6950*/  VIADD R7, R161, 0x60 ;  /* 0x00000060a1077836 */ /* 0x000fe40000000000 */
[----:B------:R2:W-:Y:S01]  /*6960*/  REDG.E.ADD.F32.FTZ.RN.STRONG.GPU desc[UR14][R12.64], R74 ;  /* 0x0000004a0c0079a6 */ /* 0x0005e2000c10f38e */
[-C--:B---3--:R-:W-:Y:S01]  /*6970*/  LEA.HI.X.SX32 R15, R5, R245.reuse, 0x2, P0 ;  /* 0x000000f5050f7211 */ /* 0x088fe200000f16ff */
[----:B------:R-:W-:Y:S01]  /*6980*/  IMAD.IADD R5, R153, 0x1, R7 ;  /* 0x0000000199057824 */ /* 0x000fe200078e0207 */
[CC--:B------:R-:W-:Y:S01]  /*6990*/  LEA R16, P0, R7.reuse, R244.reuse, 0x2 ;  /* 0x000000f407107211 */ /* 0x0c0fe200078010ff */
[----:B------:R-:W-:Y:S03]  /*69a0*/  LDSM.16.MT88.4 R68, [R191+0x4000] ;  /* 0x00400000bf44783b */ /* 0x000fe60000004200 */
[-C--:B------:R-:W-:Y:S01]  /*69b0*/  LEA.HI.X.SX32 R17, R7, R245.reuse, 0x2, P0 ;  /* 0x000000f507117211 */ /* 0x080fe200000f16ff */
[----:B------:R3:W-:Y:S01]  /*69c0*/  REDG.E.ADD.F32.FTZ.RN.STRONG.GPU desc[UR14][R14.64], R75 ;  /* 0x0000004b0e0079a6 */ /* 0x0007e2000c10f38e */
[----:B------:R-:W-:Y:S03]  /*69d0*/  IMAD.IADD R7, R153, 0x1, R5 ;  /* 0x0000000199077824 */ /* 0x000fe600078e0205 */
[----:B------:R-:W-:Y:S04]  /*69e0*/  REDG.E.ADD.F32.FTZ.RN.STRONG.GPU desc[UR14][R244.64+0x180], R80 ;  /* 0x00018050f40079a6 */ /* 0x000fe8000c10f38e */
[----:B------:R-:W-:Y:S01]  /*69f0*/  REDG.E.ADD.F32.FTZ.RN.STRONG.GPU desc[UR14][R162.64+0x180], R81 ;  /* 0x00018051a20079a6 */ /* 0x000fe2000c10f38e */
[CC--:B-1----:R-:W-:Y:S03]  /*6a00*/  LEA R10, P0, R5.reuse, R244.reuse, 0x2 ;  /* 0x000000f4050a7211 */ /* 0x0c2fe600078010ff */
[----:B------:R1:W-:Y:S01]  /*6a10*/  REDG.E.ADD.F32.FTZ.RN.STRONG.GPU desc[UR14][R16.64], R82 ;  /* 0x00000052100079a6 */ /* 0x0003e2000c10f38e */
[-C--:B------:R-:W-:Y:S01]  /*6a20*/  LEA.HI.X.SX32 R11, R5, R245.reuse, 0x2, P0 ;  /* 0x000000f5050b7211 */ /* 0x080fe200000f16ff */
[----:B------:R-:W-:Y:S02]  /*6a30*/  IMAD.IADD R5, R153, 0x1, R7 ;  /* 0x0000000199057824 */ /* 0x000fe400078e0207 */
[----:B------:R-:W-:Y:S01]  /*6a40*/  LDSM.16.MT88.4 R72, [R194+0x1e800] ;  /* 0x01e80000c248783b */ /* 0x000fe20000004200 */
[-C--:B--2---:R-:W-:Y:S01]  /*6a50*/  LEA R12, P1, R7, R244.reuse, 0x2 ;  /* 0x000000f4070c7211 */ /* 0x084fe200078210ff */
[----:B------:R-:W-:Y:S02]  /*6a60*/  IMAD.IADD R9, R153, 0x1, R5 ;  /* 0x0000000199097824 */ /* 0x000fe400078e0205 */
[----:B------:R2:W-:Y:S01]  /*6a70*/  REDG.E.ADD.F32.FTZ.RN.STRONG.GPU desc[UR14][R10.64], R83 ;  /* 0x000000530a0079a6 */ /* 0x0005e2000c10f38e */
[-C--:B------:R-:W-:Y:S02]  /*6a80*/  LEA R6, P0, R5, R244.reuse, 0x2 ;  /* 0x000000f405067211 */ /* 0x080fe400078010ff */
[-C--:B------:R-:W-:Y:S02]  /*6a90*/  LEA.HI.X.SX32 R13, R7, R245.reuse, 0x2, P1 ;  /* 0x000000f5070d7211 */ /* 0x080fe400008f16ff */
[-C--:B------:R-:W-:Y:S01]  /*6aa0*/  LEA.HI.X.SX32 R7, R5, R245.reuse, 0x2, P0 ;  /* 0x000000f505077211 */ /* 0x080fe200000f16ff */
[----:B------:R-:W-:Y:S01]  /*6ab0*/  IMAD.IADD R5, R153, 0x1, R9 ;  /* 0x0000000199057824 */ /* 0x000fe200078e0209 */
[CC--:B---3--:R-:W-:Y:S01]  /*6ac0*/  LEA R14, P0, R9.reuse, R244.reuse, 0x2 ;  /* 0x000000f4090e7211 */ /* 0x0c8fe200078010ff */
[----:B------:R3:W-:Y:S03]  /*6ad0*/  REDG.E.ADD.F32.FTZ.RN.STRONG.GPU desc[UR14][R12.64], R76 ;  /* 0x0000004c0c0079a6 */ /* 0x0007e6000c10f38e */
[-C--:B------:R-:W-:Y:S01]  /*6ae0*/  LEA.HI.X.SX32 R15, R9, R245.reuse, 0x2, P0 ;  /* 0x000000f5090f7211 */ /* 0x080fe200000f16ff */
[----:B------:R-:W-:Y:S01]  /*6af0*/  REDG.E.ADD.F32.FTZ.RN.STRONG.GPU desc[UR14][R6.64], R77 ;  /* 0x0000004d060079a6 */ /* 0x000fe2000c10f38e */
[C---:B------:R-:W-:Y:S02]  /*6b00*/  VIADD R9, R161.reuse, 0x80 ;  /* 0x00000080a1097836 */ /* 0x040fe40000000000 */
[----:B------:R-:W-:Y:S01]  /*6b10*/  VIADD R161, R161, 0xa0 ;  /* 0x000000a0a1a17836 */ /* 0x000fe20000000000 */
[----:B------:R4:W-:Y:S01]  /*6b20*/  REDG.E.ADD.F32.FTZ.RN.STRONG.GPU desc[UR14][R14.64], R78 ;  /* 0x0000004e0e0079a6 */ /* 0x0009e2000c10f38e */
[CC--:B-1----:R-:W-:Y:S04]  /*6b30*/  LEA R16, P0, R5.reuse, R244.reuse, 0x2 ;  /* 0x000000f405107211 */ /* 0x0c2fe800078010ff */
[-C--:B------:R-:W-:Y:S01]  /*6b40*/  LEA.HI.X.SX32 R17, R5, R245.reuse, 0x2, P0 ;  /* 0x000000f505117211 */ /* 0x080fe200000f16ff */
[----:B------:R-:W-:Y:S04]  /*6b50*/  IMAD.IADD R5, R153, 0x1, R9 ;  /* 0x0000000199057824 */ /* 0x000fe800078e0209 */
[----:B------:R-:W-:Y:S01]  /*6b60*/  REDG.E.ADD.F32.FTZ.RN.STRONG.GPU desc[UR14][R16.64], R79 ;  /* 0x0000004f100079a6 */ /* 0x000fe2000c10f38e */
[CC--:B--2---:R-:W-:Y:S03]  /*6b70*/  LEA R10, P0, R9.reuse, R244.reuse, 0x2 ;  /* 0x000000f4090a7211 */ /* 0x0c4fe600078010ff */
[----:B------:R-:W-:Y:S01]  /*6b80*/  REDG.E.ADD.F32.FTZ.RN.STRONG.GPU desc[UR14][R244.64+0x200], R84 ;  /* 0x00020054f40079a6 */ /* 0x000fe2000c10f38e */
[-C--:B------:R-:W-:Y:S01]  /*6b90*/  LEA.HI.X.SX32 R11, R9, R245.reuse, 0x2, P0 ;  /* 0x000000f5090b7211 */ /* 0x080fe200000f16ff */
[----:B------:R-:W-:Y:S02]  /*6ba0*/  IMAD.IADD R9, R153, 0x1, R5 ;  /* 0x0000000199097824 */ /* 0x000fe400078e0205 */
[----:B------:R-:W-:Y:S01]  /*6bb0*/  REDG.E.ADD.F32.FTZ.RN.STRONG.GPU desc[UR14][R162.64+0x200], R85 ;  /* 0x00020055a20079a6 */ /* 0x000fe2000c10f38e */
[CC--:B---3--:R-:W-:Y:S03]  /*6bc0*/  LEA R12, P0, R5.reuse, R244.reuse, 0x2 ;  /* 0x000000f4050c7211 */ /* 0x0c8fe600078010ff */
[----:B------:R1:W-:Y:S01]  /*6bd0*/  REDG.E.ADD.F32.FTZ.RN.STRONG.GPU desc[UR14][R10.64], R86 ;  /* 0x000000560a0079a6 */ /* 0x0003e2000c10f38e */
[-C--:B------:R-:W-:Y:S01]  /*6be0*/  LEA.HI.X.SX32 R13, R5, R245.reuse, 0x2, P0 ;  /* 0x000000f5050d7211 */ /* 0x080fe200000f16ff */
[----:B------:R-:W-:Y:S01]  /*6bf0*/  IMAD.IADD R5, R153, 0x1, R9 ;  /* 0x0000000199057824 */ /* 0x000fe200078e0209 */
[-C--:B----4-:R-:W-:Y:S01]  /*6c00*/  LEA R14, P1, R9, R244.reuse, 0x2 ;  /* 0x000000f4090e7211 */ /* 0x090fe200078210ff */
[----:B------:R-:W-:Y:S02]  /*6c10*/  LDSM.16.MT88.4 R76, [R191+0x800] ;  /* 0x00080000bf4c783b */ /* 0x000fe40000004200 */
[----:B------:R-:W-:Y:S01]  /*6c20*/  IMAD.IADD R7, R153, 0x1, R5 ;  /* 0x0000000199077824 */ /* 0x000fe200078e0205 */
[-C--:B------:R-:W-:Y:S02]  /*6c30*/  LEA R8, P0, R5, R244.reuse, 0x2 ;  /* 0x000000f405087211 */ /* 0x080fe400078010ff */
[-C--:B------:R-:W-:Y:S01]  /*6c40*/  LEA.HI.X.SX32 R15, R9, R245.reuse, 0x2, P1 ;  /* 0x000000f5090f7211 */ /* 0x080fe200008f16ff */
[----:B------:R2:W-:Y:S01]  /*6c50*/  REDG.E.ADD.F32.FTZ.RN.STRONG.GPU desc[UR14][R12.64], R87 ;  /* 0x000000570c0079a6 */ /* 0x0005e2000c10f38e */
[-C--:B------:R-:W-:Y:S01]  /*6c60*/  LEA.HI.X.SX32 R9, R5, R245.reuse, 0x2, P0 ;  /* 0x000000f505097211 */ /* 0x080fe200000f16ff */
[----:B------:R-:W-:Y:S01]  /*6c70*/  IMAD.IADD R5, R153, 0x1, R7 ;  /* 0x0000000199057824 */ /* 0x000fe200078e0207 */
[CC--:B------:R-:W-:Y:S01]  /*6c80*/  LEA R6, P0, R7.reuse, R244.reuse, 0x2 ;  /* 0x000000f407067211 */ /* 0x0c0fe200078010ff */
[----:B------:R-:W-:Y:S03]  /*6c90*/  REDG.E.ADD.F32.FTZ.RN.STRONG.GPU desc[UR14][R14.64], R88 ;  /* 0x000000580e0079a6 */ /* 0x000fe6000c10f38e */
[-C--:B------:R-:W-:Y:S01]  /*6ca0*/  LEA.HI.X.SX32 R7, R7, R245.reuse, 0x2, P0 ;  /* 0x000000f507077211 */ /* 0x080fe200000f16ff */
[----:B------:R3:W-:Y:S04]  /*6cb0*/  REDG.E.ADD.F32.FTZ.RN.STRONG.GPU desc[UR14][R8.64], R89 ;  /* 0x00000059080079a6 */ /* 0x0007e8000c10f38e */
[----:B------:R4:W-:Y:S01]  /*6cc0*/  REDG.E.ADD.F32.FTZ.RN.STRONG.GPU desc[UR14][R6.64], R90 ;  /* 0x0000005a060079a6 */ /* 0x0009e2000c10f38e */
[CC--:B-1----:R-:W-:Y:S04]  /*6cd0*/  LEA R10, P0, R5.reuse, R244.reuse, 0x2 ;  /* 0x000000f4050a7211 */ /* 0x0c2fe800078010ff */
[-C--:B------:R-:W-:Y:S01]  /*6ce0*/  LEA.HI.X.SX32 R11, R5, R245.reuse, 0x2, P0 ;  /* 0x000000f5050b7211 */ /* 0x080fe200000f16ff */
[----:B------:R-:W-:Y:S01]  /*6cf0*/  IMAD.IADD R5, R153, 0x1, R161 ;  /* 0x0000000199057824 */ /* 0x000fe200078e02a1 */
[-C--:B------:R-:W-:Y:S03]  /*6d00*/  LEA R16, P0, R161, R244.reuse, 0x2 ;  /* 0x000000f4a1107211 */ /* 0x080fe600078010ff */
[----:B------:R1:W-:Y:S01]  /*6d10*/  REDG.E.ADD.F32.FTZ.RN.STRONG.GPU desc[UR14][R10.64], R91 ;  /* 0x0000005b0a0079a6 */ /* 0x0003e2000c10f38e */
[----:B--2---:R-:W-:Y:S01]  /*6d20*/  IMAD.IADD R13, R153, 0x1, R5 ;  /* 0x00000001990d7824 */ /* 0x004fe200078e0205 */
[-C--:B------:R-:W-:Y:S02]  /*6d30*/  LEA.HI.X.SX32 R17, R161, R245.reuse, 0x2, P0 ;  /* 0x000000f5a1117211 */ /* 0x080fe400000f16ff */
[CC--:B------:R-:W-:Y:S01]  /*6d40*/  LEA R18, P0, R5.reuse, R244.reuse, 0x2 ;  /* 0x000000f405127211 */ /* 0x0c0fe200078010ff */
[----:B------:R-:W-:Y:S03]  /*6d50*/  REDG.E.ADD.F32.FTZ.RN.STRONG.GPU desc[UR14][R244.64+0x280], R96 ;  /* 0x00028060f40079a6 */ /* 0x000fe6000c10f38e */
[-C--:B------:R-:W-:Y:S01]  /*6d60*/  LEA.HI.X.SX32 R19, R5, R245.reuse, 0x2, P0 ;  /* 0x000000f505137211 */ /* 0x080fe200000f16ff */
[----:B---3--:R-:W-:Y:S01]  /*6d70*/  IMAD.IADD R9, R153, 0x1, R13 ;  /* 0x0000000199097824 */ /* 0x008fe200078e020d */
[-C--:B------:R-:W-:Y:S01]  /*6d80*/  LEA R80, P0, R13, R244.reuse, 0x2 ;  /* 0x000000f40d507211 */ /* 0x080fe200078010ff */
[----:B------:R-:W-:Y:S02]  /*6d90*/  REDG.E.ADD.F32.FTZ.RN.STRONG.GPU desc[UR14][R162.64+0x280], R97 ;  /* 0x00028061a20079a6 */ /* 0x000fe4000c10f38e */
[----:B------:R-:W-:Y:S01]  /*6da0*/  IMAD.IADD R5, R153, 0x1, R9 ;  /* 0x0000000199057824 */ /* 0x000fe200078e0209 */
[-C--:B------:R-:W-:Y:S01]  /*6db0*/  LEA R84, P2, R9, R244.reuse, 0x2 ;  /* 0x000000f409547211 */ /* 0x080fe200078410ff */
[----:B------:R-:W-:Y:S01]  /*6dc0*/  REDG.E.ADD.F32.FTZ.RN.STRONG.GPU desc[UR14][R16.64], R98 ;  /* 0x00000062100079a6 */ /* 0x000fe2000c10f38e */
[-C--:B------:R-:W-:Y:S01]  /*6dd0*/  LEA.HI.X.SX32 R81, R13, R245.reuse, 0x2, P0 ;  /* 0x000000f50d517211 */ /* 0x080fe200000f16ff */
[----:B------:R-:W-:Y:S01]  /*6de0*/  IMAD.IADD R153, R153, 0x1, R5 ;  /* 0x0000000199997824 */ /* 0x000fe200078e0205 */
[-C--:B----4-:R-:W-:Y:S01]  /*6df0*/  LEA R90, P1, R5, R244.reuse, 0x2 ;  /* 0x000000f4055a7211 */ /* 0x090fe200078210ff */
[----:B------:R-:W-:Y:S01]  /*6e00*/  LDSM.16.MT88.4 R12, [R0+0x1e000] ;  /* 0x01e00000000c783b */ /* 0x000fe20000004200 */
[-C--:B------:R-:W-:Y:S02]  /*6e10*/  LEA.HI.X.SX32 R85, R9, R245.reuse, 0x2, P2 ;  /* 0x000000f509557211 */ /* 0x080fe400010f16ff */
[C---:B------:R-:W-:Y:S01]  /*6e20*/  LEA R88, P0, R153.reuse, R244, 0x2 ;  /* 0x000000f499587211 */ /* 0x040fe200078010ff */
[----:B------:R-:W-:Y:S03]  /*6e30*/  LDSM.16.MT88.4 R8, [R191] ;  /* 0x00000000bf08783b */ /* 0x000fe60000004200 */
[-C--:B------:R-:W-:Y:S01]  /*6e40*/  LEA.HI.X.SX32 R89, R153, R245.reuse, 0x2, P0 ;  /* 0x000000f599597211 */ /* 0x080fe200000f16ff */
[----:B------:R-:W-:Y:S01]  /*6e50*/  REDG.E.ADD.F32.FTZ.RN.STRONG.GPU desc[UR14][R18.64], R99 ;  /* 0x00000063120079a6 */ /* 0x000fe2000c10f38e */
[----:B-1----:R-:W-:Y:S02]  /*6e60*/  LEA.HI.X.SX32 R91, R5, R245, 0x2, P1 ;  /* 0x000000f5055b7211 */ /* 0x002fe400008f16ff */
[----:B------:R-:W-:Y:S01]  /*6e70*/  @P6 IADD3 R230, P1, R230, -0x100, RZ ;  /* 0xffffff00e6e66810 */ /* 0x000fe20007f3e0ff */
[----:B------:R-:W1:Y:S03]  /*6e80*/  LDSM.16.MT88.4 R4, [R194+0x1e000] ;  /* 0x01e00000c204783b */ /* 0x000e660000004200 */
[----:B------:R-:W-:Y:S01]  /*6e90*/  @P6 IADD3.X R229, R229, -0x1, RZ, P1, !PT ;  /* 0xffffffffe5e56810 */ /* 0x000fe20000ffe4ff */
[----:B------:R-:W2:Y:S04]  /*6ea0*/  LDSM.16.MT88.4 R16, [R191+0x2000] ;  /* 0x00200000bf10783b */ /* 0x000ea80000004200 */
[----:B------:R-:W-:Y:S04]  /*6eb0*/  REDG.E.ADD.F32.FTZ.RN.STRONG.GPU desc[UR14][R80.64], R92 ;  /* 0x0000005c500079a6 */ /* 0x000fe8000c10f38e */
[----:B------:R-:W-:Y:S04]  /*6ec0*/  REDG.E.ADD.F32.FTZ.RN.STRONG.GPU desc[UR14][R84.64], R93 ;  /* 0x0000005d540079a6 */ /* 0x000fe8000c10f38e */
[----:B------:R-:W3:Y:S04]  /*6ed0*/  LDSM.16.MT88.4 R80, [R0+0x1e800] ;  /* 0x01e800000050783b */ /* 0x000ee80000004200 */
[----:B------:R-:W4:Y:S04]  /*6ee0*/  LDSM.16.MT88.4 R84, [R191+0x2800] ;  /* 0x00280000bf54783b */ /* 0x000f280000004200 */
[----:B------:R-:W-:Y:S04]  /*6ef0*/  REDG.E.ADD.F32.FTZ.RN.STRONG.GPU desc[UR14][R90.64], R94 ;  /* 0x0000005e5a0079a6 */ /* 0x000fe8000c10f38e */
[----:B------:R-:W-:Y:S04]  /*6f00*/  REDG.E.ADD.F32.FTZ.RN.STRONG.GPU desc[UR14][R88.64], R95 ;  /* 0x0000005f580079a6 */ /* 0x000fe8000c10f38e */
[----:B------:R-:W4:Y:S04]  /*6f10*/  LDSM.16.MT88.4 R88, [R191+0x4800] ;  /* 0x00480000bf58783b */ /* 0x000f280000004200 */
[----:B------:R-:W-:Y:S01]  /*6f20*/  LDSM.16.MT88.4 R92, [R191+0x3800] ;  /* 0x00380000bf5c783b */ /* 0x000fe20000004200 */
[-C--:B-1----:R-:W-:Y:S06]  /*6f30*/  HMMA.16816.F32.BF16 R100, R4, R8.reuse, R100 ;  /* 0x000000080464723c */ /* 0x082fec0000041864 */
[C---:B------:R-:W-:Y:S06]  /*6f40*/  HMMA.16816.F32.BF16 R104, R12.reuse, R8, R104 ;  /* 0x000000080c68723c */ /* 0x040fec0000041868 */
[-C--:B------:R-:W-:Y:S06]  /*6f50*/  HMMA.16816.F32.BF16 R108, R12, R10.reuse, R108 ;  /* 0x0000000a0c6c723c */ /* 0x080fec000004186c */
[C---:B------:R-:W-:Y:S01]  /*6f60*/  HMMA.16816.F32.BF16 R112, R4.reuse, R10, R112 ;  /* 0x0000000a0470723c */ /* 0x040fe20000041870 */
[----:B------:R-:W-:Y:S05]  /*6f70*/  LDSM.16.MT88.4 R8, [R191+0x1000] ;  /* 0x00100000bf08783b */ /* 0x000fea0000004200 */
[-C--:B--2---:R-:W-:Y:S06]  /*6f80*/  HMMA.16816.F32.BF16 R116, R4, R16.reuse, R116 ;  /* 0x000000100474723c */ /* 0x084fec0000041874 */
        /* <DEDUP_REMOVED lines=9> */
[----:B------:R-:W1:Y:S04]  /*7020*/  LDSM.16.MT88.4 R4, [R194+0x1f000] ;  /* 0x01f00000c204783b */ /* 0x000e680000004200 */
[----:B------:R-:W2:Y:S01]  /*7030*/  LDSM.16.MT88.4 R68, [R191+0x5000] ;  /* 0x00500000bf44783b */ /* 0x000ea20000004200 */
[-C--:B------:R-:W-:Y:S06]  /*7040*/  HMMA.16816.F32.BF16 R100, R72, R76.reuse, R100 ;  /* 0x0000004c4864723c */ /* 0x080fec0000041864 */
[C---:B---3--:R-:W-:Y:S06]  /*7050*/  HMMA.16816.F32.BF16 R104, R80.reuse, R76, R104 ;  /* 0x0000004c5068723c */ /* 0x048fec0000041868 */
[-C--:B------:R-:W-:Y:S06]  /*7060*/  HMMA.16816.F32.BF16 R108, R80, R78.reuse, R108 ;  /* 0x0000004e506c723c */ /* 0x080fec000004186c */
[C---:B------:R-:W-:Y:S01]  /*7070*/  HMMA.16816.F32.BF16 R112, R72.reuse, R78, R112 ;  /* 0x0000004e4870723c */ /* 0x040fe20000041870 */
[----:B------:R-:W-:Y:S05]  /*7080*/  LDSM.16.MT88.4 R76, [R194+0x1f800] ;  /* 0x01f80000c24c783b */ /* 0x000fea0000004200 */
[-C--:B----4-:R-:W-:Y:S06]  /*7090*/  HMMA.16816.F32.BF16 R116, R72, R84.reuse, R116 ;  /* 0x000000544874723c */ /* 0x090fec0000041874 */
        /* <DEDUP_REMOVED lines=9> */
[----:B------:R-:W4:Y:S05]  /*7130*/  LDSM.16.MT88.4 R72, [R191+0x5800] ;  /* 0x00580000bf48783b */ /* 0x000f2a0000004200 */
        /* <DEDUP_REMOVED lines=13> */
[----:B------:R-:W-:Y:S01]  /*7210*/  VIADD R5, R191, 0xffffa000 ;  /* 0xffffa000bf057836 */ /* 0x000fe20000000000 */
[C---:B------:R-:W-:Y:S05]  /*7220*/  HMMA.16816.F32.BF16 R104, R84.reuse, R80, R104 ;  /* 0x000000505468723c */ /* 0x040fea0000041868 */
[----:B------:R-:W-:Y:S01]  /*7230*/  LOP3.LUT R4, R238, 0x1, RZ, 0xc0, !PT ;  /* 0x00000001ee047812 */ /* 0x000fe200078ec0ff */
[-C--:B------:R-:W-:Y:S03]  /*7240*/  HMMA.16816.F32.BF16 R108, R84, R82.reuse, R108 ;  /* 0x00000052546c723c */ /* 0x080fe6000004186c */
[----:B------:R-:W-:Y:S02]  /*7250*/  ISETP.NE.U32.AND P0, PT, R4, 0x1, PT ;  /* 0x000000010400780c */ /* 0x000fe40003f05070 */
[----:B------:R-:W-:Y:S01]  /*7260*/  @P6 IADD3 R4, P2, R232, -0x100, RZ ;  /* 0xffffff00e8046810 */ /* 0x000fe20007f5e0ff */
[C---:B------:R-:W-:Y:S05]  /*7270*/  HMMA.16816.F32.BF16 R112, R76.reuse, R82, R112 ;  /* 0x000000524c70723c */ /* 0x040fea0000041870 */
[----:B------:R-:W-:Y:S01]  /*7280*/  @P6 IMAD.MOV.U32 R232, RZ, RZ, R4 ;  /* 0x000000ffffe86224 */ /* 0x000fe200078e0004 */
[-C--:B------:R-:W-:Y:S05]  /*7290*/  HMMA.16816.F32.BF16 R116, R76, R92.reuse, R116 ;  /* 0x0000005c4c74723c */ /* 0x080fea0000041874 */
[----:B------:R-:W-:Y:S01]  /*72a0*/  @P6 IADD3.X R4, R231, -0x1, RZ, P2, !PT ;  /* 0xffffffffe7046810 */ /* 0x000fe200017fe4ff */
[C---:B------:R-:W-:Y:S04]  /*72b0*/  HMMA.16816.F32.BF16 R120, R84.reuse, R92, R120 ;  /* 0x0000005c5478723c */ /* 0x040fe80000041878 */
[C---:B------:R-:W-:Y:S01]  /*72c0*/  ISETP.GT.AND P2, PT, R238.reuse, R227, PT ;  /* 0x000000e3ee00720c */ /* 0x040fe20003f44270 */
[----:B------:R-:W-:Y:S01]  /*72d0*/  @P0 VIADD R5, R191, 0x6000 ;  /* 0x00006000bf050836 */ /* 0x000fe20000000000 */
[-C--:B------:R-:W-:Y:S05]  /*72e0*/  HMMA.16816.F32.BF16 R124, R84, R94.reuse, R124 ;  /* 0x0000005e547c723c */ /* 0x080fea000004187c */
[----:B------:R-:W-:Y:S01]  /*72f0*/  VIADD R238, R238, 0xffffffff ;  /* 0xffffffffeeee7836 */ /* 0x000fe20000000000 */
[C---:B------:R-:W-:Y:S05]  /*7300*/  HMMA.16816.F32.BF16 R128, R76.reuse, R94, R128 ;  /* 0x0000005e4c80723c */ /* 0x040fea0000041880 */
[----:B------:R-:W-:Y:S01]  /*7310*/  @P6 IMAD.MOV.U32 R231, RZ, RZ, R4 ;  /* 0x000000ffffe76224 */ /* 0x000fe200078e0004 */
[-C--:B----4-:R-:W-:Y:S05]  /*7320*/  HMMA.16816.F32.BF16 R132, R76, R72.reuse, R132 ;  /* 0x000000484c84723c */ /* 0x090fea0000041884 */
[----:B------:R-:W-:Y:S01]  /*7330*/  IMAD.MOV.U32 R191, RZ, RZ, R5 ;  /* 0x000000ffffbf7224 */ /* 0x000fe200078e0005 */
[C---:B------:R-:W-:Y:S06]  /*7340*/  HMMA.16816.F32.BF16 R136, R84.reuse, R72, R136 ;  /* 0x000000485488723c */ /* 0x040fec0000041888 */
[-C--:B------:R-:W-:Y:S06]  /*7350*/  HMMA.16816.F32.BF16 R140, R84, R74.reuse, R140 ;  /* 0x0000004a548c723c */ /* 0x080fec000004188c */
[----:B------:R-:W-:Y:S01]  /*7360*/  HMMA.16816.F32.BF16 R144, R76, R74, R144 ;  /* 0x0000004a4c90723c */ /* 0x000fe20000041890 */
[----:B------:R-:W-:Y:S11]  /*7370*/  @!UPT UIADD3 URZ, URZ, URZ, URZ ;  /* 0x0000003f3f3ff290 */ /* 0x000ff6000fffe03f */
[----:B------:R-:W-:Y:S01]  /*7380*/  @!UPT UIADD3 URZ, URZ, URZ, URZ ;  /* 0x0000003f3f3ff290 */ /* 0x000fe2000fffe03f */
[----:B------:R-:W-:Y:S11]  /*7390*/  @P2 BRA `(.L_x_158) ;  /* 0xffffffc800b42947 */ /* 0x000ff6000383ffff */
[----:B------:R-:W-:Y:S01]  /*73a0*/  BAR.SYNC.DEFER_BLOCKING 0x0 ;  /* 0x0000000000007b1d */ /* 0x000fe20000010000 */
[----:B------:R-:W-:Y:S02]  /*73b0*/  ISETP.NE.AND P0, PT, R242, -0x1, PT ;  /* 0xfffffffff200780c */ /* 0x000fe40003f05270 */
[----:B------:R-:W-:Y:S02]  /*73c0*/  F2FP.BF16.F32.PACK_AB R21, R21, R20 ;  /* 0x000000141515723e */ /* 0x000fe400000010ff */
[----:B------:R-:W-:Y:S01]  /*73d0*/  F2FP.BF16.F32.PACK_AB R23, R23, R22 ;  /* 0x000000161717723e */ /* 0x000fe200000010ff */
[----:B------:R-:W-:Y:S01]  /*73e0*/  ULDC UR4, c[0x0][0x390] ;  /* 0x0000e40000047ab9 */ /* 0x000fe20000000800 */
[----:B------:R-:W-:Y:S01]  /*73f0*/  F2FP.BF16.F32.PACK_AB R33, R33, R32 ;  /* 0x000000202121723e */ /* 0x000fe200000010ff */
[----:B------:R-:W-:Y:S01]  /*7400*/  FMUL.FTZ R100, R100, UR4 ;  /* 0x0000000464647c20 */ /* 0x000fe20008410000 */
        /* <DEDUP_REMOVED lines=23> */
[----:B------:R-:W-:Y:S01]  /*7580*/  F2FP.BF16.F32.PACK_AB R101, R101, R100 ;  /* 0x000000646565723e */ /* 0x000fe200000010ff */
[----:B------:R-:W-:Y:S01]  /*7590*/  FMUL.FTZ R120, R120, UR4 ;  /* 0x0000000478787c20 */ /* 0x000fe20008410000 */
[----:B------:R-:W-:Y:S01]  /*75a0*/  F2FP.BF16.F32.PACK_AB R103, R103, R102 ;  /* 0x000000666767723e */ /* 0x000fe200000010ff */
        /* <DEDUP_REMOVED lines=28> */
[----:B------:R1:W-:Y:S01]  /*7770*/  STS [R218], R101 ;  /* 0x00000065da007388 */ /* 0x0003e20000000800 */
[----:B------:R-:W-:Y:S01]  /*7780*/  F2FP.BF16.F32.PACK_AB R131, R131, R130 ;  /* 0x000000828383723e */ /* 0x000fe200000010ff */
[----:B------:R-:W-:Y:S01]  /*7790*/  FMUL.FTZ R140, R140, UR4 ;  /* 0x000000048c8c7c20 */ /* 0x000fe20008410000 */
[----:B------:R-:W-:Y:S01]  /*77a0*/  FMUL.FTZ R141, R141, UR4 ;  /* 0x000000048d8d7c20 */ /* 0x000fe20008410000 */
[----:B------:R1:W-:Y:S01]  /*77b0*/  STS [R218+0x400], R103 ;  /* 0x00040067da007388 */ /* 0x0003e20000000800 */
[----:B------:R-:W-:Y:S01]  /*77c0*/  FMUL.FTZ R142, R142, UR4 ;  /* 0x000000048e8e7c20 */ /* 0x000fe20008410000 */
[----:B------:R-:W-:Y:S01]  /*77d0*/  FMUL.FTZ R143, R143, UR4 ;  /* 0x000000048f8f7c20 */ /* 0x000fe20008410000 */
[----:B------:R-:W-:Y:S01]  /*77e0*/  F2FP.BF16.F32.PACK_AB R121, R121, R120 ;  /* 0x000000787979723e */ /* 0x000fe200000010ff */
[----:B------:R1:W-:Y:S01]  /*77f0*/  STS [R220], R113 ;  /* 0x00000071dc007388 */ /* 0x0003e20000000800 */
[----:B------:R-:W-:Y:S01]  /*7800*/  F2FP.BF16.F32.PACK_AB R123, R123, R122 ;  /* 0x0000007a7b7b723e */ /* 0x000fe200000010ff */
[----:B------:R-:W2:Y:S01]  /*7810*/  @P0 LDC.64 R2, c[0x0][0x450] ;  /* 0x00011400ff020b82 */ /* 0x000ea20000000a00 */
[----:B------:R-:W-:Y:S01]  /*7820*/  F2FP.BF16.F32.PACK_AB R125, R125, R124 ;  /* 0x0000007c7d7d723e */ /* 0x000fe200000010ff */
[----:B------:R1:W-:Y:S01]  /*7830*/  STS [R220+0x400], R115 ;  /* 0x00040073dc007388 */ /* 0x0003e20000000800 */
[----:B------:R-:W-:-:S02]  /*7840*/  F2FP.BF16.F32.PACK_AB R127, R127, R126 ;  /* 0x0000007e7f7f723e */ /* 0x000fc400000010ff */
[----:B------:R-:W-:Y:S01]  /*7850*/  F2FP.BF16.F32.PACK_AB R133, R133, R132 ;  /* 0x000000848585723e */ /* 0x000fe200000010ff */
[----:B------:R1:W-:Y:S01]  /*7860*/  STS [R218+0x1000], R105 ;  /* 0x00100069da007388 */ /* 0x0003e20000000800 */
[----:B------:R-:W-:Y:S01]  /*7870*/  F2FP.BF16.F32.PACK_AB R135, R135, R134 ;  /* 0x000000868787723e */ /* 0x000fe200000010ff */
[----:B------:R-:W3:Y:S01]  /*7880*/  @P0 LDC.64 R4, c[0x0][0x458] ;  /* 0x00011600ff040b82 */ /* 0x000ee20000000a00 */
[----:B------:R-:W-:Y:S01]  /*7890*/  F2FP.BF16.F32.PACK_AB R145, R145, R144 ;  /* 0x000000909191723e */ /* 0x000fe200000010ff */
[----:B------:R1:W-:Y:S01]  /*78a0*/  STS [R218+0x1400], R107 ;  /* 0x0014006bda007388 */ /* 0x0003e20000000800 */
[----:B------:R-:W-:Y:S02]  /*78b0*/  F2FP.BF16.F32.PACK_AB R147, R147, R146 ;  /* 0x000000929393723e */ /* 0x000fe400000010ff */
[----:B------:R-:W-:Y:S01]  /*78c0*/  F2FP.BF16.F32.PACK_AB R137, R137, R136 ;  /* 0x000000888989723e */ /* 0x000fe200000010ff */
[----:B------:R1:W-:Y:S01]  /*78d0*/  STS [R220+0x1000], R109 ;  /* 0x0010006ddc007388 */ /* 0x0003e20000000800 */
[----:B------:R-:W-:-:S02]  /*78e0*/  F2FP.BF16.F32.PACK_AB R139, R139, R138 ;  /* 0x0000008a8b8b723e */ /* 0x000fc400000010ff */
[----:B------:R-:W-:Y:S01]  /*78f0*/  F2FP.BF16.F32.PACK_AB R141, R141, R140 ;  /* 0x0000008c8d8d723e */ /* 0x000fe200000010ff */
[----:B------:R1:W-:Y:S01]  /*7900*/  STS [R220+0x1400], R111 ;  /* 0x0014006fdc007388 */ /* 0x0003e20000000800 */
[----:B------:R-:W-:Y:S02]  /*7910*/  F2FP.BF16.F32.PACK_AB R143, R143, R142 ;  /* 0x0000008e8f8f723e */ /* 0x000fe400000010ff */
        /* <DEDUP_REMOVED lines=29> */
[CC--:B------:R-:W-:Y:S02]  /*7af0*/  @P0 IADD3 R10, R241.reuse, R242.reuse, RZ ;  /* 0x000000f2f10a0210 */ /* 0x0c0fe40007ffe0ff */
[----:B------:R-:W-:Y:S01]  /*7b00*/  @P0 IADD3 R8, R241, R242, RZ ;  /* 0x000000f2f1080210 */ /* 0x000fe20007ffe0ff */
[----:B------:R1:W-:Y:S01]  /*7b10*/  STS [R220+0x4000], R145 ;  /* 0x00400091dc007388 */ /* 0x0003e20000000800 */
[----:B------:R-:W-:Y:S01]  /*7b20*/  F2FP.BF16.F32.PACK_AB R61, R61, R60 ;  /* 0x0000003c3d3d723e */ /* 0x000fe200000010ff */
[C---:B--2---:R-:W-:Y:S01]  /*7b30*/  @P0 IMAD R44, R10.reuse, R3, RZ ;  /* 0x000000030a2c0224 */ /* 0x044fe200078e02ff */
[----:B------:R-:W-:Y:S01]  /*7b40*/  F2FP.BF16.F32.PACK_AB R63, R63, R62 ;  /* 0x0000003e3f3f723e */ /* 0x000fe200000010ff */
[----:B------:R1:W-:Y:S01]  /*7b50*/  STS [R220+0x4400], R147 ;  /* 0x00440093dc007388 */ /* 0x0003e20000000800 */
[----:B------:R-:W-:-:S03]  /*7b60*/  @P0 IMAD.WIDE.U32 R10, R10, R2, RZ ;  /* 0x000000020a0a0225 */ /* 0x000fc600078e00ff */
[----:B------:R1:W-:Y:S01]  /*7b70*/  STS [R218+0x5000], R137 ;  /* 0x00500089da007388 */ /* 0x0003e20000000800 */
[C---:B---3--:R-:W-:Y:S01]  /*7b80*/  @P0 IMAD R6, R8.reuse, R5, RZ ;  /* 0x0000000508060224 */ /* 0x048fe200078e02ff */
[----:B------:R-:W-:Y:S01]  /*7b90*/  @P0 IADD3 R44, R11, R44, RZ ;  /* 0x0000002c0b2c0210 */ /* 0x000fe20007ffe0ff */
[----:B------:R-:W-:Y:S01]  /*7ba0*/  @P0 IMAD.WIDE.U32 R8, R8, R4, RZ ;  /* 0x0000000408080225 */ /* 0x000fe200078e00ff */
[----:B------:R1:W-:Y:S01]  /*7bb0*/  STS [R218+0x5400], R139 ;  /* 0x0054008bda007388 */ /* 0x0003e20000000800 */
[----:B------:R-:W-:Y:S02]  /*7bc0*/  SHF.R.S32.HI R11, RZ, 0x1f, R212 ;  /* 0x0000001fff0b7819 */ /* 0x000fe400000114d4 */
[----:B------:R-:W-:Y:S01]  /*7bd0*/  @P0 IMAD.MOV.U32 R46, RZ, RZ, R10 ;  /* 0x000000ffff2e0224 */ /* 0x000fe200078e000a */
[----:B------:R1:W-:Y:S01]  /*7be0*/  STS [R220+0x5000], R141 ;  /* 0x0050008ddc007388 */ /* 0x0003e20000000800 */
[----:B------:R-:W-:Y:S01]  /*7bf0*/  @P0 IADD3 R6, R9, R6, RZ ;  /* 0x0000000609060210 */ /* 0x000fe20007ffe0ff */
[----:B------:R-:W-:-:S02]  /*7c00*/  @P0 IMAD.MOV.U32 R56, RZ, RZ, R8 ;  /* 0x000000ffff380224 */ /* 0x000fc400078e0008 */
        /* <DEDUP_REMOVED lines=23> */
[----:B------:R-:W-:Y:S05]  /*7d80*/  @P0 BRA `(.L_x_159) ;  /* 0x00000000002c0947 */ /* 0x000fea0003800000 */
[----:B------:R-:W2:Y:S01]  /*7d90*/  LDC.64 R2, c[0x0][0x450] ;  /* 0x00011400ff027b82 */ /* 0x000ea20000000a00 */
[----:B------:R-:W-:-:S07]  /*7da0*/  SHF.R.S32.HI R7, RZ, 0x1f, R241 ;  /* 0x0000001fff077819 */ /* 0x000fce00000114f1 */
[----:B------:R-:W3:Y:S01]  /*7db0*/  LDC.64 R8, c[0x0][0x438] ;  /* 0x00010e00ff087b82 */ /* 0x000ee20000000a00 */
[-C--:B--2---:R-:W-:Y:S02]  /*7dc0*/  IMAD R10, R7, R2.reuse, RZ ;  /* 0x00000002070a7224 */ /* 0x084fe400078e02ff */
[----:B------:R-:W-:-:S04]  /*7dd0*/  IMAD.WIDE.U32 R12, R241, R2, RZ ;  /* 0x00000002f10c7225 */ /* 0x000fc800078e00ff */
[----:B------:R-:W-:Y:S02]  /*7de0*/  IMAD R10, R241, R3, R10 ;  /* 0x00000003f10a7224 */ /* 0x000fe400078e020a */
[----:B---3--:R-:W-:-:S03]  /*7df0*/  IMAD R7, R11, R8, RZ ;  /* 0x000000080b077224 */ /* 0x008fc600078e02ff */
[----:B------:R-:W-:Y:S01]  /*7e00*/  IADD3 R13, R13, R10, RZ ;  /* 0x0000000a0d0d7210 */ /* 0x000fe20007ffe0ff */
[C---:B------:R-:W-:Y:S02]  /*7e10*/  IMAD R7, R212.reuse, R9, R7 ;  /* 0x00000009d4077224 */ /* 0x040fe400078e0207 */
[----:B-1----:R-:W-:-:S05]  /*7e20*/  IMAD.WIDE.U32 R46, R212, R8, R12 ;  /* 0x00000008d42e7225 */ /* 0x002fca00078e000c */
[----:B------:R-:W-:Y:S02]  /*7e30*/  IADD3 R44, R47, R7, RZ ;  /* 0x000000072f2c7210 */ /* 0x000fe40007ffe0ff */
.L_x_159:
        /* <DEDUP_REMOVED lines=11> */
[----:B------:R-:W-:-:S07]  /*7ef0*/  IADD3 R6, R57, R7, RZ ;  /* 0x0000000739067210 */ /* 0x000fce0007ffe0ff */
.L_x_160:
[----:B------:R-:W-:Y:S01]  /*7f00*/  STS [R220+0xb000], R61 ;  /* 0x00b0003ddc007388 */ /* 0x000fe20000000800 */
[----:B-1----:R-:W-:Y:S01]  /*7f10*/  SHF.R.S32.HI R57, RZ, 0x1f, R239 ;  /* 0x0000001fff397819 */ /* 0x002fe200000114ef */
[----:B------:R-:W-:Y:S01]  /*7f20*/  IMAD.MOV.U32 R62, RZ, RZ, R210 ;  /* 0x000000ffff3e7224 */ /* 0x000fe200078e00d2 */
[----:B------:R-:W-:Y:S01]  /*7f30*/  SHF.R.S32.HI R7, RZ, 0x1f, R209 ;  /* 0x0000001fff077819 */ /* 0x000fe200000114d1 */
[----:B------:R1:W-:Y:S01]  /*7f40*/  STS [R220+0xb400], R63 ;  /* 0x00b4003fdc007388 */ /* 0x0003e20000000800 */
[----:B------:R-:W-:Y:S01]  /*7f50*/  IMAD R47, R215, -0x40, R240 ;  /* 0xffffffc0d72f7824 */ /* 0x000fe200078e02f0 */
[----:B------:R-:W-:Y:S01]  /*7f60*/  ULDC.64 UR6, c[0x0][0x468] ;  /* 0x00011a0000067ab9 */ /* 0x000fe20000000a00 */
[----:B------:R-:W-:Y:S01]  /*7f70*/  IMAD R48, R57, R2, RZ ;  /* 0x0000000239307224 */ /* 0x000fe200078e02ff */
[----:B------:R-:W-:Y:S01]  /*7f80*/  BAR.SYNC.DEFER_BLOCKING 0x0 ;  /* 0x0000000000007b1d */ /* 0x000fe20000010000 */
[----:B------:R-:W-:Y:S02]  /*7f90*/  SHF.R.S32.HI R59, RZ, 0x1f, R208 ;  /* 0x0000001fff3b7819 */ /* 0x000fe400000114d0 */
[----:B------:R-:W-:Y:S01]  /*7fa0*/  ISETP.GE.AND P4, PT, R208, R47, PT ;  /* 0x0000002fd000720c */ /* 0x000fe20003f86270 */
[----:B------:R-:W-:-:S02]  /*7fb0*/  IMAD R45, R239, R3, R48 ;  /* 0x00000003ef2d7224 */ /* 0x000fc400078e0230 */
[----:B------:R-:W-:Y:S01]  /*7fc0*/  BSSY B0, `(.L_x_161) ;  /* 0x0000027000007945 */ /* 0x000fe20003800000 */
[----:B-1----:R-:W-:Y:S01]  /*7fd0*/  SHF.R.S32.HI R63, RZ, 0x1f, R210 ;  /* 0x0000001fff3f7819 */ /* 0x002fe200000114d2 */
[----:B------:R1:W2:Y:S02]  /*7fe0*/  LDS.128 R40, [R217+0x13000] ;  /* 0x01300000d9287984 */ /* 0x0002a40000000c00 */
[----:B------:R-:W-:Y:S02]  /*7ff0*/  IMAD.WIDE.U32 R50, R239, R2, R62 ;  /* 0x00000002ef327225 */ /* 0x000fe400078e003e */
[----:B------:R1:W3:Y:S01]  /*8000*/  LDS.128 R36, [R217+0x15000] ;  /* 0x01500000d9247984 */ /* 0x0002e20000000c00 */
[----:B------:R-:W-:-:S03]  /*8010*/  IADD3 R64, P0, R46, R50, RZ ;  /* 0x000000322e407210 */ /* 0x000fc60007f1e0ff */
[----:B------:R1:W4:Y:S01]  /*8020*/  LDS.128 R32, [R217+0x17000] ;  /* 0x01700000d9207984 */ /* 0x0003220000000c00 */
[----:B------:R-:W-:Y:S02]  /*8030*/  IADD3 R46, R208, 0x20, RZ ;  /* 0x00000020d02e7810 */ /* 0x000fe40007ffe0ff */
[----:B------:R-:W-:Y:S01]  /*8040*/  IADD3.X R65, R44, R51, R45, P0, !PT ;  /* 0x000000332c417210 */ /* 0x000fe200007fe42d */
[----:B------:R1:W1:Y:S01]  /*8050*/  LDS.128 R28, [R217+0x18000] ;  /* 0x01800000d91c7984 */ /* 0x0002620000000c00 */
[----:B------:R-:W-:Y:S01]  /*8060*/  IMAD R44, R7, UR6, RZ ;  /* 0x00000006072c7c24 */ /* 0x000fe2000f8e02ff */
[----:B------:R-:W-:Y:S02]  /*8070*/  ISETP.GE.AND P3, PT, R46, R47, PT ;  /* 0x0000002f2e00720c */ /* 0x000fe40003f66270 */
[----:B------:R1:W1:Y:S01]  /*8080*/  LDS.128 R24, [R217+0x19000] ;  /* 0x01900000d9187984 */ /* 0x0002620000000c00 */
[C---:B------:R-:W-:Y:S02]  /*8090*/  IMAD R44, R209.reuse, UR7, R44 ;  /* 0x00000007d12c7c24 */ /* 0x040fe4000f8e022c */
[----:B------:R-:W-:Y:S01]  /*80a0*/  IMAD.WIDE.U32 R64, R209, UR6, R64 ;  /* 0x00000006d1407c25 */ /* 0x000fe2000f8e0040 */
[----:B------:R1:W1:Y:S03]  /*80b0*/  LDS.128 R20, [R217+0x1a000] ;  /* 0x01a00000d9147984 */ /* 0x0002660000000c00 */
[----:B------:R-:W-:Y:S01]  /*80c0*/  IMAD.IADD R61, R44, 0x1, R65 ;  /* 0x000000012c3d7824 */ /* 0x000fe200078e0241 */
[----:B------:R1:W1:Y:S04]  /*80d0*/  LDS.128 R16, [R217+0x1b000] ;  /* 0x01b00000d9107984 */ /* 0x0002680000000c00 */
[----:B------:R1:W1:Y:S04]  /*80e0*/  LDS.128 R12, [R217+0x1c000] ;  /* 0x01c00000d90c7984 */ /* 0x0002680000000c00 */
[----:B------:R1:W1:Y:S01]  /*80f0*/  LDS.128 R8, [R217+0x1d000] ;  /* 0x01d00000d9087984 */ /* 0x0002620000000c00 */
[----:B------:R-:W-:Y:S05]  /*8100*/  @P4 BRA `(.L_x_162) ;  /* 0x0000000000484947 */ /* 0x000fea0003800000 */
[----:B------:R-:W-:Y:S01]  /*8110*/  ULDC UR4, c[0x0][0x2d0] ;  /* 0x0000b40000047ab9 */ /* 0x000fe20000000800 */
[----:B------:R-:W2:Y:S01]  /*8120*/  LDS.128 R52, [R217+0x14000] ;  /* 0x01400000d9347984 */ /* 0x000ea20000000c00 */
[----:B------:R-:W-:Y:S01]  /*8130*/  ISETP.GE.AND P2, PT, R210, UR4, PT ;  /* 0x00000004d2007c0c */ /* 0x000fe2000bf46270 */
[-C--:B------:R-:W-:Y:S01]  /*8140*/  IMAD R58, R59, R2.reuse, RZ ;  /* 0x000000023b3a7224 */ /* 0x080fe200078e02ff */
[----:B------:R-:W-:Y:S01]  /*8150*/  ISETP.GE.AND P1, PT, R214, UR4, PT ;  /* 0x00000004d6007c0c */ /* 0x000fe2000bf26270 */
[----:B------:R-:W3:Y:S01]  /*8160*/  LDS.128 R48, [R217+0x16000] ;  /* 0x01600000d9307984 */ /* 0x000ee20000000c00 */
[----:B------:R-:W-:Y:S01]  /*8170*/  IMAD.MOV.U32 R60, RZ, RZ, R64 ;  /* 0x000000ffff3c7224 */ /* 0x000fe200078e0040 */
[----:B------:R-:W-:Y:S01]  /*8180*/  ISETP.GE.AND P0, PT, R213, UR4, PT ;  /* 0x00000004d5007c0c */ /* 0x000fe2000bf06270 */
[C---:B------:R-:W-:Y:S01]  /*8190*/  IMAD R58, R208.reuse, R3, R58 ;  /* 0x00000003d03a7224 */ /* 0x040fe200078e023a */
[----:B------:R-:W-:Y:S01]  /*81a0*/  ULDC.64 UR6, c[0x0][0x3f0] ;  /* 0x0000fc0000067ab9 */ /* 0x000fe20000000a00 */
[----:B------:R-:W-:-:S04]  /*81b0*/  IMAD.WIDE.U32 R66, R208, R2, R60 ;  /* 0x00000002d0427225 */ /* 0x000fc800078e003c */
[----:B------:R-:W-:Y:S01]  /*81c0*/  IMAD.IADD R58, R58, 0x1, R67 ;  /* 0x000000013a3a7824 */ /* 0x000fe200078e0243 */
[----:B------:R-:W4:Y:S01]  /*81d0*/  @!P2 LDS.128 R44, [R217+0x12000] ;  /* 0x01200000d92ca984 */ /* 0x000f220000000c00 */
[----:B------:R-:W-:-:S04]  /*81e0*/  LEA R68, P5, R66, UR6, 0x1 ;  /* 0x0000000642447c11 */ /* 0x000fc8000f8a08ff */
[----:B------:R-:W-:-:S05]  /*81f0*/  LEA.HI.X R69, R66, UR7, R58, 0x1, P5 ;  /* 0x0000000742457c11 */ /* 0x000fca000a8f0c3a */
[----:B--2---:R2:W-:Y:S04]  /*8200*/  @!P1 STG.E.128 desc[UR14][R68.64+0x80], R52 ;  /* 0x0000803444009986 */ /* 0x0045e8000c101d0e */
[----:B---3--:R2:W-:Y:S04]  /*8210*/  @!P0 STG.E.128 desc[UR14][R68.64+0x100], R48 ;  /* 0x0001003044008986 */ /* 0x0085e8000c101d0e */
[----:B----4-:R2:W-:Y:S02]  /*8220*/  @!P2 STG.E.128 desc[UR14][R68.64], R44 ;  /* 0x0000002c4400a986 */ /* 0x0105e4000c101d0e */
.L_x_162:
[----:B------:R-:W-:Y:S05]  /*8230*/  BSYNC B0 ;  /* 0x0000000000007941 */ /* 0x000fea0003800000 */
.L_x_161:
[----:B------:R-:W-:Y:S04]  /*8240*/  BSSY B0, `(.L_x_163) ;  /* 0x0000013000007945 */ /* 0x000fe80003800000 */
[----:B------:R-:W-:Y:S05]  /*8250*/  @P3 BRA `(.L_x_164) ;  /* 0x0000000000443947 */ /* 0x000fea0003800000 */
[----:B--2---:R-:W-:Y:S01]  /*8260*/  IADD3 R45, P0, R208, 0x20, RZ ;  /* 0x00000020d02d7810 */ /* 0x004fe20007f1e0ff */
[----:B------:R-:W-:Y:S01]  /*8270*/  IMAD.MOV.U32 R60, RZ, RZ, R64 ;  /* 0x000000ffff3c7224 */ /* 0x000fe200078e0040 */
[----:B------:R-:W-:Y:S01]  /*8280*/  ULDC UR4, c[0x0][0x2d0] ;  /* 0x0000b40000047ab9 */ /* 0x000fe20000000800 */
[----:B------:R-:W-:Y:S01]  /*8290*/  ULDC.64 UR6, c[0x0][0x3f0] ;  /* 0x0000fc0000067ab9 */ /* 0x000fe20000000a00 */
[----:B------:R-:W-:Y:S01]  /*82a0*/  ISETP.GE.AND P2, PT, R210, UR4, PT ;  /* 0x00000004d2007c0c */ /* 0x000fe2000bf46270 */
[----:B------:R-:W-:Y:S01]  /*82b0*/  IMAD.X R47, RZ, RZ, R59, P0 ;  /* 0x000000ffff2f7224 */ /* 0x000fe200000e063b */
[----:B------:R-:W-:Y:S02]  /*82c0*/  ISETP.GE.AND P1, PT, R214, UR4, PT ;  /* 0x00000004d6007c0c */ /* 0x000fe4000bf26270 */
[----:B------:R-:W-:Y:S01]  /*82d0*/  ISETP.GE.AND P0, PT, R213, UR4, PT ;  /* 0x00000004d5007c0c */ /* 0x000fe2000bf06270 */
[-C--:B------:R-:W-:Y:S02]  /*82e0*/  IMAD R44, R47, R2.reuse, RZ ;  /* 0x000000022f2c7224 */ /* 0x080fe400078e02ff */
[----:B------:R-:W-:-:S04]  /*82f0*/  IMAD.WIDE.U32 R46, R45, R2, R60 ;  /* 0x000000022d2e7225 */ /* 0x000fc800078e003c */
[----:B------:R-:W-:Y:S01]  /*8300*/  IMAD R44, R45, R3, R44 ;  /* 0x000000032d2c7224 */ /* 0x000fe200078e022c */
[----:B------:R-:W-:-:S03]  /*8310*/  LEA R2, P5, R46, UR6, 0x1 ;  /* 0x000000062e027c11 */ /* 0x000fc6000f8a08ff */
[----:B------:R-:W-:-:S05]  /*8320*/  IMAD.IADD R44, R44, 0x1, R47 ;  /* 0x000000012c2c7824 */ /* 0x000fca00078e022f */
[----:B------:R-:W-:-:S05]  /*8330*/  LEA.HI.X R3, R46, UR7, R44, 0x1, P5 ;  /* 0x000000072e037c11 */ /* 0x000fca000a8f0c2c */
[----:B------:R2:W-:Y:S04]  /*8340*/  @!P2 STG.E.128 desc[UR14][R2.64], R40 ;  /* 0x000000280200a986 */ /* 0x0005e8000c101d0e */
[----:B---3--:R2:W-:Y:S04]  /*8350*/  @!P1 STG.E.128 desc[UR14][R2.64+0x80], R36 ;  /* 0x0000802402009986 */ /* 0x0085e8000c101d0e */
[----:B----4-:R2:W-:Y:S02]  /*8360*/  @!P0 STG.E.128 desc[UR14][R2.64+0x100], R32 ;  /* 0x0001002002008986 */ /* 0x0105e4000c101d0e */
.L_x_164:
[----:B------:R-:W-:Y:S05]  /*8370*/  BSYNC B0 ;  /* 0x0000000000007941 */ /* 0x000fea0003800000 */
.L_x_163:
[-C--:B------:R-:W-:Y:S01]  /*8380*/  IMAD.WIDE.U32 R62, R239, R4.reuse, R62 ;  /* 0x00000004ef3e7225 */ /* 0x080fe200078e003e */
[----:B------:R-:W-:Y:S01]  /*8390*/  ULDC.64 UR6, c[0x0][0x470] ;  /* 0x00011c0000067ab9 */ /* 0x000fe20000000a00 */
[----:B------:R-:W-:Y:S02]  /*83a0*/  BSSY B0, `(.L_x_165) ;  /* 0x000001a000007945 */ /* 0x000fe40003800000 */
[----:B--2---:R-:W-:Y:S01]  /*83b0*/  IMAD R2, R57, R4, RZ ;  /* 0x0000000439027224 */ /* 0x004fe200078e02ff */
[----:B------:R-:W-:-:S03]  /*83c0*/  IADD3 R56, P0, R56, R62, RZ ;  /* 0x0000003e38387210 */ /* 0x000fc60007f1e0ff */
[----:B------:R-:W-:Y:S02]  /*83d0*/  IMAD R239, R239, R5, R2 ;  /* 0x00000005efef7224 */ /* 0x000fe400078e0202 */
[----:B------:R-:W-:-:S03]  /*83e0*/  IMAD R2, R7, UR6, RZ ;  /* 0x0000000607027c24 */ /* 0x000fc6000f8e02ff */
[----:B------:R-:W-:Y:S01]  /*83f0*/  IADD3.X R57, R6, R63, R239, P0, !PT ;  /* 0x0000003f06397210 */ /* 0x000fe200007fe4ef */
[C---:B------:R-:W-:Y:S02]  /*8400*/  IMAD R3, R209.reuse, UR7, R2 ;  /* 0x00000007d1037c24 */ /* 0x040fe4000f8e0202 */
[----:B------:R-:W-:-:S05]  /*8410*/  IMAD.WIDE.U32 R6, R209, UR6, R56 ;  /* 0x00000006d1067c25 */ /* 0x000fca000f8e0038 */
[----:B------:R-:W-:Y:S01]  /*8420*/  IADD3 R3, R3, R7, RZ ;  /* 0x0000000703037210 */ /* 0x000fe20007ffe0ff */
[----:B------:R-:W-:Y:S06]  /*8430*/  @P4 BRA `(.L_x_166) ;  /* 0x0000000000404947 */ /* 0x000fec0003800000 */
[----:B----4-:R-:W-:Y:S01]  /*8440*/  MOV R33, R3 ;  /* 0x0000000300217202 */ /* 0x010fe20000000f00 */
        /* <DEDUP_REMOVED lines=12> */
[----:B-1----:R2:W-:Y:S04]  /*8510*/  @!P2 STG.E.128 desc[UR14][R34.64], R28 ;  /* 0x0000001c2200a986 */ /* 0x0025e8000c101d0e */
[----:B------:R2:W-:Y:S04]  /*8520*/  @!P1 STG.E.128 desc[UR14][R34.64+0x80], R20 ;  /* 0x0000801422009986 */ /* 0x0005e8000c101d0e */
[----:B------:R2:W-:Y:S02]  /*8530*/  @!P0 STG.E.128 desc[UR14][R34.64+0x100], R12 ;  /* 0x0001000c22008986 */ /* 0x0005e4000c101d0e */
.L_x_166:
[----:B------:R-:W-:Y:S05]  /*8540*/  BSYNC B0 ;  /* 0x0000000000007941 */ /* 0x000fea0003800000 */
.L_x_165:
[----:B------:R-:W-:Y:S05]  /*8550*/  @P3 BRA `(.L_x_137) ;  /* 0x0000000000483947 */ /* 0x000fea0003800000 */
[----:B------:R-:W-:Y:S01]  /*8560*/  IADD3 R2, P0, R208, 0x20, RZ ;  /* 0x00000020d0027810 */ /* 0x000fe20007f1e0ff */
[----:B-12---:R-:W-:Y:S01]  /*8570*/  IMAD.MOV.U32 R12, RZ, RZ, R6 ;  /* 0x000000ffff0c7224 */ /* 0x006fe200078e0006 */
        /* <DEDUP_REMOVED lines=8> */
[----:B------:R-:W-:-:S04]  /*8600*/  IMAD R7, R7, R4, RZ ;  /* 0x0000000407077224 */ /* 0x000fc800078e02ff */
[----:B------:R-:W-:Y:S01]  /*8610*/  IMAD R7, R2, R5, R7 ;  /* 0x0000000502077224 */ /* 0x000fe200078e0207 */
[----:B------:R-:W-:-:S03]  /*8620*/  LEA R2, P3, R12, UR6, 0x1 ;  /* 0x000000060c027c11 */ /* 0x000fc6000f8608ff */
[----:B------:R-:W-:-:S05]  /*8630*/  IMAD.IADD R7, R7, 0x1, R13 ;  /* 0x0000000107077824 */ /* 0x000fca00078e020d */
[----:B------:R-:W-:-:S05]  /*8640*/  LEA.HI.X R3, R12, UR7, R7, 0x1, P3 ;  /* 0x000000070c037c11 */ /* 0x000fca00098f0c07 */
[----:B------:R1:W-:Y:S04]  /*8650*/  @!P2 STG.E.128 desc[UR14][R2.64], R24 ;  /* 0x000000180200a986 */ /* 0x0003e8000c101d0e */
[----:B------:R1:W-:Y:S04]  /*8660*/  @!P1 STG.E.128 desc[UR14][R2.64+0x80], R16 ;  /* 0x0000801002009986 */ /* 0x0003e8000c101d0e */
[----:B------:R1:W-:Y:S02]  /*8670*/  @!P0 STG.E.128 desc[UR14][R2.64+0x100], R8 ;  /* 0x0001000802008986 */ /* 0x0003e4000c101d0e */
.L_x_137:
[----:B------:R-:W-:Y:S05]  /*8680*/  BSYNC B1 ;  /* 0x0000000000017941 */ /* 0x000fea0003800000 */
.L_x_123:
[----:B-1-34-:R-:W1:Y:S02]  /*8690*/  LDC R2, c[0x0][0xc] ;  /* 0x00000300ff027b82 */ /* 0x01ae640000000800 */
[----:B-1----:R-:W-:-:S04]  /*86a0*/  IADD3 R215, R2, R215, RZ ;  /* 0x000000d702d77210 */ /* 0x002fc80007ffe0ff */
[----:B------:R-:W-:-:S13]  /*86b0*/  ISETP.GE.AND P0, PT, R215, UR12, PT ;  /* 0x0000000cd7007c0c */ /* 0x000fda000bf06270 */
[----:B------:R-:W-:Y:S05]  /*86c0*/  @P0 BRA `(.L_x_167) ;  /* 0x0000000000040947 */ /* 0x000fea0003800000 */
[----:B------:R-:W-:Y:S05]  /*86d0*/  BRA `(.L_x_168) ;  /* 0xffffff80008c7947 */ /* 0x000fea000383ffff */
.L_x_167:
[----:B------:R-:W-:Y:S05]  /*86e0*/  EXIT ;  /* 0x000000000000794d */ /* 0x000fea0003800000 */
.L_x_169:
        /* <DEDUP_REMOVED lines=9> */
.L_x_805:


//--------------------- .text._ZN5flash44flash_bwd_dq_dk_dv_loop_seqk_parallel_kernelI23Flash_bwd_kernel_traitsILi192ELi64ELi64ELi8ELi4ELi2ELi2ELb0ELb0EN7cutlass10bfloat16_tE19Flash_kernel_traitsILi192ELi64ELi64ELi8ES3_EELb0ELb1ELb0ELb0ELb0ELb1ELb0EEEvNS_16Flash_bwd_paramsE --------------------------
	.section	.text._ZN5flash44flash_bwd_dq_dk_dv_loop_seqk_parallel_kernelI23Flash_bwd_kernel_traitsILi192ELi64ELi64ELi8ELi4ELi2ELi2ELb0ELb0EN7cutlass10bfloat16_tE19Flash_kernel_traitsILi192ELi64ELi64ELi8ES3_EELb0ELb1ELb0ELb0ELb0ELb1ELb0EEEvNS_16Flash_bwd_paramsE,"ax",@progbits
	.align	128
        .global         _ZN5flash44flash_bwd_dq_dk_dv_loop_seqk_parallel_kernelI23Flash_bwd_kernel_traitsILi192ELi64ELi64ELi8ELi4ELi2ELi2ELb0ELb0EN7cutlass10bfloat16_tE19Flash_kernel_traitsILi192ELi64ELi64ELi8ES3_EELb0ELb1ELb0ELb0ELb0ELb1ELb0EEEvNS_16Flash_bwd_paramsE
        .type           _ZN5flash44flash_bwd_dq_dk_dv_loop_seqk_parallel_kernelI23Flash_bwd_kernel_traitsILi192ELi64ELi64ELi8ELi4ELi2ELi2ELb0ELb0EN7cutlass10bfloat16_tE19Flash_kernel_traitsILi192ELi64ELi64ELi8ES3_EELb0ELb1ELb0ELb0ELb0ELb1ELb0EEEvNS_16Flash_bwd_paramsE,@function
        .size           _ZN5flash44flash_bwd_dq_dk_dv_loop_seqk_parallel_kernelI23Flash_bwd_kernel_traitsILi192ELi64ELi64ELi8ELi4ELi2ELi2ELb0ELb0EN7cutlass10bfloat16_tE19Flash_kernel_traitsILi192ELi64ELi64ELi8ES3_EELb0ELb1ELb0ELb0ELb0ELb1ELb0EEEvNS_16Flash_bwd_paramsE,(.L_x_806 - _ZN5flash44flash_bwd_dq_dk_dv_loop_seqk_parallel_kernelI23Flash_bwd_kernel_traitsILi192ELi64ELi64ELi8ELi4ELi2ELi2ELb0ELb0EN7cutlass10bfloat16_tE19Flash_kernel_traitsILi192ELi64ELi64ELi8ES3_EELb0ELb1ELb0ELb0ELb0ELb1ELb0EEEvNS_16Flash_bwd_paramsE)
        .other          _ZN5flash44flash_bwd_dq_dk_dv_loop_seqk_parallel_kernelI23Flash_bwd_kernel_traitsILi192ELi64ELi64ELi8ELi4ELi2ELi2ELb0ELb0EN7cutlass10bfloat16_tE19Flash_kernel_traitsILi192ELi64ELi64ELi8ES3_EELb0ELb1ELb0ELb0ELb0ELb1ELb0EEEvNS_16Flash_bwd_paramsE,@"STO_CUDA_ENTRY STV_DEFAULT"
_ZN5flash44flash_bwd_dq_dk_dv_loop_seqk_parallel_kernelI23Flash_bwd_kernel_traitsILi192ELi64ELi64ELi8ELi4ELi2ELi2ELb0ELb0EN7cutlass10bfloat16_tE19Flash_kernel_traitsILi192ELi64ELi64ELi8ES3_EELb0ELb1ELb0ELb0ELb0ELb1ELb0EEEvNS_16Flash_bwd_paramsE:
.text._ZN5flash44flash_bwd_dq_dk_dv_loop_seqk_parallel_kernelI23Flash_bwd_kernel_traitsILi192ELi64ELi64ELi8ELi4ELi2ELi2ELb0ELb0EN7cutlass10bfloat16_tE19Flash_kernel_traitsILi192ELi64ELi64ELi8ES3_EELb0ELb1ELb0ELb0ELb0ELb1ELb0EEEvNS_16Flash_bwd_paramsE:
        /* <DEDUP_REMOVED lines=16> */
[----:B------:R-:W-:Y:S01]  /*0100*/  ULDC.64 UR10, c[0x0][0x300] ;  /* 0x0000c000000a7ab9 */ /* 0x000fe20000000a00 */
[----:B------:R-:W4:Y:S01]  /*0110*/  S2R R217, SR_CTAID.Z ;  /* 0x0000000000d97919 */ /* 0x000f220000002700 */
[----:B--2---:R-:W-:-:S04]  /*0120*/  ULEA UR5, UR5, UR4, 0x18 ;  /* 0x0000000405057291 */ /* 0x004fc8000f8ec03f */
[----:B------:R-:W-:Y:S02]  /*0130*/  UIADD3 UR6, UR5, 0x12000, URZ ;  /* 0x0001200005067890 */ /* 0x000fe4000fffe03f */
[----:B------:R-:W-:Y:S01]  /*0140*/  UIADD3 UR4, UR5, 0x1e000, URZ ;  /* 0x0001e00005047890 */ /* 0x000fe2000fffe03f */
[----:B-1----:R-:W-:Y:S01]  /*0150*/  SHF.R.S32.HI R10, RZ, 0x1f, R3 ;  /* 0x0000001fff0a7819 */ /* 0x002fe20000011403 */
[----:B------:R-:W-:-:S03]  /*0160*/  IMAD.SHL.U32 R203, R3, 0x2, RZ ;  /* 0x0000000203cb7824 */ /* 0x000fc600078e00ff */
[CC--:B------:R-:W-:Y:S02]  /*0170*/  LEA.HI R16, R10.reuse, R3.reuse, RZ, 0x4 ;  /* 0x000000030a107211 */ /* 0x0c0fe400078f20ff */
[-C--:B------:R-:W-:Y:S02]  /*0180*/  LEA.HI R14, R10, R3.reuse, RZ, 0x3 ;  /* 0x000000030a0e7211 */ /* 0x080fe400078f18ff */
[----:B------:R-:W-:Y:S02]  /*0190*/  SHF.R.S32.HI R5, RZ, 0x4, R16 ;  /* 0x00000004ff057819 */ /* 0x000fe40000011410 */
[----:B------:R-:W-:Y:S02]  /*01a0*/  LOP3.LUT R2, R14, 0xfffffff8, RZ, 0xc0, !PT ;  /* 0xfffffff80e027812 */ /* 0x000fe400078ec0ff */
[----:B------:R-:W-:Y:S02]  /*01b0*/  SHF.R.S32.HI R209, RZ, 0x3, R14 ;  /* 0x00000003ffd17819 */ /* 0x000fe4000001140e */
[CC--:B------:R-:W-:Y:S01]  /*01c0*/  LEA.HI R7, R10.reuse, R3.reuse, RZ, 0x2 ;  /* 0x000000030a077211 */ /* 0x0c0fe200078f10ff */
[----:B------:R-:W-:Y:S01]  /*01d0*/  IMAD.IADD R2, R3, 0x1, -R2 ;  /* 0x0000000103027824 */ /* 0x000fe200078e0a02 */
[----:B------:R-:W-:Y:S01]  /*01e0*/  LEA.HI R8, R10, R3, RZ, 0x5 ;  /* 0x000000030a087211 */ /* 0x000fe200078f28ff */
[----:B------:R-:W-:Y:S01]  /*01f0*/  IMAD.SHL.U32 R11, R209, 0x40, RZ ;  /* 0x00000040d10b7824 */ /* 0x000fe200078e00ff */
[----:B------:R-:W-:Y:S01]  /*0200*/  LEA.HI R4, R16, R5, RZ, 0x1 ;  /* 0x0000000510047211 */ /* 0x000fe200078f08ff */
[----:B------:R-:W-:Y:S01]  /*0210*/  IMAD.SHL.U32 R210, R2, 0x8, RZ ;  /* 0x0000000802d27824 */ /* 0x000fe200078e00ff */
[----:B------:R-:W-:-:S02]  /*0220*/  SHF.R.S32.HI R9, RZ, 0x2, R7 ;  /* 0x00000002ff097819 */ /* 0x000fc40000011407 */
[----:B------:R-:W-:Y:S02]  /*0230*/  SHF.R.S32.HI R6, RZ, 0x1f, R7 ;  /* 0x0000001fff067819 */ /* 0x000fe40000011407 */
[----:B------:R-:W-:Y:S02]  /*0240*/  SHF.R.S32.HI R207, RZ, 0x5, R8 ;  /* 0x00000005ffcf7819 */ /* 0x000fe40000011408 */
[----:B------:R-:W-:Y:S02]  /*0250*/  LOP3.LUT R4, R4, 0xfffffffe, RZ, 0xc0, !PT ;  /* 0xfffffffe04047812 */ /* 0x000fe400078ec0ff */
[----:B------:R-:W-:Y:S02]  /*0260*/  LEA.HI R6, R6, R9, RZ, 0x3 ;  /* 0x0000000906067211 */ /* 0x000fe400078f18ff */
[----:B------:R-:W-:Y:S01]  /*0270*/  LOP3.LUT R11, R11, 0x1c0, RZ, 0xc0, !PT ;  /* 0x000001c00b0b7812 */ /* 0x000fe200078ec0ff */
[----:B------:R-:W-:Y:S01]  /*0280*/  IMAD.IADD R4, R5, 0x1, -R4 ;  /* 0x0000000105047824 */ /* 0x000fe200078e0a04 */
[----:B------:R-:W-:-:S02]  /*0290*/  LEA.HI R0, R8, R207, RZ, 0x1 ;  /* 0x000000cf08007211 */ /* 0x000fc400078f08ff */
[----:B------:R-:W-:Y:S02]  /*02a0*/  LOP3.LUT R6, R6, 0xfffffff8, RZ, 0xc0, !PT ;  /* 0xfffffff806067812 */ /* 0x000fe400078ec0ff */
[----:B------:R-:W-:Y:S02]  /*02b0*/  LOP3.LUT R16, R16, 0xfffffff0, RZ, 0xc0, !PT ;  /* 0xfffffff010107812 */ /* 0x000fe400078ec0ff */
[----:B------:R-:W-:Y:S01]  /*02c0*/  LOP3.LUT R5, R11, 0x38, R210, 0xf8, !PT ;  /* 0x000000380b057812 */ /* 0x000fe200078ef8d2 */
[----:B------:R-:W-:Y:S01]  /*02d0*/  IMAD.IADD R6, R9, 0x1, -R6 ;  /* 0x0000000109067824 */ /* 0x000fe200078e0a06 */
[----:B------:R-:W-:Y:S01]  /*02e0*/  SHF.R.U32.HI R208, RZ, 0x3, R11 ;  /* 0x00000003ffd07819 */ /* 0x000fe2000001160b */
[----:B------:R-:W-:Y:S01]  /*02f0*/  IMAD.IADD R16, R3, 0x1, -R16 ;  /* 0x0000000103107824 */ /* 0x000fe200078e0a10 */
[----:B------:R-:W-:Y:S01]  /*0300*/  LOP3.LUT R0, R0, 0xfffffffe, RZ, 0xc0, !PT ;  /* 0xfffffffe00007812 */ /* 0x000fe200078ec0ff */
[----:B------:R-:W-:Y:S01]  /*0310*/  IMAD.SHL.U32 R9, R2, 0x40, RZ ;  /* 0x0000004002097824 */ /* 0x000fe200078e00ff */
[----:B------:R-:W-:Y:S01]  /*0320*/  LOP3.LUT R208, R5, R208, RZ, 0x3c, !PT ;  /* 0x000000d005d07212 */ /* 0x000fe200078e3cff */
[----:B------:R-:W-:Y:S01]  /*0330*/  IMAD.SHL.U32 R216, R6, 0x40, RZ ;  /* 0x0000004006d87824 */ /* 0x000fe200078e00ff */
[----:B------:R-:W-:Y:S01]  /*0340*/  SHF.R.S32.HI R11, RZ, 0x1f, R16 ;  /* 0x0000001fff0b7819 */ /* 0x000fe20000011410 */
[----:B------:R-:W-:Y:S01]  /*0350*/  IMAD.IADD R5, R207, 0x1, -R0 ;  /* 0x00000001cf057824 */ /* 0x000fe200078e0a00 */
[----:B------:R-:W-:-:S02]  /*0360*/  LOP3.LUT R9, R9, 0x1c0, RZ, 0xc0, !PT ;  /* 0x000001c009097812 */ /* 0x000fc400078ec0ff */
[C---:B------:R-:W-:Y:S01]  /*0370*/  LOP3.LUT P4, RZ, R2.reuse, 0x2, RZ, 0xc0, !PT ;  /* 0x0000000202ff7812 */ /* 0x040fe2000788c0ff */
[----:B------:R-:W-:Y:S01]  /*0380*/  IMAD.SHL.U32 R12, R5, 0x10, RZ ;  /* 0x00000010050c7824 */ /* 0x000fe200078e00ff */
[----:B------:R-:W-:Y:S02]  /*0390*/  LOP3.LUT P3, RZ, R2, 0x4, RZ, 0xc0, !PT ;  /* 0x0000000402ff7812 */ /* 0x000fe4000786c0ff */
[----:B------:R-:W-:Y:S02]  /*03a0*/  LEA.HI R2, R10, R3, RZ, 0x7 ;  /* 0x000000030a027211 */ /* 0x000fe400078f38ff */
[----:B------:R-:W-:Y:S02]  /*03b0*/  LEA.HI R0, R11, R16, RZ, 0x3 ;  /* 0x000000100b007211 */ /* 0x000fe400078f18ff */
[C---:B------:R-:W-:Y:S02]  /*03c0*/  LOP3.LUT R11, R9.reuse, 0x10, R12, 0xf8, !PT ;  /* 0x00000010090b7812 */ /* 0x040fe400078ef80c */
[----:B------:R-:W-:-:S02]  /*03d0*/  LOP3.LUT R13, R9, 0x8, R14, 0xf8, !PT ;  /* 0x00000008090d7812 */ /* 0x000fc400078ef80e */
[----:B------:R-:W-:Y:S01]  /*03e0*/  SHF.R.U32.HI R194, RZ, 0x3, R9 ;  /* 0x00000003ffc27819 */ /* 0x000fe20000011609 */
[----:B------:R-:W-:Y:S01]  /*03f0*/  IMAD.SHL.U32 R9, R4, 0x200, RZ ;  /* 0x0000020004097824 */ /* 0x000fe200078e00ff */
[----:B------:R-:W-:Y:S02]  /*0400*/  SHF.R.S32.HI R2, RZ, 0x7, R2 ;  /* 0x00000007ff027819 */ /* 0x000fe40000011402 */
[----:B------:R-:W-:Y:S02]  /*0410*/  LOP3.LUT R11, R11, 0x8, R14, 0xf8, !PT ;  /* 0x000000080b0b7812 */ /* 0x000fe400078ef80e */
[----:B------:R-:W-:Y:S01]  /*0420*/  LOP3.LUT R198, R13, R194, RZ, 0x3c, !PT ;  /* 0x000000c20dc67212 */ /* 0x000fe200078e3cff */
[C---:B------:R-:W-:Y:S01]  /*0430*/  IMAD R13, R2.reuse, 0x800, R9 ;  /* 0x00000800020d7824 */ /* 0x040fe200078e0209 */
[----:B------:R-:W-:Y:S01]  /*0440*/  LOP3.LUT R194, R9, R11, R194, 0xf6, !PT ;  /* 0x0000000b09c27212 */ /* 0x000fe200078ef6c2 */
[----:B------:R-:W-:Y:S01]  /*0450*/  IMAD.SHL.U32 R2, R2, 0x20, RZ ;  /* 0x0000002002027824 */ /* 0x000fe200078e00ff */
[----:B------:R-:W-:Y:S01]  /*0460*/  LEA.HI R9, R10, R3, RZ, 0x6 ;  /* 0x000000030a097211 */ /* 0x000fe200078f30ff */
[----:B------:R-:W-:Y:S01]  /*0470*/  IMAD.IADD R198, R13, 0x1, R198 ;  /* 0x000000010dc67824 */ /* 0x000fe200078e02c6 */
[----:B------:R-:W-:-:S02]  /*0480*/  LOP3.LUT R12, R6, 0x1, RZ, 0xc0, !PT ;  /* 0x00000001060c7812 */ /* 0x000fc400078ec0ff */
[----:B------:R-:W-:Y:S01]  /*0490*/  LOP3.LUT R206, R8, 0xffffffe0, RZ, 0xc0, !PT ;  /* 0xffffffe008ce7812 */ /* 0x000fe200078ec0ff */
[----:B------:R-:W-:Y:S01]  /*04a0*/  IMAD.SHL.U32 R198, R198, 0x2, RZ ;  /* 0x00000002c6c67824 */ /* 0x000fe200078e00ff */
[----:B------:R-:W-:Y:S02]  /*04b0*/  SHF.R.S32.HI R9, RZ, 0x6, R9 ;  /* 0x00000006ff097819 */ /* 0x000fe40000011409 */
[----:B------:R-:W-:Y:S01]  /*04c0*/  SHF.R.S32.HI R8, RZ, 0x1f, R8 ;  /* 0x0000001fff087819 */ /* 0x000fe20000011408 */
[----:B------:R-:W-:Y:S01]  /*04d0*/  IMAD.IADD R206, R3, 0x1, -R206 ;  /* 0x0000000103ce7824 */ /* 0x000fe200078e0ace */
[----:B------:R-:W-:Y:S01]  /*04e0*/  LOP3.LUT R205, R0, 0xfffffff8, RZ, 0xc0, !PT ;  /* 0xfffffff800cd7812 */ /* 0x000fe200078ec0ff */
[C---:B------:R-:W-:Y:S01]  /*04f0*/  IMAD R208, R9.reuse, 0x200, R208 ;  /* 0x0000020009d07824 */ /* 0x040fe200078e02d0 */
[----:B------:R-:W-:Y:S01]  /*0500*/  ISETP.NE.U32.AND P0, PT, R12, 0x1, PT ;  /* 0x000000010c00780c */ /* 0x000fe20003f05070 */
[----:B------:R-:W-:Y:S01]  /*0510*/  IMAD.SHL.U32 R9, R9, 0x8, RZ ;  /* 0x0000000809097824 */ /* 0x000fe200078e00ff */
[----:B------:R-:W-:Y:S01]  /*0520*/  LOP3.LUT R12, R7, 0x7ffffffc, RZ, 0xc0, !PT ;  /* 0x7ffffffc070c7812 */ /* 0x000fe200078ec0ff */
[----:B------:R-:W-:Y:S01]  /*0530*/  IMAD.IADD R205, R16, 0x1, -R205 ;  /* 0x0000000110cd7824 */ /* 0x000fe200078e0acd */
[----:B------:R-:W-:Y:S01]  /*0540*/  LEA.HI R8, R8, R207, RZ, 0x2 ;  /* 0x000000cf08087211 */ /* 0x000fe200078f10ff */
[----:B------:R-:W-:Y:S01]  /*0550*/  IMAD.SHL.U32 R0, R0, 0x40, RZ ;  /* 0x0000004000007824 */ /* 0x000fe200078e00ff */
[----:B------:R-:W-:Y:S01]  /*0560*/  LOP3.LUT R216, R216, 0x1c0, RZ, 0xc0, !PT ;  /* 0x000001c0d8d87812 */ /* 0x000fe200078ec0ff */
[----:B------:R-:W-:Y:S01]  /*0570*/  IMAD.IADD R7, R3, 0x1, -R12 ;  /* 0x0000000103077824 */ /* 0x000fe200078e0a0c */
[----:B------:R-:W-:Y:S01]  /*0580*/  LOP3.LUT R8, R8, 0xfffffffc, RZ, 0xc0, !PT ;  /* 0xfffffffc08087812 */ /* 0x000fe200078ec0ff */
[----:B------:R-:W-:Y:S01]  /*0590*/  IMAD.SHL.U32 R199, R205, 0x40, RZ ;  /* 0x00000040cdc77824 */ /* 0x000fe200078e00ff */
[----:B------:R-:W-:Y:S01]  /*05a0*/  R2P PR, R6, 0x6 ;  /* 0x0000000606007804 */ /* 0x000fe20000000000 */
[C---:B------:R-:W-:Y:S01]  /*05b0*/  IMAD.SHL.U32 R6, R4.reuse, 0x20, RZ ;  /* 0x0000002004067824 */ /* 0x040fe200078e00ff */
[----:B------:R-:W-:Y:S01]  /*05c0*/  LOP3.LUT R9, R9, 0x18, RZ, 0xc0, !PT ;  /* 0x0000001809097812 */ /* 0x000fe200078ec0ff */
[----:B------:R-:W-:Y:S01]  /*05d0*/  IMAD.SHL.U32 R4, R4, 0x8, RZ ;  /* 0x0000000804047824 */ /* 0x000fe200078e00ff */
[----:B------:R-:W-:Y:S01]  /*05e0*/  SHF.R.U32.HI R218, RZ, 0x3, R216 ;  /* 0x00000003ffda7819 */ /* 0x000fe200000116d8 */
[----:B------:R-:W-:Y:S01]  /*05f0*/  VIADD R196, R198, UR6 ;  /* 0x00000006c6c47c36 */ /* 0x000fe20008000000 */
[----:B------:R-:W-:-:S02]  /*0600*/  LOP3.LUT R203, R2, 0x6, R203, 0xf8, !PT ;  /* 0x0000000602cb7812 */ /* 0x000fc400078ef8cb */
[----:B------:R-:W-:Y:S01]  /*0610*/  LOP3.LUT R3, R216, 0x20, R2, 0xf8, !PT ;  /* 0x00000020d8037812 */ /* 0x000fe200078ef802 */
[----:B------:R-:W-:Y:S01]  /*0620*/  IMAD.SHL.U32 R2, R7, 0x2, RZ ;  /* 0x0000000207027824 */ /* 0x000fe200078e00ff */
[----:B------:R-:W-:Y:S01]  /*0630*/  LOP3.LUT R216, R218, R216, R9, 0x1e, !PT ;  /* 0x000000d8dad87212 */ /* 0x000fe200078e1e09 */
[----:B------:R-:W-:Y:S01]  /*0640*/  IMAD.IADD R7, R207, 0x1, -R8 ;  /* 0x00000001cf077824 */ /* 0x000fe200078e0a08 */
[----:B------:R-:W-:Y:S02]  /*0650*/  LOP3.LUT R218, R3, R218, RZ, 0x3c, !PT ;  /* 0x000000da03da7212 */ /* 0x000fe400078e3cff */
[----:B------:R-:W-:Y:S01]  /*0660*/  LOP3.LUT R6, R9, 0x20, R6, 0xf8, !PT ;  /* 0x0000002009067812 */ /* 0x000fe200078ef806 */
[----:B------:R-:W-:Y:S01]  /*0670*/  IMAD R9, R7, 0x400, R2 ;  /* 0x0000040007097824 */ /* 0x000fe200078e0202 */
[----:B------:R-:W-:Y:S02]  /*0680*/  LOP3.LUT R199, R199, 0x1c0, RZ, 0xc0, !PT ;  /* 0x000001c0c7c77812 */ /* 0x000fe400078ec0ff */
[----:B------:R-:W-:Y:S01]  /*0690*/  SHF.R.S32.HI R3, RZ, 0x1f, R206 ;  /* 0x0000001fff037819 */ /* 0x000fe200000114ce */
[----:B------:R-:W-:Y:S01]  /*06a0*/  IMAD.IADD R218, R9, 0x1, R218 ;  /* 0x0000000109da7824 */ /* 0x000fe200078e02da */
[----:B------:R-:W-:-:S02]  /*06b0*/  SHF.R.U32.HI R193, RZ, 0x3, R199 ;  /* 0x00000003ffc17819 */ /* 0x000fc400000116c7 */
[----:B------:R-:W-:Y:S01]  /*06c0*/  LEA.HI R204, R3, R206, RZ, 0x2 ;  /* 0x000000ce03cc7211 */ /* 0x000fe200078f10ff */
[----:B------:R-:W-:Y:S01]  /*06d0*/  IMAD R3, R5, 0x400, R2 ;  /* 0x0000040005037824 */ /* 0x000fe200078e0202 */
[----:B------:R-:W-:Y:S02]  /*06e0*/  LOP3.LUT R4, R199, 0x8, R4, 0xf8, !PT ;  /* 0x00000008c7047812 */ /* 0x000fe400078ef804 */
[----:B------:R-:W-:Y:S01]  /*06f0*/  LOP3.LUT R0, R0, 0xfffffe00, RZ, 0xc0, !PT ;  /* 0xfffffe0000007812 */ /* 0x000fe200078ec0ff */
[----:B------:R-:W-:Y:S01]  /*0700*/  IMAD.IADD R216, R3, 0x1, R216 ;  /* 0x0000000103d87824 */ /* 0x000fe200078e02d8 */
[----:B------:R-:W-:Y:S01]  /*0710*/  LOP3.LUT R199, R193, R6, R199, 0x1e, !PT ;  /* 0x00000006c1c77212 */ /* 0x000fe200078e1ec7 */
[----:B------:R-:W-:Y:S01]  /*0720*/  IMAD.MOV.U32 R3, RZ, RZ, -0x10 ;  /* 0xfffffff0ff037424 */ /* 0x000fe200078e00ff */
[----:B------:R-:W-:Y:S01]  /*0730*/  LOP3.LUT R193, R4, R193, RZ, 0x3c, !PT ;  /* 0x000000c104c17212 */ /* 0x000fe200078e3cff */
[--C-:B------:R-:W-:Y:S01]  /*0740*/  IMAD R200, R7, 0x400, R0.reuse ;  /* 0x0000040007c87824 */ /* 0x100fe200078e0200 */
[----:B------:R-:W-:Y:S01]  /*0750*/  LEA R218, R218, UR5, 0x1 ;  /* 0x00000005dada7c11 */ /* 0x000fe2000f8e08ff */
[----:B------:R-:W-:Y:S01]  /*0760*/  IMAD R2, R5, 0x400, R0 ;  /* 0x0000040005027824 */ /* 0x000fe200078e0200 */
[----:B------:R-:W-:Y:S01]  /*0770*/  SEL R197, R197, 0xffffffe0, !P4 ;  /* 0xffffffe0c5c57807 */ /* 0x000fe20006000000 */
[----:B------:R-:W-:Y:S01]  /*0780*/  IMAD.IADD R200, R200, 0x1, R193 ;  /* 0x00000001c8c87824 */ /* 0x000fe200078e02c1 */
[----:B------:R-:W-:Y:S01]  /*0790*/  SEL R195, R195, 0xffffffc0, !P3 ;  /* 0xffffffc0c3c37807 */ /* 0x000fe20005800000 */
[----:B------:R-:W-:Y:S01]  /*07a0*/  IMAD.IADD R193, R193, 0x1, R2 ;  /* 0x00000001c1c17824 */ /* 0x000fe200078e0202 */
[----:B------:R-:W-:Y:S01]  /*07b0*/  LEA R194, R194, UR5, 0x1 ;  /* 0x00000005c2c27c11 */ /* 0x000fe2000f8e08ff */
[----:B------:R-:W-:Y:S01]  /*07c0*/  VIADD R220, R218, 0x20 ;  /* 0x00000020dadc7836 */ /* 0x000fe20000000000 */
[----:B------:R-:W-:Y:S01]  /*07d0*/  LEA R216, R216, UR6, 0x1 ;  /* 0x00000006d8d87c11 */ /* 0x000fe2000f8e08ff */
[----:B------:R-:W-:Y:S01]  /*07e0*/  IMAD.IADD R197, R196, 0x1, R197 ;  /* 0x00000001c4c57824 */ /* 0x000fe200078e02c5 */
[----:B------:R-:W-:Y:S01]  /*07f0*/  SHF.R.S32.HI R204, RZ, 0x2, R204 ;  /* 0x00000002ffcc7819 */ /* 0x000fe200000114cc */
[----:B------:R-:W-:Y:S01]  /*0800*/  @P1 VIADD R220, R218, 0xffffffe0 ;  /* 0xffffffe0dadc1836 */ /* 0x000fe20000000000 */
[----:B------:R-:W-:Y:S01]  /*0810*/  SEL R3, R3, 0x10, !P0 ;  /* 0x0000001003037807 */ /* 0x000fe20004000000 */
[----:B------:R-:W-:Y:S01]  /*0820*/  IMAD.IADD R196, R196, 0x1, R195 ;  /* 0x00000001c4c47824 */ /* 0x000fe200078e02c3 */
[----:B------:R-:W-:Y:S01]  /*0830*/  LOP3.LUT R199, R199, R0, RZ, 0xfc, !PT ;  /* 0x00000000c7c77212 */ /* 0x000fe200078efcff */
[----:B------:R-:W-:Y:S01]  /*0840*/  IMAD.IADD R0, R195, 0x1, R194 ;  /* 0x00000001c3007824 */ /* 0x000fe200078e02c2 */
[----:B---3--:R-:W-:Y:S01]  /*0850*/  SHF.R.S32.HI R215, RZ, 0x1f, R202 ;  /* 0x0000001fffd77819 */ /* 0x008fe200000114ca */
[----:B------:R-:W-:Y:S01]  /*0860*/  VIADD R219, R216, 0x40 ;  /* 0x00000040d8db7836 */ /* 0x000fe20000000000 */
[----:B------:R-:W-:Y:S01]  /*0870*/  SHF.R.S32.HI R213, RZ, 0x1f, R209 ;  /* 0x0000001fffd57819 */ /* 0x000fe200000114d1 */
[----:B------:R-:W-:Y:S01]  /*0880*/  IMAD R204, R7, 0x10, R204 ;  /* 0x0000001007cc7824 */ /* 0x000fe200078e02cc */
[----:B------:R-:W-:Y:S01]  /*0890*/  SHF.R.S32.HI R211, RZ, 0x1f, R210 ;  /* 0x0000001fffd37819 */ /* 0x000fe200000114d2 */
[----:B------:R-:W-:Y:S01]  /*08a0*/  IMAD.IADD R195, R197, 0x1, R195 ;  /* 0x00000001c5c37824 */ /* 0x000fe200078e02c3 */
[----:B------:R-:W-:Y:S01]  /*08b0*/  LEA R214, R208, UR5, 0x1 ;  /* 0x00000005d0d67c11 */ /* 0x000fe2000f8e08ff */
[----:B------:R-:W-:Y:S01]  /*08c0*/  IMAD.IADD R221, R218, 0x1, R3 ;  /* 0x00000001dadd7824 */ /* 0x000fe200078e0203 */
[----:B------:R-:W-:Y:S01]  /*08d0*/  LEA R193, R193, UR4, 0x1 ;  /* 0x00000004c1c17c11 */ /* 0x000fe2000f8e08ff */
[----:B------:R-:W-:-:S02]  /*08e0*/  @P2 VIADD R219, R216, 0xffffffc0 ;  /* 0xffffffc0d8db2836 */ /* 0x000fc40000000000 */
[----:B----4-:R-:W-:-:S07]  /*08f0*/  IMAD.IADD R226, R3, 0x1, R220 ;  /* 0x0000000103e27824 */ /* 0x010fce00078e02dc */
.L_x_198:
[----:B------:R-:W1:Y:S01]  /*0900*/  LDC.64 R4, c[0x0][0x2f0] ;  /* 0x0000bc00ff047b82 */ /* 0x000e620000000a00 */
[C---:B--2---:R-:W-:Y:S01]  /*0910*/  IMAD.SHL.U32 R9, R202.reuse, 0x4, RZ ;  /* 0x00000004ca097824 */ /* 0x044fe200078e00ff */
[----:B------:R-:W-:Y:S01]  /*0920*/  SHF.L.U64.HI R6, R202, 0x2, R215 ;  /* 0x00000002ca067819 */ /* 0x000fe200000102d7 */
[----:B------:R-:W-:Y:S01]  /*0930*/  IMAD.MOV.U32 R17, RZ, RZ, -0x1 ;  /* 0xffffffffff117424 */ /* 0x000fe200078e00ff */
[----:B------:R-:W-:-:S04]  /*0940*/  ISETP.NE.U32.AND P3, PT, RZ, UR10, PT ;  /* 0x0000000aff007c0c */ /* 0x000fc8000bf65070 */
[----:B------:R-:W2:Y:S01]  /*0950*/  LDC.64 R2, c[0x0][0x308] ;  /* 0x0000c200ff027b82 */ /* 0x000ea20000000a00 */
[----:B------:R-:W-:Y:S02]  /*0960*/  ISETP.NE.AND.EX P3, PT, RZ, UR11, PT, P3 ;  /* 0x0000000bff007c0c */ /* 0x000fe4000bf65330 */
[----:B-1----:R-:W-:Y:S02]  /*0970*/  ISETP.NE.U32.AND P4, PT, R4, RZ, PT ;  /* 0x000000ff0400720c */ /* 0x002fe40003f85070 */
[----:B----4-:R-:W-:Y:S02]  /*0980*/  IADD3 R14, P0, R9, R4, RZ ;  /* 0x00000004090e7210 */ /* 0x010fe40007f1e0ff */
        /* <DEDUP_REMOVED lines=16> */
[----:B-1----:R-:W-:-:S02]  /*0a90*/  ISETP.NE.AND P3, PT, R7, RZ, PT ;  /* 0x000000ff0700720c */ /* 0x002fc40003f65270 */
[----:B---3--:R-:W-:-:S04]  /*0aa0*/  ISETP.EQ.U32.AND P1, PT, R4, RZ, PT ;  /* 0x000000ff0400720c */ /* 0x008fc80003f22070 */
[----:B------:R-:W-:Y:S02]  /*0ab0*/  ISETP.EQ.OR.EX P1, PT, R5, RZ, !P3, P1 ;  /* 0x000000ff0500720c */ /* 0x000fe40005f22710 */
[----:B------:R-:W-:Y:S01]  /*0ac0*/  IADD3 R8, P0, R9, R4, RZ ;  /* 0x0000000409087210 */ /* 0x000fe20007f1e0ff */
[----:B------:R-:W-:-:S04]  /*0ad0*/  IMAD.MOV.U32 R241, RZ, RZ, -0x1 ;  /* 0xfffffffffff17424 */ /* 0x000fc800078e00ff */
[----:B------:R-:W-:Y:S02]  /*0ae0*/  IMAD.X R9, R6, 0x1, R5, P0 ;  /* 0x0000000106097824 */ /* 0x000fe400000e0605 */
[----:B------:R-:W1:Y:S01]  /*0af0*/  @!P2 LDC R6, c[0x0][0x2cc] ;  /* 0x0000b300ff06ab82 */ /* 0x000e620000000800 */
[----:B------:R-:W-:-:S03]  /*0b00*/  @!P2 ISETP.NE.U32.AND P0, PT, R2, RZ, PT ;  /* 0x000000ff0200a20c */ /* 0x000fc60003f05070 */
[----:B-----5:R3:W5:Y:S01]  /*0b10*/  @!P1 LDG.E R241, desc[UR14][R8.64] ;  /* 0x0000000e08f19981 */ /* 0x020762000c1e1900 */
[----:B------:R-:W-:-:S03]  /*0b20*/  ISETP.NE.U32.AND P1, PT, R4, RZ, PT ;  /* 0x000000ff0400720c */ /* 0x000fc60003f25070 */
[----:B------:R-:W2:Y:S01]  /*0b30*/  LDC R2, c[0x0][0x2c8] ;  /* 0x0000b200ff027b82 */ /* 0x000ea20000000800 */
[----:B------:R-:W-:Y:S02]  /*0b40*/  ISETP.NE.AND.EX P1, PT, R5, RZ, PT, P1 ;  /* 0x000000ff0500720c */ /* 0x000fe40003f25310 */
[----:B------:R-:W-:-:S04]  /*0b50*/  @!P2 ISETP.NE.AND.EX P0, PT, R3, RZ, PT, P0 ;  /* 0x000000ff0300a20c */ /* 0x000fc80003f05300 */
[----:B-1----:R-:W-:Y:S01]  /*0b60*/  @!P2 SEL R3, R6, RZ, P0 ;  /* 0x000000ff0603a207 */ /* 0x002fe20000000000 */
[----:B--2---:R-:W-:-:S06]  /*0b70*/  @P4 IMAD.IADD R242, R242, 0x1, -R17 ;  /* 0x00000001f2f24824 */ /* 0x004fcc00078e0a11 */
[----:B------:R-:W1:Y:S01]  /*0b80*/  @!P4 LDC R242, c[0x0][0x2c4] ;  /* 0x0000b100fff2cb82 */ /* 0x000e620000000800 */
[----:B----4-:R-:W-:Y:S01]  /*0b90*/  @P2 IMAD.IADD R239, R239, 0x1, -R240 ;  /* 0x00000001efef2824 */ /* 0x010fe200078e0af0 */
[----:B---3--:R-:W-:Y:S06]  /*0ba0*/  @!P1 BRA `(.L_x_170) ;  /* 0x00000000000c9947 */ /* 0x008fec0003800000 */
[----:B------:R-:W2:Y:S02]  /*0bb0*/  @P3 LDG.E R2, desc[UR14][R8.64+0x4] ;  /* 0x0000040e08023981 */ /* 0x000ea4000c1e1900 */
[----:B--2--5:R-:W-:-:S06]  /*0bc0*/  @P3 IADD3 R2, R2, -R241, RZ ;  /* 0x800000f102023210 */ /* 0x024fcc0007ffe0ff */
[----:B------:R2:W5:Y:S02]  /*0bd0*/  @!P3 LDG.E R2, desc[UR14][R8.64] ;  /* 0x0000000e0802b981 */ /* 0x000564000c1e1900 */
.L_x_170:
[----:B------:R-:W-:Y:S01]  /*0be0*/  IMAD.SHL.U32 R237, R212, 0x40, RZ ;  /* 0x00000040d4ed7824 */ /* 0x000fe200078e00ff */
[----:B-----5:R-:W-:-:S04]  /*0bf0*/  @!P2 IADD3 R239, R3, R2, -R240 ;  /* 0x0000000203efa210 */ /* 0x020fc80007ffe8f0 */
[----:B------:R-:W-:-:S13]  /*0c00*/  ISETP.GT.AND P0, PT, R239, R237, PT ;  /* 0x000000edef00720c */ /* 0x000fda0003f04270 */
[----:B------:R-:W-:Y:S05]  /*0c10*/  @!P0 BRA `(.L_x_171) ;  /* 0x00000064009c8947 */ /* 0x000fea0003800000 */
[----:B------:R-:W3:Y:S01]  /*0c20*/  LDC R6, c[0x0][0x278] ;  /* 0x00009e00ff067b82 */ /* 0x000ee20000000800 */
[----:B--2---:R-:W-:Y:S01]  /*0c30*/  MOV R8, RZ ;  /* 0x000000ff00087202 */ /* 0x004fe20000000f00 */
[----:B------:R-:W2:Y:S01]  /*0c40*/  S2R R32, SR_CTAID.X ;  /* 0x0000000000207919 */ /* 0x000ea20000002500 */
[----:B------:R-:W-:Y:S01]  /*0c50*/  IABS R4, R217 ;  /* 0x000000d900047213 */ /* 0x000fe20000000000 */
[----:B------:R-:W-:Y:S01]  /*0c60*/  IMAD.SHL.U32 R31, R202, 0x80, RZ ;  /* 0x00000080ca1f7824 */ /* 0x000fe200078e00ff */
[----:B------:R-:W-:Y:S02]  /*0c70*/  ISETP.NE.AND P0, PT, R241, -0x1, PT ;  /* 0xfffffffff100780c */ /* 0x000fe40003f05270 */
[----:B------:R-:W-:Y:S01]  /*0c80*/  ISETP.NE.AND P1, PT, R17, -0x1, PT ;  /* 0xffffffff1100780c */ /* 0x000fe20003f25270 */
[----:B------:R-:W4:Y:S01]  /*0c90*/  LDC R25, c[0x0][0x2d4] ;  /* 0x0000b500ff197b82 */ /* 0x000f220000000800 */
[----:B------:R-:W-:Y:S02]  /*0ca0*/  SEL R31, R31, RZ, P4 ;  /* 0x000000ff1f1f7207 */ /* 0x000fe40002000000 */
[----:B------:R-:W-:-:S05]  /*0cb0*/  SHF.R.S32.HI R233, RZ, 0x1f, R217 ;  /* 0x0000001fffe97819 */ /* 0x000fca00000114d9 */
[----:B------:R-:W5:Y:S01]  /*0cc0*/  LDC R23, c[0x0][0x2dc] ;  /* 0x0000b700ff177b82 */ /* 0x000f620000000800 */
[----:B---3--:R-:W-:-:S07]  /*0cd0*/  IABS R7, R6 ;  /* 0x0000000600077213 */ /* 0x008fce0000000000 */
[----:B------:R-:W3:Y:S01]  /*0ce0*/  LDC R22, c[0x0][0x270] ;  /* 0x00009c00ff167b82 */ /* 0x000ee20000000800 */
[----:B------:R-:W1:Y:S01]  /*0cf0*/  I2F.RP R11, R7 ;  /* 0x00000007000b7306 */ /* 0x000e620000209400 */
[----:B----4-:R-:W-:-:S06]  /*0d00*/  IMAD.WIDE.U32 R28, R202, R25, RZ ;  /* 0x00000019ca1c7225 */ /* 0x010fcc00078e00ff */
[----:B------:R-:W4:Y:S01]  /*0d10*/  LDC R33, c[0x0][0x2c4] ;  /* 0x0000b100ff217b82 */ /* 0x000f220000000800 */
[----:B-----5:R-:W-:-:S07]  /*0d20*/  IMAD R35, R217, R23, RZ ;  /* 0x00000017d9237224 */ /* 0x020fce00078e02ff */
[----:B------:R-:W5:Y:S01]  /*0d30*/  LDC.U8 R34, c[0x0][0x480] ;  /* 0x00012000ff227b82 */ /* 0x000f620000000000 */
[----:B-1----:R-:W1:Y:S01]  /*0d40*/  MUFU.RCP R10, R11 ;  /* 0x0000000b000a7308 */ /* 0x002e620000001000 */
[----:B---3--:R-:W-:-:S04]  /*0d50*/  IMAD.WIDE R38, R23, R22, RZ ;  /* 0x0000001617267225 */ /* 0x008fc800078e02ff */
[----:B------:R-:W-:Y:S01]  /*0d60*/  IMAD R19, R39, R28, RZ ;  /* 0x0000001c27137224 */ /* 0x000fe200078e02ff */
[----:B-1----:R-:W-:Y:S02]  /*0d70*/  IADD3 R10, R10, 0xffffffe, RZ ;  /* 0x0ffffffe0a0a7810 */ /* 0x002fe40007ffe0ff */
[----:B------:R-:W-:Y:S02]  /*0d80*/  IADD3 R11, R242, 0x3f, RZ ;  /* 0x0000003ff20b7810 */ /* 0x000fe40007ffe0ff */
[----:B------:R-:W1:Y:S02]  /*0d90*/  F2I.FTZ.U32.TRUNC.NTZ R9, R10 ;  /* 0x0000000a00097305 */ /* 0x000e64000021f000 */
[----:B------:R-:W-:-:S04]  /*0da0*/  SHF.R.S32.HI R238, RZ, 0x1f, R11 ;  /* 0x0000001fffee7819 */ /* 0x000fc8000001140b */
[----:B------:R-:W-:-:S04]  /*0db0*/  LEA.HI R238, R238, R11, RZ, 0x6 ;  /* 0x0000000beeee7211 */ /* 0x000fc800078f30ff */
[----:B------:R-:W-:Y:S02]  /*0dc0*/  LOP3.LUT R24, R238, 0xffffffc0, RZ, 0xc0, !PT ;  /* 0xffffffc0ee187812 */ /* 0x000fe400078ec0ff */
[----:B------:R-:W-:Y:S02]  /*0dd0*/  SHF.R.S32.HI R238, RZ, 0x6, R238 ;  /* 0x00000006ffee7819 */ /* 0x000fe400000114ee */
[----:B------:R-:W-:Y:S01]  /*0de0*/  IADD3 R24, R24, -0x40, RZ ;  /* 0xffffffc018187810 */ /* 0x000fe20007ffe0ff */
[----:B-1----:R-:W-:-:S04]  /*0df0*/  IMAD.MOV R2, RZ, RZ, -R9 ;  /* 0x000000ffff027224 */ /* 0x002fc800078e0a09 */
[----:B------:R-:W-:Y:S02]  /*0e00*/  IMAD R5, R2, R7, RZ ;  /* 0x0000000702057224 */ /* 0x000fe400078e02ff */
[----:B------:R-:W1:Y:S02]  /*0e10*/  LDC.64 R2, c[0x0][0x228] ;  /* 0x00008a00ff027b82 */ /* 0x000e640000000a00 */
[----:B------:R-:W-:-:S06]  /*0e20*/  IMAD.HI.U32 R5, R9, R5, R8 ;  /* 0x0000000509057227 */ /* 0x000fcc00078e0008 */
[----:B------:R-:W-:Y:S01]  /*0e30*/  IMAD.HI.U32 R14, R5, R4, RZ ;  /* 0x00000004050e7227 */ /* 0x000fe200078e00ff */
[----:B------:R-:W3:Y:S03]  /*0e40*/  LDC.64 R8, c[0x0][0x240] ;  /* 0x00009000ff087b82 */ /* 0x000ee60000000a00 */
[----:B------:R-:W-:-:S04]  /*0e50*/  IMAD.MOV R10, RZ, RZ, -R14 ;  /* 0x000000ffff0a7224 */ /* 0x000fc800078e0a0e */
[C---:B------:R-:W-:Y:S02]  /*0e60*/  IMAD R10, R7.reuse, R10, R4 ;  /* 0x0000000a070a7224 */ /* 0x040fe400078e0204 */
[----:B------:R-:W2:Y:S03]  /*0e70*/  @P0 LDC.64 R4, c[0x0][0x250] ;  /* 0x00009400ff040b82 */ /* 0x000ea60000000a00 */
[----:B------:R-:W-:Y:S01]  /*0e80*/  ISETP.GT.U32.AND P5, PT, R7, R10, PT ;  /* 0x0000000a0700720c */ /* 0x000fe20003fa4070 */
[-C--:B-1----:R-:W-:Y:S02]  /*0e90*/  IMAD R12, R215, R2.reuse, RZ ;  /* 0x00000002d70c7224 */ /* 0x082fe400078e02ff */
[C---:B------:R-:W-:Y:S02]  /*0ea0*/  IMAD.WIDE.U32 R20, R202.reuse, R2, RZ ;  /* 0x00000002ca147225 */ /* 0x040fe400078e00ff */
[----:B------:R-:W1:Y:S02]  /*0eb0*/  LDC.U8 R2, c[0x0][0x3d8] ;  /* 0x0000f600ff027b82 */ /* 0x000e640000000000 */
[----:B------:R-:W-:-:S02]  /*0ec0*/  IMAD R3, R202, R3, R12 ;  /* 0x00000003ca037224 */ /* 0x000fc400078e020c */
[----:B---3--:R-:W-:-:S04]  /*0ed0*/  IMAD.WIDE.U32 R12, R17, R8, RZ ;  /* 0x00000008110c7225 */ /* 0x008fc800078e00ff */
[-C--:B------:R-:W-:Y:S02]  /*0ee0*/  @!P5 IADD3 R10, R10, -R7.reuse, RZ ;  /* 0x800000070a0ad210 */ /* 0x080fe40007ffe0ff */
[----:B------:R-:W-:Y:S01]  /*0ef0*/  @!P5 IADD3 R14, R14, 0x1, RZ ;  /* 0x000000010e0ed810 */ /* 0x000fe20007ffe0ff */
[----:B------:R-:W-:Y:S01]  /*0f00*/  IMAD.IADD R18, R21, 0x1, R3 ;  /* 0x0000000115127824 */ /* 0x000fe200078e0203 */
[----:B------:R-:W-:Y:S01]  /*0f10*/  ISETP.GE.U32.AND P3, PT, R10, R7, PT ;  /* 0x000000070a00720c */ /* 0x000fe20003f66070 */
[----:B------:R-:W-:Y:S01]  /*0f20*/  IMAD R11, R17, R9, RZ ;  /* 0x00000009110b7224 */ /* 0x000fe200078e02ff */
[----:B------:R-:W-:Y:S01]  /*0f30*/  SHF.R.S32.HI R3, RZ, 0x1f, R25 ;  /* 0x0000001fff037819 */ /* 0x000fe20000011419 */
[----:B------:R-:W-:Y:S01]  /*0f40*/  @P0 IMAD.IADD R7, R240, 0x1, R241 ;  /* 0x00000001f0070824 */ /* 0x000fe200078e02f1 */
[----:B------:R-:W-:Y:S02]  /*0f50*/  LOP3.LUT R10, R217, R6, RZ, 0x3c, !PT ;  /* 0x00000006d90a7212 */ /* 0x000fe400078e3cff */
[----:B------:R-:W-:Y:S01]  /*0f60*/  @P1 IADD3 R18, R13, R11, RZ ;  /* 0x0000000b0d121210 */ /* 0x000fe20007ffe0ff */
[----:B------:R-:W-:Y:S01]  /*0f70*/  IMAD R16, R3, R202, RZ ;  /* 0x000000ca03107224 */ /* 0x000fe200078e02ff */
[----:B------:R-:W-:Y:S01]  /*0f80*/  ISETP.GE.AND P2, PT, R10, RZ, PT ;  /* 0x000000ff0a00720c */ /* 0x000fe20003f46270 */
[----:B--2---:R-:W-:Y:S01]  /*0f90*/  @P0 IMAD.WIDE.U32 R26, R7, R4, RZ ;  /* 0x00000004071a0225 */ /* 0x004fe200078e00ff */
[----:B------:R-:W-:Y:S01]  /*0fa0*/  SEL R21, R20, R12, !P1 ;  /* 0x0000000c14157207 */ /* 0x000fe20004800000 */
[----:B------:R-:W2:Y:S01]  /*0fb0*/  @P1 LDC.64 R10, c[0x0][0x420] ;  /* 0x00010800ff0a1b82 */ /* 0x000ea20000000a00 */
[----:B------:R-:W-:Y:S01]  /*0fc0*/  ISETP.NE.AND P5, PT, R6, RZ, PT ;  /* 0x000000ff0600720c */ /* 0x000fe20003fa5270 */
[----:B------:R-:W-:Y:S01]  /*0fd0*/  IMAD R3, R215, R25, R16 ;  /* 0x00000019d7037224 */ /* 0x000fe200078e0210 */
[----:B------:R-:W-:Y:S01]  /*0fe0*/  @P3 IADD3 R14, R14, 0x1, RZ ;  /* 0x000000010e0e3810 */ /* 0x000fe20007ffe0ff */
[----:B------:R-:W-:Y:S01]  /*0ff0*/  @P0 IMAD R15, R7, R5, RZ ;  /* 0x00000005070f0224 */ /* 0x000fe200078e02ff */
[----:B-1----:R-:W-:Y:S01]  /*1000*/  ISETP.NE.AND P3, PT, R2, RZ, PT ;  /* 0x000000ff0200720c */ /* 0x002fe20003f65270 */
[----:B------:R-:W-:Y:S01]  /*1010*/  IMAD R2, R39, R17, RZ ;  /* 0x0000001127027224 */ /* 0x000fe200078e02ff */
[----:B------:R-:W-:Y:S01]  /*1020*/  IADD3 R3, R29, R3, RZ ;  /* 0x000000031d037210 */ /* 0x000fe20007ffe0ff */
[----:B------:R-:W1:Y:S01]  /*1030*/  @!P1 LDC.64 R12, c[0x0][0x418] ;  /* 0x00010600ff0c9b82 */ /* 0x000e620000000a00 */
[----:B------:R-:W-:Y:S01]  /*1040*/  @P0 IMAD.IADD R15, R27, 0x1, R15 ;  /* 0x000000011b0f0824 */ /* 0x000fe200078e020f */
[----:B------:R-:W-:Y:S01]  /*1050*/  @P0 MOV R16, R26 ;  /* 0x0000001a00100202 */ /* 0x000fe20000000f00 */
[----:B------:R-:W-:-:S04]  /*1060*/  IMAD.WIDE.U32 R28, R38, R28, RZ ;  /* 0x0000001c261c7225 */ /* 0x000fc800078e00ff */
[C---:B------:R-:W-:Y:S02]  /*1070*/  IMAD R19, R38.reuse, R3, R19 ;  /* 0x0000000326137224 */ /* 0x040fe400078e0213 */
[----:B------:R-:W-:Y:S01]  /*1080*/  IMAD.WIDE.U32 R26, R38, R17, RZ ;  /* 0x00000011261a7225 */ /* 0x000fe200078e00ff */
[----:B------:R-:W3:Y:S02]  /*1090*/  @P3 LDC R36, c[0x0][0x2e4] ;  /* 0x0000b900ff243b82 */ /* 0x000ee40000000800 */
[----:B------:R-:W-:Y:S01]  /*10a0*/  IADD3 R19, R29, R19, RZ ;  /* 0x000000131d137210 */ /* 0x000fe20007ffe0ff */
[----:B------:R-:W-:Y:S01]  /*10b0*/  @!P2 IMAD.MOV R14, RZ, RZ, -R14 ;  /* 0x000000ffff0ea224 */ /* 0x000fe200078e0a0e */
[----:B------:R-:W-:Y:S02]  /*10c0*/  @P1 IADD3 R19, R27, R2, RZ ;  /* 0x000000021b131210 */ /* 0x000fe40007ffe0ff */
[----:B------:R-:W-:Y:S01]  /*10d0*/  @!P5 LOP3.LUT R14, RZ, R6, RZ, 0x33, !PT ;  /* 0x00000006ff0ed212 */ /* 0x000fe200078e33ff */
[----:B--2---:R-:W-:Y:S01]  /*10e0*/  @P1 IMAD.WIDE.U32 R42, R17, R10, RZ ;  /* 0x0000000a112a1225 */ /* 0x004fe200078e00ff */
[----:B------:R-:W2:Y:S01]  /*10f0*/  LDC.64 R2, c[0x0][0x488] ;  /* 0x00012200ff027b82 */ /* 0x000ea20000000a00 */
[----:B------:R-:W-:-:S02]  /*1100*/  SEL R20, R28, R26, !P1 ;  /* 0x0000001a1c147207 */ /* 0x000fc40004800000 */
[----:B----4-:R-:W-:Y:S01]  /*1110*/  @P3 IMAD R10, R202, R33, RZ ;  /* 0x00000021ca0a3224 */ /* 0x010fe200078e02ff */
[----:B------:R-:W-:Y:S01]  /*1120*/  IADD3 R31, P2, R24, R31, RZ ;  /* 0x0000001f181f7210 */ /* 0x000fe20007f5e0ff */
[----:B------:R-:W-:Y:S01]  /*1130*/  @P1 IMAD R27, R17, R11, R43 ;  /* 0x0000000b111b1224 */ /* 0x000fe200078e022b */
[----:B------:R-:W-:Y:S01]  /*1140*/  SHF.R.S32.HI R26, RZ, 0x1f, R24 ;  /* 0x0000001fff1a7819 */ /* 0x000fe20000011418 */
[-C--:B-1----:R-:W-:Y:S01]  /*1150*/  @!P1 IMAD R29, R215, R12.reuse, RZ ;  /* 0x0000000cd71d9224 */ /* 0x082fe200078e02ff */
[----:B------:R-:W1:Y:S01]  /*1160*/  @P0 LDC.64 R6, c[0x0][0x248] ;  /* 0x00009200ff060b82 */ /* 0x000e620000000a00 */
[----:B------:R-:W-:Y:S01]  /*1170*/  @!P1 IMAD.WIDE.U32 R40, R202, R12, RZ ;  /* 0x0000000cca289225 */ /* 0x000fe200078e00ff */
[----:B------:R-:W-:-:S03]  /*1180*/  @P3 SEL R10, R10, R17, !P1 ;  /* 0x000000110a0a3207 */ /* 0x000fc60004800000 */
[C---:B------:R-:W-:Y:S01]  /*1190*/  @!P1 IMAD R29, R202.reuse, R13, R29 ;  /* 0x0000000dca1d9224 */ /* 0x040fe200078e021d */
[C---:B------:R-:W-:Y:S01]  /*11a0*/  SHF.L.U64.HI R13, R202.reuse, 0x7, R215 ;  /* 0x00000007ca0d7819 */ /* 0x040fe200000102d7 */
[----:B------:R-:W-:Y:S01]  /*11b0*/  @P1 IMAD.MOV.U32 R28, RZ, RZ, R42 ;  /* 0x000000ffff1c1224 */ /* 0x000fe200078e002a */
[----:B------:R-:W-:Y:S02]  /*11c0*/  @!P1 MOV R28, R40 ;  /* 0x00000028001c9202 */ /* 0x000fe40000000f00 */
[----:B------:R-:W-:Y:S01]  /*11d0*/  @!P1 IADD3 R27, R41, R29, RZ ;  /* 0x0000001d291b9210 */ /* 0x000fe20007ffe0ff */
[----:B---3--:R-:W-:Y:S01]  /*11e0*/  @P3 IMAD R29, R217, R36, R10 ;  /* 0x00000024d91d3224 */ /* 0x008fe200078e020a */
[----:B------:R-:W-:Y:S01]  /*11f0*/  SEL R13, R13, RZ, P4 ;  /* 0x000000ff0d0d7207 */ /* 0x000fe20002000000 */
[----:B------:R-:W-:Y:S02]  /*1200*/  @!P3 IMAD R10, R202, R22, R217 ;  /* 0x00000016ca0ab224 */ /* 0x000fe400078e02d9 */
[----:B--2---:R-:W-:Y:S01]  /*1210*/  IMAD.WIDE.U32 R36, R32, R2, RZ ;  /* 0x0000000220247225 */ /* 0x004fe200078e00ff */
[----:B------:R-:W-:-:S02]  /*1220*/  IADD3.X R11, R26, R13, RZ, P2, !PT ;  /* 0x0000000d1a0b7210 */ /* 0x000fc400017fe4ff */
[----:B-----5:R-:W-:Y:S01]  /*1230*/  ISETP.NE.AND P2, PT, R34, RZ, PT ;  /* 0x000000ff2200720c */ /* 0x020fe20003f45270 */
[----:B------:R-:W-:Y:S01]  /*1240*/  @P0 IMAD.IADD R2, R240, 0x1, R241 ;  /* 0x00000001f0020824 */ /* 0x000fe200078e02f1 */
[----:B------:R-:W-:Y:S01]  /*1250*/  SHF.R.S32.HI R34, RZ, 0x1f, R35 ;  /* 0x0000001fff227819 */ /* 0x000fe20000011423 */
[----:B------:R-:W-:Y:S01]  /*1260*/  @!P3 IMAD R29, R10, R33, RZ ;  /* 0x000000210a1db224 */ /* 0x000fe200078e02ff */
[----:B------:R-:W-:Y:S01]  /*1270*/  SEL R33, R36, RZ, P2 ;  /* 0x000000ff24217207 */ /* 0x000fe20001000000 */
[----:B------:R-:W-:Y:S02]  /*1280*/  IMAD R32, R32, R3, R37 ;  /* 0x0000000320207224 */ /* 0x000fe400078e0225 */
[----:B-1----:R-:W-:Y:S02]  /*1290*/  @P0 IMAD R10, R2, R7, RZ ;  /* 0x00000007020a0224 */ /* 0x002fe400078e02ff */
[----:B------:R-:W-:Y:S01]  /*12a0*/  IMAD R13, R39, R31, RZ ;  /* 0x0000001f270d7224 */ /* 0x000fe200078e02ff */
[----:B------:R-:W-:Y:S01]  /*12b0*/  SEL R32, R32, RZ, P2 ;  /* 0x000000ff20207207 */ /* 0x000fe20001000000 */
[----:B------:R-:W-:-:S04]  /*12c0*/  @P0 IMAD.WIDE.U32 R2, R2, R6, RZ ;  /* 0x0000000602020225 */ /* 0x000fc800078e00ff */
[C---:B------:R-:W-:Y:S01]  /*12d0*/  IMAD R13, R38.reuse, R11, R13 ;  /* 0x0000000b260d7224 */ /* 0x040fe200078e020d */
[----:B------:R-:W-:Y:S01]  /*12e0*/  SHF.R.S32.HI R11, RZ, 0x1f, R237 ;  /* 0x0000001fff0b7819 */ /* 0x000fe200000114ed */
[----:B------:R-:W-:Y:S01]  /*12f0*/  IMAD.WIDE.U32 R30, R38, R31, RZ ;  /* 0x0000001f261e7225 */ /* 0x000fe200078e00ff */
[----:B------:R-:W-:Y:S02]  /*1300*/  @P0 IADD3 R10, R3, R10, RZ ;  /* 0x0000000a030a0210 */ /* 0x000fe40007ffe0ff */
        /* <DEDUP_REMOVED lines=14> */
.L_x_172:
        /* <DEDUP_REMOVED lines=13> */
.L_x_173:
        /* <DEDUP_REMOVED lines=10> */
.L_x_174:
[----:B------:R-:W-:-:S04]  /*1560*/  IMAD R2, R202, R22, R217 ;  /* 0x00000016ca027224 */ /* 0x000fc800078e02d9 */
[----:B------:R-:W-:-:S07]  /*1570*/  IMAD R25, R2, R25, RZ ;  /* 0x0000001902197224 */ /* 0x000fce00078e02ff */
.L_x_175:
[----:B------:R-:W-:Y:S01]  /*1580*/  IMAD R22, R23, R22, RZ ;  /* 0x0000001617167224 */ /* 0x000fe200078e02ff */
[----:B------:R-:W1:Y:S01]  /*1590*/  LDC.64 R2, c[0x0][0x420] ;  /* 0x00010800ff027b82 */ /* 0x000e620000000a00 */
[----:B------:R-:W-:Y:S01]  /*15a0*/  IADD3 R23, -R239, R242, R237 ;  /* 0x000000f2ef177210 */ /* 0x000fe20007ffe1ed */
[----:B------:R-:W-:Y:S01]  /*15b0*/  ULDC UR4, c[0x0][0x398] ;  /* 0x0000e60000047ab9 */ /* 0x000fe20000000800 */
[----:B------:R-:W-:Y:S01]  /*15c0*/  IMAD.SHL.U32 R17, R22, 0x40, RZ ;  /* 0x0000004016117824 */ /* 0x000fe200078e00ff */
[C---:B------:R-:W-:Y:S01]  /*15d0*/  IADD3 R25, R24.reuse, R25, RZ ;  /* 0x0000001918197210 */ /* 0x040fe20007ffe0ff */
[----:B------:R-:W-:Y:S01]  /*15e0*/  IMAD.IADD R29, R24, 0x1, R29 ;  /* 0x00000001181d7824 */ /* 0x000fe200078e021d */
[----:B------:R-:W-:Y:S01]  /*15f0*/  ULDC.64 UR6, c[0x0][0x428] ;  /* 0x00010a0000067ab9 */ /* 0x000fe20000000a00 */
[----:B------:R-:W-:Y:S01]  /*1600*/  ULDC.64 UR8, c[0x0][0x258] ;  /* 0x0000960000087ab9 */ /* 0x000fe20000000a00 */
[----:B------:R-:W-:Y:S01]  /*1610*/  IADD3 R30, P3, P1, R30, R17, R35 ;  /* 0x000000111e1e7210 */ /* 0x000fe2000797e023 */
[----:B------:R-:W-:Y:S01]  /*1620*/  BSSY B1, `(.L_x_171) ;  /* 0x00005c6000017945 */ /* 0x000fe20003800000 */
[----:B------:R-:W-:-:S04]  /*1630*/  SHF.R.S32.HI R17, RZ, 0x1f, R17 ;  /* 0x0000001fff117819 */ /* 0x000fc80000011411 */
[----:B------:R-:W-:Y:S02]  /*1640*/  IADD3.X R34, R37, R17, R34, P3, P1 ;  /* 0x0000001125227210 */ /* 0x000fe40001fe2422 */
[----:B------:R-:W-:Y:S02]  /*1650*/  IADD3 R20, P3, P1, R33, R30, R20 ;  /* 0x0000001e21147210 */ /* 0x000fe4000797e014 */
[----:B------:R-:W2:Y:S02]  /*1660*/  LDC.64 R30, c[0x0][0x2b0] ;  /* 0x0000ac00ff1e7b82 */ /* 0x000ea40000000a00 */
[----:B------:R-:W-:Y:S02]  /*1670*/  IADD3.X R19, R32, R34, R19, P3, P1 ;  /* 0x0000002220137210 */ /* 0x000fe40001fe2413 */
[----:B------:R-:W-:Y:S02]  /*1680*/  IADD3 R32, P1, R210, R28, RZ ;  /* 0x0000001cd2207210 */ /* 0x000fe40007f3e0ff */
[----:B------:R-:W-:-:S03]  /*1690*/  IADD3 R17, P3, R209, R24, RZ ;  /* 0x00000018d1117210 */ /* 0x000fc60007f7e0ff */
[----:B------:R-:W-:Y:S02]  /*16a0*/  IMAD.X R33, R211, 0x1, R27, P1 ;  /* 0x00000001d3217824 */ /* 0x000fe400008e061b */
[----:B------:R-:W-:Y:S02]  /*16b0*/  IMAD R27, R207, R22, R206 ;  /* 0x00000016cf1b7224 */ /* 0x000fe400078e02ce */
[----:B------:R-:W-:Y:S01]  /*16c0*/  VIADD R22, R23, -UR4 ;  /* 0x8000000417167c36 */ /* 0x000fe20008000000 */
[----:B------:R-:W-:Y:S01]  /*16d0*/  IADD3.X R23, R213, R26, RZ, P3, !PT ;  /* 0x0000001ad5177210 */ /* 0x000fe20001ffe4ff */
[----:B-1----:R-:W-:Y:S01]  /*16e0*/  IMAD R26, R26, R2, RZ ;  /* 0x000000021a1a7224 */ /* 0x002fe200078e02ff */
[C---:B------:R-:W-:Y:S01]  /*16f0*/  IADD3 R20, P1, R27.reuse, R20, RZ ;  /* 0x000000141b147210 */ /* 0x040fe20007f3e0ff */
[C---:B------:R-:W-:Y:S01]  /*1700*/  IMAD.WIDE.U32 R32, R24.reuse, R2, R32 ;  /* 0x0000000218207225 */ /* 0x040fe200078e0020 */
[----:B------:R-:W-:Y:S02]  /*1710*/  SHF.R.S32.HI R35, RZ, 0x1f, R22 ;  /* 0x0000001fff237819 */ /* 0x000fe40000011416 */
[----:B------:R-:W-:Y:S01]  /*1720*/  LEA.HI.X.SX32 R19, R27, R19, 0x1, P1 ;  /* 0x000000131b137211 */ /* 0x000fe200008f0eff */
[----:B------:R-:W-:Y:S01]  /*1730*/  IMAD R26, R24, R3, R26 ;  /* 0x00000003181a7224 */ /* 0x000fe200078e021a */
[----:B------:R-:W-:Y:S01]  /*1740*/  LEA.HI R35, R35, R22, RZ, 0x6 ;  /* 0x0000001623237211 */ /* 0x000fe200078f30ff */
[----:B------:R-:W-:-:S02]  /*1750*/  IMAD R24, R23, R8, RZ ;  /* 0x0000000817187224 */ /* 0x000fc400078e02ff */
[----:B------:R-:W-:Y:S01]  /*1760*/  IMAD.IADD R33, R33, 0x1, R26 ;  /* 0x0000000121217824 */ /* 0x000fe200078e021a */
[----:B------:R-:W-:Y:S01]  /*1770*/  SHF.R.S32.HI R35, RZ, 0x6, R35 ;  /* 0x00000006ff237819 */ /* 0x000fe20000011423 */
[----:B------:R-:W-:Y:S01]  /*1780*/  IMAD R22, R233, UR6, RZ ;  /* 0x00000006e9167c24 */ /* 0x000fe2000f8e02ff */
[----:B------:R-:W1:Y:S01]  /*1790*/  LDC.64 R26, c[0x0][0x478] ;  /* 0x00011e00ff1a7b82 */ /* 0x000e620000000a00 */
[C---:B------:R-:W-:Y:S01]  /*17a0*/  IMAD R23, R17.reuse, R9, R24 ;  /* 0x0000000911177224 */ /* 0x040fe200078e0218 */
[----:B------:R-:W-:Y:S01]  /*17b0*/  VIMNMX R225, RZ, R35, !PT ;  /* 0x00000023ffe17248 */ /* 0x000fe20007fe0100 */
[----:B------:R-:W-:-:S04]  /*17c0*/  IMAD.WIDE.U32 R36, R17, R8, R210 ;  /* 0x0000000811247225 */ /* 0x000fc800078e00d2 */
[----:B------:R-:W-:Y:S01]  /*17d0*/  IMAD R17, R217, UR7, R22 ;  /* 0x00000007d9117c24 */ /* 0x000fe2000f8e0216 */
[----:B------:R-:W-:Y:S01]  /*17e0*/  IADD3 R22, P3, R21, R36, RZ ;  /* 0x0000002415167210 */ /* 0x000fe20007f7e0ff */
[----:B------:R-:W-:Y:S01]  /*17f0*/  IMAD.WIDE.U32 R32, R217, UR6, R32 ;  /* 0x00000006d9207c25 */ /* 0x000fe2000f8e0020 */
[----:B------:R-:W-:Y:S02]  /*1800*/  ULDC.64 UR6, c[0x0][0x400] ;  /* 0x0001000000067ab9 */ /* 0x000fe40000000a00 */
[C---:B------:R-:W-:Y:S01]  /*1810*/  LEA R244, P1, R20.reuse, UR6, 0x2 ;  /* 0x0000000614f47c11 */ /* 0x040fe2000f8210ff */
[----:B------:R-:W-:Y:S01]  /*1820*/  IMAD R24, R213, R2, RZ ;  /* 0x00000002d5187224 */ /* 0x000fe200078e02ff */
[----:B------:R-:W-:Y:S01]  /*1830*/  IADD3 R21, R33, R17, RZ ;  /* 0x0000001121157210 */ /* 0x000fe20007ffe0ff */
[----:B--2---:R-:W-:Y:S01]  /*1840*/  IMAD.WIDE R228, R29, 0x4, R30 ;  /* 0x000000041de47825 */ /* 0x004fe200078e021e */
[----:B------:R-:W-:Y:S01]  /*1850*/  LEA.HI.X R245, R20, UR7, R19, 0x2, P1 ;  /* 0x0000000714f57c11 */ /* 0x000fe200088f1413 */
[----:B------:R-:W-:Y:S01]  /*1860*/  ULDC.64 UR6, c[0x0][0x3e0] ;  /* 0x0000f80000067ab9 */ /* 0x000fe20000000a00 */
[----:B------:R-:W-:Y:S01]  /*1870*/  IADD3.X R23, R18, R37, R23, P3, !PT ;  /* 0x0000002512177210 */ /* 0x000fe20001ffe417 */
[----:B------:R-:W-:Y:S01]  /*1880*/  IMAD.MOV.U32 R20, RZ, RZ, R32 ;  /* 0x000000ffff147224 */ /* 0x000fe200078e0020 */
[----:B------:R-:W-:Y:S01]  /*1890*/  MOV R227, R229 ;  /* 0x000000e500e37202 */ /* 0x000fe20000000f00 */
[----:B------:R-:W-:-:S02]  /*18a0*/  IMAD R24, R209, R3, R24 ;  /* 0x00000003d1187224 */ /* 0x000fc400078e0218 */
[----:B------:R-:W-:-:S04]  /*18b0*/  IMAD.WIDE.U32 R20, R209, R2, R20 ;  /* 0x00000002d1147225 */ /* 0x000fc800078e0014 */
[----:B------:R-:W-:Y:S01]  /*18c0*/  IMAD.IADD R24, R21, 0x1, R24 ;  /* 0x0000000115187824 */ /* 0x000fe200078e0218 */
[C---:B------:R-:W-:Y:S01]  /*18d0*/  LEA R246, P1, R20.reuse, UR6, 0x1 ;  /* 0x0000000614f67c11 */ /* 0x040fe2000f8208ff */
[----:B------:R-:W-:Y:S02]  /*18e0*/  IMAD R18, R233, UR8, RZ ;  /* 0x00000008e9127c24 */ /* 0x000fe4000f8e02ff */
[C---:B------:R-:W-:Y:S01]  /*18f0*/  IMAD.WIDE.U32 R22, R217.reuse, UR8, R22 ;  /* 0x00000008d9167c25 */ /* 0x040fe2000f8e0016 */
[----:B------:R-:W-:Y:S02]  /*1900*/  LEA.HI.X R247, R20, UR7, R24, 0x1, P1 ;  /* 0x0000000714f77c11 */ /* 0x000fe400088f0c18 */
[----:B------:R-:W-:Y:S01]  /*1910*/  ISETP.GT.AND P1, PT, R238, R225, PT ;  /* 0x000000e1ee00720c */ /* 0x000fe20003f24270 */
[----:B------:R-:W-:Y:S01]  /*1920*/  IMAD R18, R217, UR9, R18 ;  /* 0x00000009d9127c24 */ /* 0x000fe2000f8e0212 */
[----:B------:R-:W-:Y:S01]  /*1930*/  ULDC.64 UR8, c[0x0][0x210] ;  /* 0x0000840000087ab9 */ /* 0x000fe20000000a00 */
[----:B-1----:R-:W-:Y:S01]  /*1940*/  IMAD.WIDE R230, R25, 0x4, R26 ;  /* 0x0000000419e67825 */ /* 0x002fe200078e021a */
[----:B------:R-:W-:-:S02]  /*1950*/  LEA R248, P3, R22, UR8, 0x1 ;  /* 0x0000000816f87c11 */ /* 0x000fc4000f8608ff */
[----:B------:R-:W-:Y:S01]  /*1960*/  IADD3 R18, R23, R18, RZ ;  /* 0x0000001217127210 */ /* 0x000fe20007ffe0ff */
[----:B------:R-:W-:Y:S01]  /*1970*/  IMAD.MOV.U32 R229, RZ, RZ, R231 ;  /* 0x000000ffffe57224 */ /* 0x000fe200078e00e7 */
[----:B------:R-:W-:Y:S02]  /*1980*/  IADD3 R238, R238, -0x1, RZ ;  /* 0xffffffffeeee7810 */ /* 0x000fe40007ffe0ff */
[----:B------:R-:W-:-:S03]  /*1990*/  LEA.HI.X R249, R22, UR9, R18, 0x1, P3 ;  /* 0x0000000916f97c11 */ /* 0x000fc600098f0c12 */
[----:B------:R-:W-:Y:S05]  /*19a0*/  @P1 BRA `(.L_x_176) ;  /* 0x0000000400e01947 */ /* 0x000fea0003800000 */
[----:B------:R-:W1:Y:S01]  /*19b0*/  @P0 LDC.64 R2, c[0x0][0x458] ;  /* 0x00011600ff020b82 */ /* 0x000e620000000a00 */
[CC--:B------:R-:W-:Y:S02]  /*19c0*/  @P0 IADD3 R12, R240.reuse, R241.reuse, RZ ;  /* 0x000000f1f00c0210 */ /* 0x0c0fe40007ffe0ff */
[----:B------:R-:W-:-:S05]  /*19d0*/  @P0 IADD3 R6, R240, R241, RZ ;  /* 0x000000f1f0060210 */ /* 0x000fca0007ffe0ff */
[----:B------:R-:W2:Y:S01]  /*19e0*/  @P0 LDC.64 R4, c[0x0][0x450] ;  /* 0x00011400ff040b82 */ /* 0x000ea20000000a00 */
[C---:B-1----:R-:W-:Y:S02]  /*19f0*/  @P0 IMAD R9, R12.reuse, R3, RZ ;  /* 0x000000030c090224 */ /* 0x042fe400078e02ff */
[----:B------:R-:W-:-:S05]  /*1a00*/  @P0 IMAD.WIDE.U32 R12, R12, R2, RZ ;  /* 0x000000020c0c0225 */ /* 0x000fca00078e00ff */
[----:B------:R-:W-:Y:S01]  /*1a10*/  @P0 IADD3 R9, R13, R9, RZ ;  /* 0x000000090d090210 */ /* 0x000fe20007ffe0ff */
[C---:B--2---:R-:W-:Y:S02]  /*1a20*/  @P0 IMAD R8, R6.reuse, R5, RZ ;  /* 0x0000000506080224 */ /* 0x044fe400078e02ff */
[----:B------:R-:W-:-:S05]  /*1a30*/  @P0 IMAD.WIDE.U32 R6, R6, R4, RZ ;  /* 0x0000000406060225 */ /* 0x000fca00078e00ff */
        /* <DEDUP_REMOVED lines=15> */
.L_x_177:
        /* <DEDUP_REMOVED lines=12> */
.L_x_178:
[-C--:B------:R-:W-:Y:S01]  /*1bf0*/  IMAD R6, R11, R4.reuse, RZ ;  /* 0x000000040b067224 */ /* 0x080fe200078e02ff */
[----:B------:R-:W-:Y:S01]  /*1c00*/  ULDC.64 UR6, c[0x0][0x468] ;  /* 0x00011a0000067ab9 */ /* 0x000fe20000000a00 */
[----:B------:R-:W-:Y:S01]  /*1c10*/  IMAD.WIDE.U32 R14, R237, R4, R210 ;  /* 0x00000004ed0e7225 */ /* 0x000fe200078e00d2 */
[----:B------:R-:W-:Y:S01]  /*1c20*/  IADD3 R13, R209, 0x20, RZ ;  /* 0x00000020d10d7810 */ /* 0x000fe20007ffe0ff */
[----:B------:R-:W-:Y:S02]  /*1c30*/  BSSY B0, `(.L_x_179) ;  /* 0x0000018000007945 */ /* 0x000fe40003800000 */
[----:B------:R-:W-:Y:S01]  /*1c40*/  IMAD R7, R237, R5, R6 ;  /* 0x00000005ed077224 */ /* 0x000fe200078e0206 */
[----:B------:R-:W-:Y:S01]  /*1c50*/  IADD3 R14, P0, R10, R14, RZ ;  /* 0x0000000e0a0e7210 */ /* 0x000fe20007f1e0ff */
[----:B------:R-:W-:-:S03]  /*1c60*/  IMAD R6, R212, -0x40, R239 ;  /* 0xffffffc0d4067824 */ /* 0x000fc600078e02ef */
[----:B------:R-:W-:Y:S01]  /*1c70*/  IADD3.X R15, R8, R15, R7, P0, !PT ;  /* 0x0000000f080f7210 */ /* 0x000fe200007fe407 */
[----:B------:R-:W-:Y:S01]  /*1c80*/  IMAD R8, R233, UR6, RZ ;  /* 0x00000006e9087c24 */ /* 0x000fe2000f8e02ff */
[-C--:B------:R-:W-:Y:S02]  /*1c90*/  ISETP.GE.AND P1, PT, R209, R6.reuse, PT ;  /* 0x00000006d100720c */ /* 0x080fe40003f26270 */
[----:B------:R-:W-:Y:S01]  /*1ca0*/  ISETP.GE.AND P0, PT, R13, R6, PT ;  /* 0x000000060d00720c */ /* 0x000fe20003f06270 */
[C---:B------:R-:W-:Y:S02]  /*1cb0*/  IMAD R7, R217.reuse, UR7, R8 ;  /* 0x00000007d9077c24 */ /* 0x040fe4000f8e0208 */
[----:B------:R-:W-:-:S05]  /*1cc0*/  IMAD.WIDE.U32 R14, R217, UR6, R14 ;  /* 0x00000006d90e7c25 */ /* 0x000fca000f8e000e */
[----:B------:R-:W-:-:S03]  /*1cd0*/  IADD3 R7, R15, R7, RZ ;  /* 0x000000070f077210 */ /* 0x000fc60007ffe0ff */
[----:B------:R-:W-:Y:S05]  /*1ce0*/  @P1 BRA `(.L_x_180) ;  /* 0x0000000000301947 */ /* 0x000fea0003800000 */
[----:B------:R-:W-:Y:S01]  /*1cf0*/  MOV R16, R14 ;  /* 0x0000000e00107202 */ /* 0x000fe20000000f00 */
[-C--:B------:R-:W-:Y:S01]  /*1d00*/  IMAD R6, R213, R4.reuse, RZ ;  /* 0x00000004d5067224 */ /* 0x080fe200078e02ff */
[----:B------:R-:W-:Y:S01]  /*1d10*/  MOV R17, R7 ;  /* 0x0000000700117202 */ /* 0x000fe20000000f00 */
[----:B------:R-:W-:Y:S02]  /*1d20*/  ULDC.64 UR6, c[0x0][0x3f0] ;  /* 0x0000fc0000067ab9 */ /* 0x000fe40000000a00 */
[C---:B------:R-:W-:Y:S02]  /*1d30*/  IMAD R6, R209.reuse, R5, R6 ;  /* 0x00000005d1067224 */ /* 0x040fe400078e0206 */
[----:B------:R-:W-:-:S05]  /*1d40*/  IMAD.WIDE.U32 R16, R209, R4, R16 ;  /* 0x00000004d1107225 */ /* 0x000fca00078e0010 */
[----:B------:R-:W-:Y:S02]  /*1d50*/  IADD3 R6, R17, R6, RZ ;  /* 0x0000000611067210 */ /* 0x000fe40007ffe0ff */
[----:B------:R-:W-:-:S04]  /*1d60*/  LEA R18, P2, R16, UR6, 0x1 ;  /* 0x0000000610127c11 */ /* 0x000fc8000f8408ff */
[----:B------:R-:W-:-:S05]  /*1d70*/  LEA.HI.X R19, R16, UR7, R6, 0x1, P2 ;  /* 0x0000000710137c11 */ /* 0x000fca00090f0c06 */
[----:B------:R1:W-:Y:S04]  /*1d80*/  STG.E.128 desc[UR14][R18.64], RZ ;  /* 0x000000ff12007986 */ /* 0x0003e8000c101d0e */
[----:B------:R1:W-:Y:S04]  /*1d90*/  STG.E.128 desc[UR14][R18.64+0x80], RZ ;  /* 0x000080ff12007986 */ /* 0x0003e8000c101d0e */
[----:B------:R1:W-:Y:S02]  /*1da0*/  STG.E.128 desc[UR14][R18.64+0x100], RZ ;  /* 0x000100ff12007986 */ /* 0x0003e4000c101d0e */
.L_x_180:
[----:B------:R-:W-:Y:S05]  /*1db0*/  BSYNC B0 ;  /* 0x0000000000007941 */ /* 0x000fea0003800000 */
.L_x_179:
[----:B------:R-:W-:Y:S04]  /*1dc0*/  BSSY B0, `(.L_x_181) ;  /* 0x000000f000007945 */ /* 0x000fe80003800000 */
[----:B------:R-:W-:Y:S05]  /*1dd0*/  @P0 BRA `(.L_x_182) ;  /* 0x0000000000340947 */ /* 0x000fea0003800000 */
[----:B------:R-:W-:Y:S01]  /*1de0*/  IADD3 R13, P2, R209, 0x20, RZ ;  /* 0x00000020d10d7810 */ /* 0x000fe20007f5e0ff */
[----:B------:R-:W-:-:S03]  /*1df0*/  ULDC.64 UR6, c[0x0][0x3f0] ;  /* 0x0000fc0000067ab9 */ /* 0x000fc60000000a00 */
[----:B------:R-:W-:-:S05]  /*1e00*/  IADD3.X R15, RZ, R213, RZ, P2, !PT ;  /* 0x000000d5ff0f7210 */ /* 0x000fca00017fe4ff */
[----:B------:R-:W-:Y:S01]  /*1e10*/  IMAD R6, R15, R4, RZ ;  /* 0x000000040f067224 */ /* 0x000fe200078e02ff */
[----:B------:R-:W-:-:S03]  /*1e20*/  MOV R15, R7 ;  /* 0x00000007000f7202 */ /* 0x000fc60000000f00 */
[C---:B------:R-:W-:Y:S02]  /*1e30*/  IMAD R5, R13.reuse, R5, R6 ;  /* 0x000000050d057224 */ /* 0x040fe400078e0206 */
[----:B------:R-:W-:-:S03]  /*1e40*/  IMAD.WIDE.U32 R14, R13, R4, R14 ;  /* 0x000000040d0e7225 */ /* 0x000fc600078e000e */
[----:B------:R-:W-:Y:S02]  /*1e50*/  LEA R4, P2, R14, UR6, 0x1 ;  /* 0x000000060e047c11 */ /* 0x000fe4000f8408ff */
[----:B------:R-:W-:-:S04]  /*1e60*/  IADD3 R5, R15, R5, RZ ;  /* 0x000000050f057210 */ /* 0x000fc80007ffe0ff */
[----:B------:R-:W-:-:S05]  /*1e70*/  LEA.HI.X R5, R14, UR7, R5, 0x1, P2 ;  /* 0x000000070e057c11 */ /* 0x000fca00090f0c05 */
[----:B------:R2:W-:Y:S04]  /*1e80*/  STG.E.128 desc[UR14][R4.64], RZ ;  /* 0x000000ff04007986 */ /* 0x0005e8000c101d0e */
[----:B------:R2:W-:Y:S04]  /*1e90*/  STG.E.128 desc[UR14][R4.64+0x80], RZ ;  /* 0x000080ff04007986 */ /* 0x0005e8000c101d0e */
[----:B------:R2:W-:Y:S02]  /*1ea0*/  STG.E.128 desc[UR14][R4.64+0x100], RZ ;  /* 0x000100ff04007986 */ /* 0x0005e4000c101d0e */
.L_x_182:
[----:B------:R-:W-:Y:S05]  /*1eb0*/  BSYNC B0 ;  /* 0x0000000000007941 */ /* 0x000fea0003800000 */
.L_x_181:
[-C--:B------:R-:W-:Y:S01]  /*1ec0*/  IMAD.WIDE.U32 R6, R237, R2.reuse, R210 ;  /* 0x00000002ed067225 */ /* 0x080fe200078e00d2 */
[----:B------:R-:W-:Y:S01]  /*1ed0*/  ULDC.64 UR6, c[0x0][0x470] ;  /* 0x00011c0000067ab9 */ /* 0x000fe20000000a00 */
[----:B------:R-:W-:Y:S02]  /*1ee0*/  BSSY B0, `(.L_x_183) ;  /* 0x0000015000007945 */ /* 0x000fe40003800000 */
[----:B--2---:R-:W-:Y:S01]  /*1ef0*/  IMAD R4, R11, R2, RZ ;  /* 0x000000020b047224 */ /* 0x004fe200078e02ff */
[----:B------:R-:W-:Y:S01]  /*1f00*/  IADD3 R8, P2, R12, R6, RZ ;  /* 0x000000060c087210 */ /* 0x000fe20007f5e0ff */
[----:B------:R-:W-:Y:S02]  /*1f10*/  IMAD R6, R233, UR6, RZ ;  /* 0x00000006e9067c24 */ /* 0x000fe4000f8e02ff */
[----:B------:R-:W-:-:S05]  /*1f20*/  IMAD R4, R237, R3, R4 ;  /* 0x00000003ed047224 */ /* 0x000fca00078e0204 */
[----:B------:R-:W-:Y:S01]  /*1f30*/  IADD3.X R9, R9, R7, R4, P2, !PT ;  /* 0x0000000709097210 */ /* 0x000fe200017fe404 */
[C---:B------:R-:W-:Y:S02]  /*1f40*/  IMAD R7, R217.reuse, UR7, R6 ;  /* 0x00000007d9077c24 */ /* 0x040fe4000f8e0206 */
[----:B------:R-:W-:-:S05]  /*1f50*/  IMAD.WIDE.U32 R8, R217, UR6, R8 ;  /* 0x00000006d9087c25 */ /* 0x000fca000f8e0008 */
[----:B------:R-:W-:Y:S01]  /*1f60*/  IADD3 R7, R9, R7, RZ ;  /* 0x0000000709077210 */ /* 0x000fe20007ffe0ff */
[----:B------:R-:W-:Y:S06]  /*1f70*/  @P1 BRA `(.L_x_184) ;  /* 0x00000000002c1947 */ /* 0x000fec0003800000 */
[----:B------:R-:W-:Y:S01]  /*1f80*/  MOV R6, R8 ;  /* 0x0000000800067202 */ /* 0x000fe20000000f00 */
[----:B------:R-:W-:Y:S01]  /*1f90*/  IMAD R4, R213, R2, RZ ;  /* 0x00000002d5047224 */ /* 0x000fe200078e02ff */
[----:B------:R-:W-:-:S03]  /*1fa0*/  ULDC.64 UR6, c[0x0][0x3f8] ;  /* 0x0000fe0000067ab9 */ /* 0x000fc60000000a00 */
[----:B------:R-:W-:-:S04]  /*1fb0*/  IMAD.WIDE.U32 R10, R209, R2, R6 ;  /* 0x00000002d10a7225 */ /* 0x000fc800078e0006 */
[----:B------:R-:W-:Y:S01]  /*1fc0*/  IMAD R4, R209, R3, R4 ;  /* 0x00000003d1047224 */ /* 0x000fe200078e0204 */
[----:B------:R-:W-:-:S04]  /*1fd0*/  LEA R12, P1, R10, UR6, 0x1 ;  /* 0x000000060a0c7c11 */ /* 0x000fc8000f8208ff */
[----:B------:R-:W-:-:S04]  /*1fe0*/  IADD3 R4, R11, R4, RZ ;  /* 0x000000040b047210 */ /* 0x000fc80007ffe0ff */
[----:B------:R-:W-:-:S05]  /*1ff0*/  LEA.HI.X R13, R10, UR7, R4, 0x1, P1 ;  /* 0x000000070a0d7c11 */ /* 0x000fca00088f0c04 */
[----:B------:R2:W-:Y:S04]  /*2000*/  STG.E.128 desc[UR14][R12.64], RZ ;  /* 0x000000ff0c007986 */ /* 0x0005e8000c101d0e */
[----:B------:R2:W-:Y:S04]  /*2010*/  STG.E.128 desc[UR14][R12.64+0x80], RZ ;  /* 0x000080ff0c007986 */ /* 0x0005e8000c101d0e */
[----:B------:R2:W-:Y:S02]  /*2020*/  STG.E.128 desc[UR14][R12.64+0x100], RZ ;  /* 0x000100ff0c007986 */ /* 0x0005e4000c101d0e */
.L_x_184:
[----:B------:R-:W-:Y:S05]  /*2030*/  BSYNC B0 ;  /* 0x0000000000007941 */ /* 0x000fea0003800000 */
.L_x_183:
[----:B------:R-:W-:Y:S05]  /*2040*/  @P0 BRA `(.L_x_185) ;  /* 0x00000050008c0947 */ /* 0x000fea0003800000 */
[----:B------:R-:W-:Y:S01]  /*2050*/  IADD3 R4, P0, R209, 0x20, RZ ;  /* 0x00000020d1047810 */ /* 0x000fe20007f1e0ff */
[----:B------:R-:W-:Y:S01]  /*2060*/  ULDC.64 UR6, c[0x0][0x3f8] ;  /* 0x0000fe0000067ab9 */ /* 0x000fe20000000a00 */
[----:B------:R-:W-:Y:S02]  /*2070*/  MOV R6, R8 ;  /* 0x0000000800067202 */ /* 0x000fe40000000f00 */
[----:B------:R-:W-:-:S03]  /*2080*/  IADD3.X R5, RZ, R213, RZ, P0, !PT ;  /* 0x000000d5ff057210 */ /* 0x000fc600007fe4ff */
[----:B------:R-:W-:-:S04]  /*2090*/  IMAD.WIDE.U32 R6, R4, R2, R6 ;  /* 0x0000000204067225 */ /* 0x000fc800078e0006 */
[----:B------:R-:W-:Y:S01]  /*20a0*/  IMAD R5, R5, R2, RZ ;  /* 0x0000000205057224 */ /* 0x000fe200078e02ff */
[----:B------:R-:W-:-:S03]  /*20b0*/  LEA R2, P0, R6, UR6, 0x1 ;  /* 0x0000000606027c11 */ /* 0x000fc6000f8008ff */
[----:B------:R-:W-:-:S05]  /*20c0*/  IMAD R5, R4, R3, R5 ;  /* 0x0000000304057224 */ /* 0x000fca00078e0205 */
[----:B------:R-:W-:-:S04]  /*20d0*/  IADD3 R5, R7, R5, RZ ;  /* 0x0000000507057210 */ /* 0x000fc80007ffe0ff */
[----:B------:R-:W-:-:S05]  /*20e0*/  LEA.HI.X R3, R6, UR7, R5, 0x1, P0 ;  /* 0x0000000706037c11 */ /* 0x000fca00080f0c05 */
[----:B------:R3:W-:Y:S04]  /*20f0*/  STG.E.128 desc[UR14][R2.64], RZ ;  /* 0x000000ff02007986 */ /* 0x0007e8000c101d0e */
[----:B------:R3:W-:Y:S04]  /*2100*/  STG.E.128 desc[UR14][R2.64+0x80], RZ ;  /* 0x000080ff02007986 */ /* 0x0007e8000c101d0e */
[----:B------:R3:W-:Y:S01]  /*2110*/  STG.E.128 desc[UR14][R2.64+0x100], RZ ;  /* 0x000100ff02007986 */ /* 0x0007e2000c101d0e */
[----:B------:R-:W-:Y:S05]  /*2120*/  BRA `(.L_x_185) ;  /* 0x0000005000547947 */ /* 0x000fea0003800000 */
.L_x_176:
[----:B------:R-:W-:Y:S01]  /*2130*/  IMAD R20, R238, -0x40, R242 ;  /* 0xffffffc0ee147824 */ /* 0x000fe200078e02f2 */
[----:B------:R-:W-:Y:S01]  /*2140*/  @P2 BAR.SYNC.DEFER_BLOCKING 0x0 ;  /* 0x0000000000002b1d */ /* 0x000fe20000010000 */
[----:B------:R-:W-:Y:S02]  /*2150*/  VIADD R19, R209, 0x20 ;  /* 0x00000020d1137836 */ /* 0x000fe40000000000 */
[----:B------:R-:W-:Y:S01]  /*2160*/  IMAD R22, R11, R6, RZ ;  /* 0x000000060b167224 */ /* 0x000fe200078e02ff */
[----:B------:R-:W-:Y:S01]  /*2170*/  ISETP.GE.AND P6, PT, R204, R20, PT ;  /* 0x00000014cc00720c */ /* 0x000fe20003fc6270 */
[----:B------:R-:W-:Y:S01]  /*2180*/  IMAD.WIDE.U32 R24, R237, R6, R210 ;  /* 0x00000006ed187225 */ /* 0x000fe200078e00d2 */
[----:B------:R-:W-:Y:S01]  /*2190*/  ISETP.GE.AND P3, PT, R19, R20, PT ;  /* 0x000000141300720c */ /* 0x000fe20003f66270 */
[----:B------:R-:W-:Y:S01]  /*21a0*/  ULDC.64 UR8, c[0x0][0x260] ;  /* 0x0000980000087ab9 */ /* 0x000fe20000000a00 */
[----:B------:R-:W-:Y:S01]  /*21b0*/  ULDC.64 UR6, c[0x0][0x268] ;  /* 0x00009a0000067ab9 */ /* 0x000fe20000000a00 */
[----:B------:R-:W-:Y:S01]  /*21c0*/  IMAD R18, R212, -0x40, R239 ;  /* 0xffffffc0d4127824 */ /* 0x000fe200078e02ef */
[----:B------:R-:W1:Y:S01]  /*21d0*/  LDC R222, c[0x0][0x270] ;  /* 0x00009c00ffde7b82 */ /* 0x000e620000000800 */
[----:B------:R-:W-:Y:S01]  /*21e0*/  IMAD R21, R237, R7, R22 ;  /* 0x00000007ed157224 */ /* 0x000fe200078e0216 */
[----:B------:R-:W-:Y:S01]  /*21f0*/  IADD3 R22, P0, R12, R24, RZ ;  /* 0x000000180c167210 */ /* 0x000fe20007f1e0ff */
[----:B------:R-:W-:Y:S01]  /*2200*/  IMAD.WIDE.U32 R26, R2, 0x40, RZ ;  /* 0x00000040021a7825 */ /* 0x000fe200078e00ff */
[----:B------:R-:W-:-:S03]  /*2210*/  ISETP.GE.AND P1, PT, R19, R18, PT ;  /* 0x000000121300720c */ /* 0x000fc60003f26270 */
[----:B------:R-:W-:Y:S01]  /*2220*/  IMAD.WIDE.U32 R30, R8, 0x40, RZ ;  /* 0x00000040081e7825 */ /* 0x000fe200078e00ff */
[----:B------:R-:W-:-:S03]  /*2230*/  IADD3.X R23, R10, R25, R21, P0, !PT ;  /* 0x000000190a177210 */ /* 0x000fc600007fe415 */
[----:B------:R-:W-:Y:S01]  /*2240*/  IMAD.SHL.U32 R3, R3, 0x40, RZ ;  /* 0x0000004003037824 */ /* 0x000fe200078e00ff */
[----:B------:R-:W-:Y:S01]  /*2250*/  @!P3 IADD3 R24, P0, R246, R26, RZ ;  /* 0x0000001af618b210 */ /* 0x000fe20007f1e0ff */
[----:B------:R-:W-:Y:S01]  /*2260*/  IMAD.WIDE.U32 R28, R237, R4, R210 ;  /* 0x00000004ed1c7225 */ /* 0x000fe200078e00d2 */
[----:B------:R-:W-:-:S03]  /*2270*/  @!P3 IADD3 R10, P4, R248, R30, RZ ;  /* 0x0000001ef80ab210 */ /* 0x000fc60007f9e0ff */
[----:B------:R-:W-:Y:S01]  /*2280*/  IMAD.SHL.U32 R9, R9, 0x40, RZ ;  /* 0x0000004009097824 */ /* 0x000fe200078e00ff */
[----:B------:R-:W-:Y:S01]  /*2290*/  @!P3 IADD3.X R25, R247, R27, R3, P0, !PT ;  /* 0x0000001bf719b210 */ /* 0x000fe200007fe403 */
[----:B------:R-:W-:Y:S01]  /*22a0*/  IMAD R2, R11, R4, RZ ;  /* 0x000000040b027224 */ /* 0x000fe200078e02ff */
[----:B------:R-:W-:Y:S01]  /*22b0*/  IADD3 R16, P0, R16, R28, RZ ;  /* 0x0000001c10107210 */ /* 0x000fe20007f1e0ff */
[----:B------:R-:W-:Y:S01]  /*22c0*/  VIADD R17, R204, 0x8 ;  /* 0x00000008cc117836 */ /* 0x000fe20000000000 */
[----:B------:R-:W-:Y:S01]  /*22d0*/  @!P3 IADD3.X R11, R249, R31, R9, P4, !PT ;  /* 0x0000001ff90bb210 */ /* 0x000fe200027fe409 */
[----:B------:R-:W-:Y:S01]  /*22e0*/  IMAD R2, R237, R5, R2 ;  /* 0x00000005ed027224 */ /* 0x000fe200078e0202 */
[----:B------:R-:W-:Y:S01]  /*22f0*/  LEA.HI R9, R238, R238, RZ, 0x1 ;  /* 0x000000eeee097211 */ /* 0x000fe200078f08ff */
[----:B------:R-:W-:Y:S01]  /*2300*/  IMAD R19, R13, UR8, RZ ;  /* 0x000000080d137c24 */ /* 0x000fe2000f8e02ff */
[----:B------:R-:W-:Y:S01]  /*2310*/  ISETP.GE.AND P5, PT, R17, R20, PT ;  /* 0x000000141100720c */ /* 0x000fe20003fa6270 */
[----:B------:R-:W-:Y:S01]  /*2320*/  IMAD R13, R13, UR6, RZ ;  /* 0x000000060d0d7c24 */ /* 0x000fe2000f8e02ff */
[----:B------:R-:W-:Y:S01]  /*2330*/  IADD3.X R17, R15, R29, R2, P0, !PT ;  /* 0x0000001d0f117210 */ /* 0x000fe200007fe402 */
[----:B------:R-:W-:Y:S01]  /*2340*/  IMAD.WIDE.U32 R22, R14, UR8, R22 ;  /* 0x000000080e167c25 */ /* 0x000fe2000f8e0016 */
[----:B------:R-:W-:-:S03]  /*2350*/  @!P1 IADD3 R2, P0, R209, 0x20, RZ ;  /* 0x00000020d1029810 */ /* 0x000fc60007f1e0ff */
[----:B------:R-:W-:Y:S01]  /*2360*/  IMAD.SHL.U32 R231, R204, 0x4, RZ ;  /* 0x00000004cce77824 */ /* 0x000fe200078e00ff */
[----:B------:R-:W-:Y:S01]  /*2370*/  LOP3.LUT R9, R9, 0xfffffffe, RZ, 0xc0, !PT ;  /* 0xfffffffe09097812 */ /* 0x000fe200078ec0ff */
[----:B------:R-:W-:Y:S01]  /*2380*/  @!P1 IMAD.X R15, RZ, RZ, R213, P0 ;  /* 0x000000ffff0f9224 */ /* 0x000fe200000e06d5 */
[C---:B------:R-:W-:Y:S01]  /*2390*/  ISETP.GE.AND P2, PT, R209.reuse, R18, PT ;  /* 0x00000012d100720c */ /* 0x040fe20003f46270 */
[----:B------:R-:W-:Y:S01]  /*23a0*/  IMAD R13, R14, UR7, R13 ;  /* 0x000000070e0d7c24 */ /* 0x000fe2000f8e020d */
[C---:B------:R-:W-:Y:S01]  /*23b0*/  @!P1 IADD3 R3, P0, R209.reuse, 0x20, RZ ;  /* 0x00000020d1039810 */ /* 0x040fe20007f1e0ff */
[----:B------:R-:W-:Y:S01]  /*23c0*/  IMAD.IADD R8, R238, 0x1, -R9 ;  /* 0x00000001ee087824 */ /* 0x000fe200078e0a09 */
[----:B------:R-:W-:Y:S01]  /*23d0*/  ISETP.GE.AND P4, PT, R209, R20, PT ;  /* 0x00000014d100720c */ /* 0x000fe20003f86270 */
[----:B------:R-:W-:Y:S02]  /*23e0*/  @!P1 IMAD R15, R15, R6, RZ ;  /* 0x000000060f0f9224 */ /* 0x000fe400078e02ff */
[----:B------:R-:W-:-:S02]  /*23f0*/  IMAD.MOV.U32 R234, RZ, RZ, 0x7f800000 ;  /* 0x7f800000ffea7424 */ /* 0x000fc400078e00ff */
[----:B------:R-:W-:Y:S02]  /*2400*/  IMAD.MOV.U32 R235, RZ, RZ, 0x7f800000 ;  /* 0x7f800000ffeb7424 */ /* 0x000fe400078e00ff */
[----:B------:R-:W-:Y:S02]  /*2410*/  IMAD.MOV.U32 R190, RZ, RZ, 0x20 ;  /* 0x00000020ffbe7424 */ /* 0x000fe400078e00ff */
[----:B------:R-:W-:Y:S02]  /*2420*/  VIADD R224, R204, 0x1 ;  /* 0x00000001cce07836 */ /* 0x000fe40000000000 */
[----:B------:R-:W-:Y:S01]  /*2430*/  IMAD.MOV.U32 R189, RZ, RZ, 0x40 ;  /* 0x00000040ffbd7424 */ /* 0x000fe200078e00ff */
[----:B------:R-:W-:Y:S01]  /*2440*/  CS2R R142, SRZ ;  /* 0x00000000008e7805 */ /* 0x000fe2000001ff00 */
[----:B------:R-:W-:Y:S01]  /*2450*/  @!P1 IMAD.X R9, RZ, RZ, R213, P0 ;  /* 0x000000ffff099224 */ /* 0x000fe200000e06d5 */
[----:B------:R-:W-:Y:S01]  /*2460*/  ISETP.NE.AND P0, PT, R8, 0x1, PT ;  /* 0x000000010800780c */ /* 0x000fe20003f05270 */
[C---:B------:R-:W-:Y:S01]  /*2470*/  IMAD R8, R14.reuse, UR9, R19 ;  /* 0x000000090e087c24 */ /* 0x040fe2000f8e0213 */
[----:B------:R2:W-:Y:S01]  /*2480*/  @P4 STS.128 [R214+0xc000], RZ ;  /* 0x00c000ffd6004388 */ /* 0x0005e20000000c00 */
[----:B------:R-:W-:Y:S01]  /*2490*/  IMAD.WIDE.U32 R18, R14, UR6, R16 ;  /* 0x000000060e127c25 */ /* 0x000fe2000f8e0010 */
[----:B------:R-:W-:-:S02]  /*24a0*/  CS2R R140, SRZ ;  /* 0x00000000008c7805 */ /* 0x000fc4000001ff00 */
[----:B------:R-:W-:Y:S01]  /*24b0*/  CS2R R146, SRZ ;  /* 0x0000000000927805 */ /* 0x000fe2000001ff00 */
[----:B------:R2:W-:Y:S01]  /*24c0*/  @P4 STS.128 [R214+0xe000], RZ ;  /* 0x00e000ffd6004388 */ /* 0x0005e20000000c00 */
[----:B------:R-:W-:Y:S01]  /*24d0*/  @!P1 IMAD R16, R9, R4, RZ ;  /* 0x0000000409109224 */ /* 0x000fe200078e02ff */
[----:B------:R-:W-:Y:S01]  /*24e0*/  CS2R R144, SRZ ;  /* 0x0000000000907805 */ /* 0x000fe2000001ff00 */
[----:B------:R-:W-:Y:S01]  /*24f0*/  IMAD.IADD R23, R23, 0x1, R8 ;  /* 0x0000000117177824 */ /* 0x000fe200078e0208 */
[----:B------:R2:W-:Y:S01]  /*2500*/  @P4 STS.128 [R214+0x10000], RZ ;  /* 0x010000ffd6004388 */ /* 0x0005e20000000c00 */
[----:B------:R-:W-:Y:S01]  /*2510*/  IMAD.IADD R9, R19, 0x1, R13 ;  /* 0x0000000113097824 */ /* 0x000fe200078e020d */
[----:B------:R-:W-:Y:S01]  /*2520*/  CS2R R138, SRZ ;  /* 0x00000000008a7805 */ /* 0x000fe2000001ff00 */
[----:B------:R-:W-:Y:S01]  /*2530*/  @!P2 IMAD.MOV.U32 R8, RZ, RZ, R18 ;  /* 0x000000ffff08a224 */ /* 0x000fe200078e0012 */
[----:B------:R-:W-:Y:S01]  /*2540*/  @!PT LDS RZ, [RZ] ;  /* 0x00000000fffff984 */ /* 0x000fe20000000800 */
[----:B------:R-:W-:Y:S01]  /*2550*/  @!PT LDS RZ, [RZ] ;  /* 0x00000000fffff984 */ /* 0x000fe20000000800 */
[----:B------:R-:W-:Y:S01]  /*2560*/  @!PT LDS RZ, [RZ] ;  /* 0x00000000fffff984 */ /* 0x000fe20000000800 */
[----:B------:R-:W-:Y:S01]  /*2570*/  @!P4 LDGSTS.E.BYPASS.LTC128B.128 [R214+0xc000], desc[UR14][R246.64] ;  /* 0x0c000000f6d6cfae */ /* 0x000fe2000b901d4e */
[----:B------:R-:W-:Y:S01]  /*2580*/  @!P1 IMAD R13, R3, R5, R16 ;  /* 0x00000005030d9224 */ /* 0x000fe200078e0210 */
[----:B------:R-:W-:Y:S01]  /*2590*/  CS2R R136, SRZ ;  /* 0x0000000000887805 */ /* 0x000fe2000001ff00 */
[--C-:B------:R-:W-:Y:S01]  /*25a0*/  @!P1 IMAD.MOV.U32 R16, RZ, RZ, R22.reuse ;  /* 0x000000ffff109224 */ /* 0x100fe200078e0016 */
[----:B------:R-:W-:Y:S01]  /*25b0*/  @!P4 LDGSTS.E.BYPASS.LTC128B.128 [R214+0xe000], desc[UR14][R246.64+0x80] ;  /* 0x0e000080f6d6cfae */ /* 0x000fe2000b901d4e */
[----:B------:R-:W-:Y:S01]  /*25c0*/  @!P1 IMAD.MOV.U32 R17, RZ, RZ, R23 ;  /* 0x000000ffff119224 */ /* 0x000fe200078e0017 */
[----:B------:R-:W-:Y:S01]  /*25d0*/  CS2R R134, SRZ ;  /* 0x0000000000867805 */ /* 0x000fe2000001ff00 */
[----:B------:R-:W-:Y:S01]  /*25e0*/  @!P1 IMAD.MOV.U32 R19, RZ, RZ, R9 ;  /* 0x000000ffff139224 */ /* 0x000fe200078e0009 */
[----:B------:R-:W-:Y:S01]  /*25f0*/  @!P4 LDGSTS.E.BYPASS.LTC128B.128 [R214+0x10000], desc[UR14][R246.64+0x100] ;  /* 0x10000100f6d6cfae */ /* 0x000fe2000b901d4e */
[----:B------:R-:W-:Y:S01]  /*2600*/  @!P2 IMAD.WIDE.U32 R20, R209, R6, R22 ;  /* 0x00000006d114a225 */ /* 0x000fe200078e0016 */
[----:B------:R-:W-:-:S02]  /*2610*/  CS2R R132, SRZ ;  /* 0x0000000000847805 */ /* 0x000fc4000001ff00 */
[----:B------:R-:W-:Y:S01]  /*2620*/  CS2R R126, SRZ ;  /* 0x00000000007e7805 */ /* 0x000fe2000001ff00 */
[----:B------:R2:W-:Y:S01]  /*2630*/  @P3 STS.128 [R214+0xd000], RZ ;  /* 0x00d000ffd6003388 */ /* 0x0005e20000000c00 */
[----:B------:R-:W-:Y:S01]  /*2640*/  @!P2 IMAD R12, R213, R6, RZ ;  /* 0x00000006d50ca224 */ /* 0x000fe200078e02ff */
[----:B------:R-:W-:Y:S01]  /*2650*/  CS2R R124, SRZ ;  /* 0x00000000007c7805 */ /* 0x000fe2000001ff00 */
[-C--:B------:R-:W-:Y:S01]  /*2660*/  @!P2 IMAD.WIDE.U32 R22, R209, R4.reuse, R8 ;  /* 0x00000004d116a225 */ /* 0x080fe200078e0008 */
[----:B------:R2:W-:Y:S01]  /*2670*/  @P3 STS.128 [R214+0xf000], RZ ;  /* 0x00f000ffd6003388 */ /* 0x0005e20000000c00 */
[----:B------:R-:W3:Y:S01]  /*2680*/  @!P2 LDC.64 R8, c[0x0][0x218] ;  /* 0x00008600ff08ab82 */ /* 0x000ee20000000a00 */
[----:B------:R-:W-:Y:S01]  /*2690*/  CS2R R130, SRZ ;  /* 0x0000000000827805 */ /* 0x000fe2000001ff00 */
[-C--:B------:R-:W-:Y:S01]  /*26a0*/  @!P2 IMAD R14, R213, R4.reuse, RZ ;  /* 0x00000004d50ea224 */ /* 0x080fe200078e02ff */
[----:B------:R2:W-:Y:S01]  /*26b0*/  @P3 STS.128 [R214+0x11000], RZ ;  /* 0x011000ffd6003388 */ /* 0x0005e20000000c00 */
[----:B------:R-:W-:Y:S01]  /*26c0*/  @!P1 IMAD.WIDE.U32 R18, R3, R4, R18 ;  /* 0x0000000403129225 */ /* 0x000fe200078e0012 */
[----:B------:R-:W-:-:S02]  /*26d0*/  CS2R R128, SRZ ;  /* 0x0000000000807805 */ /* 0x000fc4000001ff00 */
[----:B------:R-:W-:Y:S01]  /*26e0*/  CS2R R122, SRZ ;  /* 0x00000000007a7805 */ /* 0x000fe2000001ff00 */
[----:B------:R-:W-:Y:S01]  /*26f0*/  @!PT LDS RZ, [RZ] ;  /* 0x00000000fffff984 */ /* 0x000fe20000000800 */
[----:B------:R-:W-:Y:S01]  /*2700*/  @!PT LDS RZ, [RZ] ;  /* 0x00000000fffff984 */ /* 0x000fe20000000800 */
[----:B------:R-:W-:Y:S01]  /*2710*/  @!PT LDS RZ, [RZ] ;  /* 0x00000000fffff984 */ /* 0x000fe20000000800 */
[----:B------:R-:W-:Y:S01]  /*2720*/  @!P3 LDGSTS.E.BYPASS.LTC128B.128 [R214+0xd000], desc[UR14][R24.64] ;  /* 0x0d00000018d6bfae */ /* 0x000fe2000b901d4e */
[-C--:B------:R-:W-:Y:S01]  /*2730*/  @!P2 IMAD R12, R209, R7.reuse, R12 ;  /* 0x00000007d10ca224 */ /* 0x080fe200078e020c */
[----:B------:R-:W-:Y:S01]  /*2740*/  CS2R R120, SRZ ;  /* 0x0000000000787805 */ /* 0x000fe2000001ff00 */
[C---:B------:R-:W-:Y:S01]  /*2750*/  @!P1 IMAD R15, R2.reuse, R7, R15 ;  /* 0x00000007020f9224 */ /* 0x040fe200078e020f */
[----:B------:R-:W-:Y:S01]  /*2760*/  @!P3 LDGSTS.E.BYPASS.LTC128B.128 [R214+0xf000], desc[UR14][R24.64+0x80] ;  /* 0x0f00008018d6bfae */ /* 0x000fe2000b901d4e */
[----:B------:R-:W-:Y:S01]  /*2770*/  @!P1 IMAD.WIDE.U32 R16, R2, R6, R16 ;  /* 0x0000000602109225 */ /* 0x000fe200078e0010 */
[----:B------:R-:W-:Y:S01]  /*2780*/  IADD3 R224, R239, R224, -R242 ;  /* 0x000000e0efe07210 */ /* 0x000fe20007ffe8f2 */
[----:B------:R-:W4:Y:S01]  /*2790*/  @!P2 LDC.64 R6, c[0x0][0x220] ;  /* 0x00008800ff06ab82 */ /* 0x000f220000000a00 */
[----:B------:R-:W-:Y:S01]  /*27a0*/  @!P3 LDGSTS.E.BYPASS.LTC128B.128 [R214+0x11000], desc[UR14][R24.64+0x100] ;  /* 0x1100010018d6bfae */ /* 0x000fe2000b901d4e */
[----:B------:R-:W-:Y:S01]  /*27b0*/  VIADD R3, R208, 0x3000 ;  /* 0x00003000d0037836 */ /* 0x000fe20000000000 */
[----:B------:R-:W-:Y:S01]  /*27c0*/  CS2R R118, SRZ ;  /* 0x0000000000767805 */ /* 0x000fe2000001ff00 */
[----:B------:R-:W-:Y:S01]  /*27d0*/  @!P2 IMAD R14, R209, R5, R14 ;  /* 0x00000005d10ea224 */ /* 0x000fe200078e020e */
[----:B------:R-:W-:Y:S01]  /*27e0*/  CS2R R116, SRZ ;  /* 0x0000000000747805 */ /* 0x000fe2000001ff00 */
[----:B------:R-:W-:Y:S01]  /*27f0*/  @!P2 IMAD.IADD R12, R21, 0x1, R12 ;  /* 0x00000001150ca824 */ /* 0x000fe200078e020c */
[----:B------:R-:W-:Y:S01]  /*2800*/  SEL R236, R3, R208, !P0 ;  /* 0x000000d003ec7207 */ /* 0x000fe20004000000 */
[----:B------:R-:W1:Y:S01]  /*2810*/  @!P1 LDC.64 R4, c[0x0][0x218] ;  /* 0x00008600ff049b82 */ /* 0x000e620000000a00 */
[----:B------:R-:W-:Y:S01]  /*2820*/  @!P2 IMAD.IADD R14, R23, 0x1, R14 ;  /* 0x00000001170ea824 */ /* 0x000fe200078e020e */
[----:B------:R-:W-:-:S02]  /*2830*/  CS2R R110, SRZ ;  /* 0x00000000006e7805 */ /* 0x000fc4000001ff00 */
[----:B------:R-:W-:Y:S01]  /*2840*/  LEA R236, R236, UR5, 0x1 ;  /* 0x00000005ecec7c11 */ /* 0x000fe2000f8e08ff */
[----:B------:R-:W-:Y:S01]  /*2850*/  @!P1 IMAD.IADD R15, R17, 0x1, R15 ;  /* 0x00000001110f9824 */ /* 0x000fe200078e020f */
[----:B------:R-:W-:Y:S01]  /*2860*/  CS2R R108, SRZ ;  /* 0x00000000006c7805 */ /* 0x000fe2000001ff00 */
[----:B------:R-:W-:Y:S01]  /*2870*/  @!P1 IMAD.IADD R13, R19, 0x1, R13 ;  /* 0x00000001130d9824 */ /* 0x000fe200078e020d */
[----:B------:R-:W-:Y:S01]  /*2880*/  CS2R R114, SRZ ;  /* 0x0000000000727805 */ /* 0x000fe2000001ff00 */
[----:B------:R-:W2:Y:S01]  /*2890*/  @!P1 LDC.64 R2, c[0x0][0x220] ;  /* 0x00008800ff029b82 */ /* 0x000ea20000000a00 */
[----:B------:R1:W-:Y:S01]  /*28a0*/  @P4 STS [R236], RZ ;  /* 0x000000ffec004388 */ /* 0x0003e20000000800 */
[----:B------:R-:W-:Y:S01]  /*28b0*/  VIADD R223, R237, 0x40 ;  /* 0x00000040eddf7836 */ /* 0x000fe20000000000 */
[----:B------:R-:W-:Y:S02]  /*28c0*/  CS2R R112, SRZ ;  /* 0x0000000000707805 */ /* 0x000fe4000001ff00 */
[----:B------:R-:W-:Y:S01]  /*28d0*/  CS2R R106, SRZ ;  /* 0x00000000006a7805 */ /* 0x000fe2000001ff00 */
[----:B------:R1:W-:Y:S01]  /*28e0*/  @P4 STS [R236+0x4], RZ ;  /* 0x000004ffec004388 */ /* 0x0003e20000000800 */
[----:B------:R-:W-:-:S02]  /*28f0*/  CS2R R104, SRZ ;  /* 0x0000000000687805 */ /* 0x000fc4000001ff00 */
[----:B------:R-:W-:Y:S02]  /*2900*/  CS2R R102, SRZ ;  /* 0x0000000000667805 */ /* 0x000fe4000001ff00 */
[----:B------:R-:W-:Y:S01]  /*2910*/  CS2R R100, SRZ ;  /* 0x0000000000647805 */ /* 0x000fe2000001ff00 */
[----:B------:R1:W-:Y:S01]  /*2920*/  @P4 STS [R236+0x8], RZ ;  /* 0x000008ffec004388 */ /* 0x0003e20000000800 */
[----:B------:R-:W-:Y:S02]  /*2930*/  CS2R R62, SRZ ;  /* 0x00000000003e7805 */ /* 0x000fe4000001ff00 */
        /* <DEDUP_REMOVED lines=27> */
[----:B------:R-:W-:Y:S01]  /*2af0*/  ULDC UR4, c[0x0][0x2dc] ;  /* 0x0000b70000047ab9 */ /* 0x000fe20000000800 */
[----:B------:R-:W-:-:S02]  /*2b00*/  ULDC UR6, c[0x0][0x2ec] ;  /* 0x0000bb0000067ab9 */ /* 0x000fc40000000800 */
[----:B------:R1:W-:Y:S04]  /*2b10*/  @P4 STS [R236+0x4008], RZ ;  /* 0x004008ffec004388 */ /* 0x0003e80000000800 */
[----:B------:R2:W-:Y:S04]  /*2b20*/  @P4 STS [R236+0x400c], RZ ;  /* 0x00400cffec004388 */ /* 0x0005e80000000800 */
[----:B------:R-:W-:Y:S01]  /*2b30*/  @!PT LDS RZ, [RZ] ;  /* 0x00000000fffff984 */ /* 0x000fe20000000800 */
[----:B------:R-:W-:Y:S01]  /*2b40*/  @!PT LDS RZ, [RZ] ;  /* 0x00000000fffff984 */ /* 0x000fe20000000800 */
[----:B------:R-:W-:Y:S01]  /*2b50*/  @!PT LDS RZ, [RZ] ;  /* 0x00000000fffff984 */ /* 0x000fe20000000800 */
[----:B------:R-:W-:Y:S04]  /*2b60*/  @!P4 LDGSTS.E.BYPASS.LTC128B.128 [R236], desc[UR14][R248.64] ;  /* 0x00000000f8eccfae */ /* 0x000fe8000b901d4e */
[----:B------:R-:W-:Y:S04]  /*2b70*/  @!P4 LDGSTS.E.BYPASS.LTC128B.128 [R236+0x2000], desc[UR14][R248.64+0x80] ;  /* 0x02000080f8eccfae */ /* 0x000fe8000b901d4e */
[----:B------:R-:W-:Y:S01]  /*2b80*/  @!P4 LDGSTS.E.BYPASS.LTC128B.128 [R236+0x4000], desc[UR14][R248.64+0x100] ;  /* 0x04000100f8eccfae */ /* 0x000fe2000b901d4e */
[----:B---3--:R-:W-:-:S03]  /*2b90*/  @!P2 LEA R8, P4, R20, R8, 0x1 ;  /* 0x000000081408a211 */ /* 0x008fc600078808ff */
[----:B------:R3:W-:Y:S01]  /*2ba0*/  @P3 STS [R236+0x1000], RZ ;  /* 0x001000ffec003388 */ /* 0x0007e20000000800 */
[----:B------:R-:W-:Y:S02]  /*2bb0*/  @!P2 LEA.HI.X R9, R20, R9, R12, 0x1, P4 ;  /* 0x000000091409a211 */ /* 0x000fe400020f0c0c */
[C---:B-1----:R-:W-:Y:S01]  /*2bc0*/  @!P1 LEA R20, P4, R16.reuse, R4, 0x1 ;  /* 0x0000000410149211 */ /* 0x042fe200078808ff */
[----:B------:R3:W-:Y:S03]  /*2bd0*/  @P3 STS [R236+0x1004], RZ ;  /* 0x001004ffec003388 */ /* 0x0007e60000000800 */
[----:B------:R-:W-:Y:S01]  /*2be0*/  @!P1 LEA.HI.X R21, R16, R5, R15, 0x1, P4 ;  /* 0x0000000510159211 */ /* 0x000fe200020f0c0f */
[----:B------:R3:W-:Y:S01]  /*2bf0*/  @P3 STS [R236+0x1008], RZ ;  /* 0x001008ffec003388 */ /* 0x0007e20000000800 */
[----:B------:R-:W-:-:S03]  /*2c00*/  SHF.R.S32.HI R5, RZ, 0x1f, R204 ;  /* 0x0000001fff057819 */ /* 0x000fc600000114cc */
[----:B------:R3:W-:Y:S01]  /*2c10*/  @P3 STS [R236+0x100c], RZ ;  /* 0x00100cffec003388 */ /* 0x0007e20000000800 */
[----:B------:R-:W-:-:S03]  /*2c20*/  SHF.L.U64.HI R232, R204, 0x2, R5 ;  /* 0x00000002cce87819 */ /* 0x000fc60000010205 */
[----:B------:R3:W-:Y:S04]  /*2c30*/  @P3 STS [R236+0x3000], RZ ;  /* 0x003000ffec003388 */ /* 0x0007e80000000800 */
[----:B------:R3:W-:Y:S04]  /*2c40*/  @P3 STS [R236+0x3004], RZ ;  /* 0x003004ffec003388 */ /* 0x0007e80000000800 */
[----:B------:R3:W-:Y:S04]  /*2c50*/  @P3 STS [R236+0x3008], RZ ;  /* 0x003008ffec003388 */ /* 0x0007e80000000800 */
[----:B------:R3:W-:Y:S04]  /*2c60*/  @P3 STS [R236+0x300c], RZ ;  /* 0x00300cffec003388 */ /* 0x0007e80000000800 */
[----:B------:R3:W-:Y:S04]  /*2c70*/  @P3 STS [R236+0x5000], RZ ;  /* 0x005000ffec003388 */ /* 0x0007e80000000800 */
[----:B------:R3:W-:Y:S04]  /*2c80*/  @P3 STS [R236+0x5004], RZ ;  /* 0x005004ffec003388 */ /* 0x0007e80000000800 */
[----:B------:R3:W-:Y:S04]  /*2c90*/  @P3 STS [R236+0x5008], RZ ;  /* 0x005008ffec003388 */ /* 0x0007e80000000800 */
[----:B------:R3:W-:Y:S04]  /*2ca0*/  @P3 STS [R236+0x500c], RZ ;  /* 0x00500cffec003388 */ /* 0x0007e80000000800 */
[----:B------:R-:W-:Y:S01]  /*2cb0*/  @!PT LDS RZ, [RZ] ;  /* 0x00000000fffff984 */ /* 0x000fe20000000800 */
[----:B------:R-:W-:Y:S01]  /*2cc0*/  @!PT LDS RZ, [RZ] ;  /* 0x00000000fffff984 */ /* 0x000fe20000000800 */
[----:B------:R-:W-:Y:S01]  /*2cd0*/  @!PT LDS RZ, [RZ] ;  /* 0x00000000fffff984 */ /* 0x000fe20000000800 */
[----:B------:R-:W-:Y:S04]  /*2ce0*/  @!P3 LDGSTS.E.BYPASS.LTC128B.128 [R236+0x1000], desc[UR14][R10.64] ;  /* 0x010000000aecbfae */ /* 0x000fe8000b901d4e */
[----:B------:R-:W-:Y:S04]  /*2cf0*/  @!P3 LDGSTS.E.BYPASS.LTC128B.128 [R236+0x3000], desc[UR14][R10.64+0x80] ;  /* 0x030000800aecbfae */ /* 0x000fe8000b901d4e */
[----:B------:R2:W-:Y:S01]  /*2d00*/  @!P3 LDGSTS.E.BYPASS.LTC128B.128 [R236+0x5000], desc[UR14][R10.64+0x100] ;  /* 0x050001000aecbfae */ /* 0x0005e2000b901d4e */
[----:B----4-:R-:W-:-:S03]  /*2d10*/  @!P2 LEA R6, P3, R22, R6, 0x1 ;  /* 0x000000061606a211 */ /* 0x010fc600078608ff */
[----:B------:R3:W-:Y:S01]  /*2d20*/  @P2 STS.128 [R214+0x12000], RZ ;  /* 0x012000ffd6002388 */ /* 0x0007e20000000c00 */
[----:B------:R-:W-:-:S03]  /*2d30*/  @!P2 LEA.HI.X R7, R22, R7, R14, 0x1, P3 ;  /* 0x000000071607a211 */ /* 0x000fc600018f0c0e */
[----:B------:R3:W-:Y:S04]  /*2d40*/  @P2 STS.128 [R214+0x14000], RZ ;  /* 0x014000ffd6002388 */ /* 0x0007e80000000c00 */
[----:B------:R3:W-:Y:S04]  /*2d50*/  @P2 STS.128 [R214+0x16000], RZ ;  /* 0x016000ffd6002388 */ /* 0x0007e80000000c00 */
[----:B------:R-:W-:Y:S01]  /*2d60*/  @!PT LDS RZ, [RZ] ;  /* 0x00000000fffff984 */ /* 0x000fe20000000800 */
[----:B------:R-:W-:Y:S01]  /*2d70*/  @!PT LDS RZ, [RZ] ;  /* 0x00000000fffff984 */ /* 0x000fe20000000800 */
[----:B------:R-:W-:Y:S01]  /*2d80*/  @!PT LDS RZ, [RZ] ;  /* 0x00000000fffff984 */ /* 0x000fe20000000800 */
[----:B------:R-:W-:Y:S04]  /*2d90*/  @!P2 LDGSTS.E.BYPASS.LTC128B.128 [R214+0x12000], desc[UR14][R8.64] ;  /* 0x1200000008d6afae */ /* 0x000fe8000b901d4e */
[----:B------:R-:W-:Y:S04]  /*2da0*/  @!P2 LDGSTS.E.BYPASS.LTC128B.128 [R214+0x14000], desc[UR14][R8.64+0x80] ;  /* 0x1400008008d6afae */ /* 0x000fe8000b901d4e */
[----:B------:R1:W-:Y:S01]  /*2db0*/  @!P2 LDGSTS.E.BYPASS.LTC128B.128 [R214+0x16000], desc[UR14][R8.64+0x100] ;  /* 0x1600010008d6afae */ /* 0x0003e2000b901d4e */
[----:B--2---:R-:W-:-:S03]  /*2dc0*/  @!P1 LEA R10, P3, R18, R2, 0x1 ;  /* 0x00000002120a9211 */ /* 0x004fc600078608ff */
        /* <DEDUP_REMOVED lines=10> */
[----:B-1----:R-:W-:-:S03]  /*2e70*/  IADD3 R8, P3, R231, R228, RZ ;  /* 0x000000e4e7087210 */ /* 0x002fc60007f7e0ff */
[----:B------:R3:W-:Y:S02]  /*2e80*/  @P2 STS.128 [R214+0x18000], RZ ;  /* 0x018000ffd6002388 */ /* 0x0007e40000000c00 */
[----:B------:R-:W-:Y:S02]  /*2e90*/  IMAD.X R9, R232, 0x1, R227, P3 ;  /* 0x00000001e8097824 */ /* 0x000fe400018e06e3 */
[----:B------:R3:W-:Y:S04]  /*2ea0*/  @P2 STS.128 [R214+0x1a000], RZ ;  /* 0x01a000ffd6002388 */ /* 0x0007e80000000c00 */
[----:B------:R3:W5:Y:S04]  /*2eb0*/  @!P6 LDG.E R234, desc[UR14][R8.64] ;  /* 0x0000000e08eae981 */ /* 0x000768000c1e1900 */
[----:B------:R3:W5:Y:S04]  /*2ec0*/  @!P5 LDG.E R235, desc[UR14][R8.64+0x20] ;  /* 0x0000200e08ebd981 */ /* 0x000768000c1e1900 */
[----:B------:R3:W-:Y:S04]  /*2ed0*/  @P2 STS.128 [R214+0x1c000], RZ ;  /* 0x01c000ffd6002388 */ /* 0x0007e80000000c00 */
[----:B------:R-:W-:Y:S01]  /*2ee0*/  @!PT LDS RZ, [RZ] ;  /* 0x00000000fffff984 */ /* 0x000fe20000000800 */
[----:B------:R-:W-:Y:S01]  /*2ef0*/  @!PT LDS RZ, [RZ] ;  /* 0x00000000fffff984 */ /* 0x000fe20000000800 */
[----:B------:R-:W-:Y:S01]  /*2f00*/  @!PT LDS RZ, [RZ] ;  /* 0x00000000fffff984 */ /* 0x000fe20000000800 */
[----:B------:R3:W-:Y:S04]  /*2f10*/  @!P2 LDGSTS.E.BYPASS.LTC128B.128 [R214+0x18000], desc[UR14][R6.64] ;  /* 0x1800000006d6afae */ /* 0x0007e8000b901d4e */
[----:B------:R3:W-:Y:S04]  /*2f20*/  @!P2 LDGSTS.E.BYPASS.LTC128B.128 [R214+0x1a000], desc[UR14][R6.64+0x80] ;  /* 0x1a00008006d6afae */ /* 0x0007e8000b901d4e */
[----:B------:R3:W-:Y:S04]  /*2f30*/  @!P2 LDGSTS.E.BYPASS.LTC128B.128 [R214+0x1c000], desc[UR14][R6.64+0x100] ;  /* 0x1c00010006d6afae */ /* 0x0007e8000b901d4e */
[----:B------:R3:W-:Y:S04]  /*2f40*/  @P1 STS.128 [R214+0x19000], RZ ;  /* 0x019000ffd6001388 */ /* 0x0007e80000000c00 */
[----:B------:R3:W-:Y:S04]  /*2f50*/  @P1 STS.128 [R214+0x1b000], RZ ;  /* 0x01b000ffd6001388 */ /* 0x0007e80000000c00 */
[----:B------:R3:W-:Y:S04]  /*2f60*/  @P1 STS.128 [R214+0x1d000], RZ ;  /* 0x01d000ffd6001388 */ /* 0x0007e80000000c00 */
[----:B------:R-:W-:Y:S01]  /*2f70*/  @!PT LDS RZ, [RZ] ;  /* 0x00000000fffff984 */ /* 0x000fe20000000800 */
[----:B------:R-:W-:Y:S01]  /*2f80*/  @!PT LDS RZ, [RZ] ;  /* 0x00000000fffff984 */ /* 0x000fe20000000800 */
[----:B------:R-:W-:Y:S01]  /*2f90*/  @!PT LDS RZ, [RZ] ;  /* 0x00000000fffff984 */ /* 0x000fe20000000800 */
[----:B------:R3:W-:Y:S04]  /*2fa0*/  @!P1 LDGSTS.E.BYPASS.LTC128B.128 [R214+0x19000], desc[UR14][R10.64] ;  /* 0x190000000ad69fae */ /* 0x0007e8000b901d4e */
[----:B------:R3:W-:Y:S04]  /*2fb0*/  @!P1 LDGSTS.E.BYPASS.LTC128B.128 [R214+0x1b000], desc[UR14][R10.64+0x80] ;  /* 0x1b0000800ad69fae */ /* 0x0007e8000b901d4e */
[----:B------:R3:W-:Y:S04]  /*2fc0*/  @!P1 LDGSTS.E.BYPASS.LTC128B.128 [R214+0x1d000], desc[UR14][R10.64+0x100] ;  /* 0x1d0001000ad69fae */ /* 0x0007e8000b901d4e */
[----:B------:R-:W0:Y:S01]  /*2fd0*/  LDGDEPBAR ;  /* 0x00000000000079af */ /* 0x000e220000000000 */
[----:B------:R-:W-:Y:S01]  /*2fe0*/  R2P PR, R205, 0x6 ;  /* 0x00000006cd007804 */ /* 0x000fe20000000000 */
[----:B------:R-:W-:-:S02]  /*2ff0*/  VIADD R3, R200, 0x3000 ;  /* 0x00003000c8037836 */ /* 0x000fc40000000000 */
[----:B------:R-:W-:Y:S02]  /*3000*/  VIADD R4, R199, 0x3000 ;  /* 0x00003000c7047836 */ /* 0x000fe40000000000 */
[----:B------:R-:W-:Y:S02]  /*3010*/  SEL R190, R190, 0xffffffe0, !P1 ;  /* 0xffffffe0bebe7807 */ /* 0x000fe40004800000 */
[----:B------:R-:W-:Y:S02]  /*3020*/  IADD3 R242, R242, 0x40, R237 ;  /* 0x00000040f2f27810 */ /* 0x000fe40007ffe0ed */
[----:B------:R-:W-:Y:S01]  /*3030*/  SEL R189, R189, 0xffffffc0, !P2 ;  /* 0xffffffc0bdbd7807 */ /* 0x000fe20005000000 */
[----:B------:R-:W-:Y:S01]  /*3040*/  IMAD.IADD R188, R193, 0x1, R190 ;  /* 0x00000001c1bc7824 */ /* 0x000fe200078e02be */
[----:B------:R-:W-:Y:S02]  /*3050*/  SEL R192, R3, R200, !P0 ;  /* 0x000000c803c07207 */ /* 0x000fe40004000000 */
[----:B------:R-:W-:-:S02]  /*3060*/  SEL R4, R4, R199, !P0 ;  /* 0x000000c704047207 */ /* 0x000fc40004000000 */
[----:B------:R-:W-:Y:S02]  /*3070*/  CS2R R24, SRZ ;  /* 0x0000000000187805 */ /* 0x000fe4000001ff00 */
[----:B------:R-:W-:Y:S02]  /*3080*/  CS2R R22, SRZ ;  /* 0x0000000000167805 */ /* 0x000fe4000001ff00 */
[----:B--2---:R-:W-:Y:S01]  /*3090*/  CS2R R20, SRZ ;  /* 0x0000000000147805 */ /* 0x004fe2000001ff00 */
[----:B------:R-:W-:Y:S01]  /*30a0*/  IMAD.IADD R242, R242, 0x1, -R239 ;  /* 0x00000001f2f27824 */ /* 0x000fe200078e0aef */
[----:B------:R-:W-:Y:S01]  /*30b0*/  LEA R192, R192, UR5, 0x1 ;  /* 0x00000005c0c07c11 */ /* 0x000fe2000f8e08ff */
[----:B------:R-:W-:Y:S01]  /*30c0*/  IMAD.IADD R2, R193, 0x1, R189 ;  /* 0x00000001c1027824 */ /* 0x000fe200078e02bd */
[----:B------:R-:W-:Y:S01]  /*30d0*/  LEA R191, R4, UR5, 0x1 ;  /* 0x0000000504bf7c11 */ /* 0x000fe2000f8e08ff */
[----:B---3--:R-:W-:-:S07]  /*30e0*/  IMAD.IADD R3, R189, 0x1, R188 ;  /* 0x00000001bd037824 */ /* 0x008fce00078e02bc */
.L_x_188:
[----:B------:R-:W0:Y:S01]  /*30f0*/  LDGDEPBAR ;  /* 0x00000000000079af */ /* 0x000e220000000000 */
[C---:B------:R-:W-:Y:S02]  /*3100*/  IMAD.IADD R98, R192.reuse, 0x1, R190 ;  /* 0x00000001c0627824 */ /* 0x040fe400078e02be */
        /* <DEDUP_REMOVED lines=14> */
[C---:B------:R-:W-:Y:S01]  /*31f0*/  @!P2 VIADD R151, R159.reuse, 0x1 ;  /* 0x000000019f97a836 */ /* 0x040fe20000000000 */
[C---:B------:R-:W-:Y:S01]  /*3200*/  @!P2 VIMNMX R160, R162.reuse, R239, PT ;  /* 0x000000efa2a0a248 */ /* 0x040fe20003fe0100 */
        /* <DEDUP_REMOVED lines=9> */
[----:B------:R-:W1:Y:S04]  /*32a0*/  LDSM.16.M88.4 R72, [R198+UR5+0x12000] ;  /* 0x01200005c648783b */ /* 0x000e680008000200 */
[----:B------:R-:W2:Y:S04]  /*32b0*/  LDSM.16.M88.4 R76, [R198+UR5+0x12800] ;  /* 0x01280005c64c783b */ /* 0x000ea80008000200 */
[----:B------:R-:W-:Y:S04]  /*32c0*/  LDSM.16.M88.4 R80, [R98] ;  /* 0x000000006250783b */ /* 0x000fe80000000200 */
[----:B------:R-:W3:Y:S04]  /*32d0*/  LDSM.16.M88.4 R84, [R197] ;  /* 0x00000000c554783b */ /* 0x000ee80000000200 */
[----:B------:R-:W4:Y:S04]  /*32e0*/  LDSM.16.M88.4 R88, [R197+0x800] ;  /* 0x00080000c558783b */ /* 0x000f280000000200 */
[----:B------:R-:W-:Y:S01]  /*32f0*/  LDSM.16.M88.4 R92, [R196] ;  /* 0x00000000c45c783b */ /* 0x000fe20000000200 */
[C---:B-1----:R-:W-:Y:S06]  /*3300*/  HMMA.16816.F32.BF16 R4, R68.reuse, R72, RZ ;  /* 0x000000484404723c */ /* 0x042fec00000418ff */
[C---:B------:R-:W-:Y:S01]  /*3310*/  HMMA.16816.F32.BF16 R8, R68.reuse, R74, RZ ;  /* 0x0000004a4408723c */ /* 0x040fe200000418ff */
[----:B------:R-:W1:Y:S05]  /*3320*/  LDSM.16.M88.4 R72, [R97] ;  /* 0x000000006148783b */ /* 0x000e6a0000000200 */
[C---:B--2---:R-:W-:Y:S06]  /*3330*/  HMMA.16816.F32.BF16 R12, R68.reuse, R76, RZ ;  /* 0x0000004c440c723c */ /* 0x044fec00000418ff */
[----:B------:R-:W-:Y:S01]  /*3340*/  HMMA.16816.F32.BF16 R16, R68, R78, RZ ;  /* 0x0000004e4410723c */ /* 0x000fe200000418ff */
[----:B------:R-:W2:Y:S04]  /*3350*/  LDSM.16.M88.4 R68, [R196+0x800] ;  /* 0x00080000c444783b */ /* 0x000ea80000000200 */
        /* <DEDUP_REMOVED lines=8> */
[C---:B-1----:R-:W-:Y:S06]  /*33e0*/  HMMA.16816.F32.BF16 R4, R72.reuse, R92, R4 ;  /* 0x0000005c4804723c */ /* 0x042fec0000041804 */
[C---:B------:R-:W-:Y:S01]  /*33f0*/  HMMA.16816.F32.BF16 R8, R72.reuse, R94, R8 ;  /* 0x0000005e4808723c */ /* 0x040fe20000041808 */
[----:B------:R-:W1:Y:S05]  /*3400*/  LDSM.16.M88.4 R92, [R198+UR5+0x14000] ;  /* 0x01400005c65c783b */ /* 0x000e6a0008000200 */
[C---:B--2---:R-:W-:Y:S06]  /*3410*/  HMMA.16816.F32.BF16 R12, R72.reuse, R68, R12 ;  /* 0x00000044480c723c */ /* 0x044fec000004180c */
[----:B------:R-:W-:Y:S01]  /*3420*/  HMMA.16816.F32.BF16 R16, R72, R70, R16 ;  /* 0x000000464810723c */ /* 0x000fe20000041810 */
[----:B------:R-:W2:Y:S04]  /*3430*/  LDSM.16.M88.4 R68, [R198+UR5+0x14800] ;  /* 0x01480005c644783b */ /* 0x000ea80008000200 */
        /* <DEDUP_REMOVED lines=8> */
[C---:B-1----:R-:W-:Y:S06]  /*34c0*/  HMMA.16816.F32.BF16 R4, R88.reuse, R92, R4 ;  /* 0x0000005c5804723c */ /* 0x042fec0000041804 */
[C---:B------:R-:W-:Y:S01]  /*34d0*/  HMMA.16816.F32.BF16 R8, R88.reuse, R94, R8 ;  /* 0x0000005e5808723c */ /* 0x040fe20000041808 */
[----:B------:R-:W1:Y:S05]  /*34e0*/  LDSM.16.M88.4 R92, [R196+0x2000] ;  /* 0x00200000c45c783b */ /* 0x000e6a0000000200 */
[C---:B--2---:R-:W-:Y:S06]  /*34f0*/  HMMA.16816.F32.BF16 R12, R88.reuse, R68, R12 ;  /* 0x00000044580c723c */ /* 0x044fec000004180c */
[----:B------:R-:W-:Y:S01]  /*3500*/  HMMA.16816.F32.BF16 R16, R88, R70, R16 ;  /* 0x000000465810723c */ /* 0x000fe20000041810 */
[----:B------:R-:W2:Y:S04]  /*3510*/  LDSM.16.M88.4 R68, [R196+0x2800] ;  /* 0x00280000c444783b */ /* 0x000ea80000000200 */
        /* <DEDUP_REMOVED lines=33> */
[----:B------:R-:W-:Y:S06]  /*3730*/  HMMA.16816.F32.BF16 R16, R80, R74, R16 ;  /* 0x0000004a5010723c */ /* 0x000fec0000041810 */
[C---:B-1----:R-:W-:Y:S06]  /*3740*/  HMMA.16816.F32.BF16 R4, R84.reuse, R92, R4 ;  /* 0x0000005c5404723c */ /* 0x042fec0000041804 */
[C---:B------:R-:W-:Y:S06]  /*3750*/  HMMA.16816.F32.BF16 R8, R84.reuse, R94, R8 ;  /* 0x0000005e5408723c */ /* 0x040fec0000041808 */
[C---:B--2---:R-:W-:Y:S06]  /*3760*/  HMMA.16816.F32.BF16 R12, R84.reuse, R68, R12 ;  /* 0x00000044540c723c */ /* 0x044fec000004180c */
        /* <DEDUP_REMOVED lines=46> */
[----:B------:R-:W2:Y:S01]  /*3a50*/  MUFU.EX2 R153, R153 ;  /* 0x0000009900997308 */ /* 0x000ea20000000800 */
[----:B------:R-:W-:Y:S01]  /*3a60*/  @!P2 ISETP.GE.AND P0, PT, R161, R162, PT ;  /* 0x000000a2a100a20c */ /* 0x000fe20003f06270 */
[----:B------:R-:W-:Y:S02]  /*3a70*/  @!P2 VIADD R161, R159, 0x18 ;  /* 0x000000189fa1a836 */ /* 0x000fe40000000000 */
[--C-:B------:R-:W-:Y:S01]  /*3a80*/  FFMA.FTZ R158, R14, UR6, -R163.reuse ;  /* 0x000000060e9e7c23 */ /* 0x100fe200080108a3 */
[----:B------:R-:W-:Y:S02]  /*3a90*/  @!P2 FSEL R15, R15, -INF , !P0 ;  /* 0xff8000000f0fa808 */ /* 0x000fe40004000000 */
[C---:B------:R-:W-:Y:S03]  /*3aa0*/  @!P2 ISETP.GE.AND P0, PT, R161.reuse, R160, PT ;  /* 0x000000a0a100a20c */ /* 0x040fe60003f06270 */
[----:B------:R-:W-:Y:S01]  /*3ab0*/  MUFU.EX2 R154, R154 ;  /* 0x0000009a009a7308 */ /* 0x000fe20000000800 */
        /* <DEDUP_REMOVED lines=13> */
[----:B------:R3:W-:Y:S01]  /*3b90*/  MUFU.EX2 R159, R164 ;  /* 0x000000a4009f7308 */ /* 0x0007e20000000800 */
[----:B--2---:R-:W-:Y:S01]  /*3ba0*/  F2FP.BF16.F32.PACK_AB R166, R153, R152 ;  /* 0x0000009899a6723e */ /* 0x004fe200000010ff */
[----:B------:R-:W-:Y:S01]  /*3bb0*/  STS [R218+0x20400], R167 ;  /* 0x020400a7da007388 */ /* 0x000fe20000000800 */
[----:B------:R-:W-:Y:S03]  /*3bc0*/  FFMA.FTZ R163, R19, UR6, -R163 ;  /* 0x0000000613a37c23 */ /* 0x000fe600080108a3 */
[----:B------:R1:W-:Y:S04]  /*3bd0*/  STS [R221+0x20000], R166 ;  /* 0x020000a6dd007388 */ /* 0x0003e80000000800 */
[----:B------:R-:W-:Y:S10]  /*3be0*/  MUFU.EX2 R156, R156 ;  /* 0x0000009c009c7308 */ /* 0x000ff40000000800 */
[----:B------:R-:W2:Y:S01]  /*3bf0*/  MUFU.EX2 R157, R157 ;  /* 0x0000009d009d7308 */ /* 0x000ea20000000800 */
[----:B---3--:R-:W-:Y:S05]  /*3c00*/  F2FP.BF16.F32.PACK_AB R164, R155, R154 ;  /* 0x0000009a9ba4723e */ /* 0x008fea00000010ff */
[----:B------:R3:W-:Y:S04]  /*3c10*/  STS [R221+0x20400], R164 ;  /* 0x020400a4dd007388 */ /* 0x0007e80000000800 */
[----:B------:R-:W4:Y:S01]  /*3c20*/  MUFU.EX2 R158, R158 ;  /* 0x0000009e009e7308 */ /* 0x000f220000000800 */
[----:B-1----:R-:W-:Y:S09]  /*3c30*/  IADD3 R166, P0, R231, R230, RZ ;  /* 0x000000e6e7a67210 */ /* 0x002ff20007f1e0ff */
[----:B------:R1:W-:Y:S01]  /*3c40*/  MUFU.EX2 R165, R163 ;  /* 0x000000a300a57308 */ /* 0x0003e20000000800 */
[----:B--2---:R-:W-:Y:S02]  /*3c50*/  F2FP.BF16.F32.PACK_AB R175, R157, R156 ;  /* 0x0000009c9daf723e */ /* 0x004fe400000010ff */
[----:B------:R-:W-:Y:S03]  /*3c60*/  IADD3.X R167, R232, R229, RZ, P0, !PT ;  /* 0x000000e5e8a77210 */ /* 0x000fe600007fe4ff */
[----:B------:R-:W-:Y:S04]  /*3c70*/  STS [R220+0x20000], R175 ;  /* 0x020000afdc007388 */ /* 0x000fe80000000800 */
[----:B------:R2:W-:Y:S01]  /*3c80*/  MUFU.EX2 R161, R99 ;  /* 0x0000006300a17308 */ /* 0x0005e20000000800 */
[----:B----4-:R-:W-:Y:S05]  /*3c90*/  F2FP.BF16.F32.PACK_AB R173, R159, R158 ;  /* 0x0000009e9fad723e */ /* 0x010fea00000010ff */
[----:B------:R-:W-:Y:S04]  /*3ca0*/  STS [R220+0x20400], R173 ;  /* 0x020400addc007388 */ /* 0x000fe80000000800 */
[----:B------:R-:W4:Y:S01]  /*3cb0*/  MUFU.EX2 R160, R160 ;  /* 0x000000a000a07308 */ /* 0x000f220000000800 */
[----:B-1----:R-:W4:Y:S04]  /*3cc0*/  LDG.E R163, desc[UR14][R166.64] ;  /* 0x0000000ea6a37981 */ /* 0x002f28000c1e1900 */
[----:B---3--:R1:W3:Y:S05]  /*3cd0*/  LDG.E R164, desc[UR14][R166.64+0x20] ;  /* 0x0000200ea6a47981 */ /* 0x0082ea000c1e1900 */
[----:B------:R-:W1:Y:S01]  /*3ce0*/  MUFU.EX2 R162, R162 ;  /* 0x000000a200a27308 */ /* 0x000e620000000800 */
[----:B--2---:R-:W-:Y:S05]  /*3cf0*/  LEA R99, R200, UR5, 0x1 ;  /* 0x00000005c8637c11 */ /* 0x004fea000f8e08ff */
[--C-:B------:R-:W-:Y:S02]  /*3d00*/  IMAD.IADD R98, R190, 0x1, R99.reuse ;  /* 0x00000001be627824 */ /* 0x100fe400078e0263 */
[----:B------:R-:W-:Y:S01]  /*3d10*/  IMAD.IADD R97, R189, 0x1, R99 ;  /* 0x00000001bd617824 */ /* 0x000fe200078e0263 */
[----:B----4-:R-:W-:Y:S02]  /*3d20*/  F2FP.BF16.F32.PACK_AB R171, R161, R160 ;  /* 0x000000a0a1ab723e */ /* 0x010fe400000010ff */
[----:B------:R-:W-:Y:S03]  /*3d30*/  IADD3 R96, R189, R98, RZ ;  /* 0x00000062bd607210 */ /* 0x000fe60007ffe0ff */
[----:B------:R-:W-:Y:S01]  /*3d40*/  STS [R226+0x20000], R171 ;  /* 0x020000abe2007388 */ /* 0x000fe20000000800 */
[----:B-1----:R-:W-:Y:S05]  /*3d50*/  F2FP.BF16.F32.PACK_AB R169, R165, R162 ;  /* 0x000000a2a5a9723e */ /* 0x002fea00000010ff */
[----:B------:R-:W-:Y:S04]  /*3d60*/  STS [R226+0x20400], R169 ;  /* 0x020400a9e2007388 */ /* 0x000fe80000000800 */
[----:B------:R-:W-:Y:S04]  /*3d70*/  LDSM.16.M88.4 R68, [R99+0xc000] ;  /* 0x00c000006344783b */ /* 0x000fe80000000200 */
[----:B------:R-:W1:Y:S04]  /*3d80*/  LDSM.16.M88.4 R72, [R198+UR5+0x18000] ;  /* 0x01800005c648783b */ /* 0x000e680008000200 */
[----:B------:R-:W2:Y:S04]  /*3d90*/  LDSM.16.M88.4 R76, [R198+UR5+0x18800] ;  /* 0x01880005c64c783b */ /* 0x000ea80008000200 */
[----:B------:R-:W-:Y:S04]  /*3da0*/  LDSM.16.M88.4 R80, [R98+0xc000] ;  /* 0x00c000006250783b */ /* 0x000fe80000000200 */
[----:B------:R-:W4:Y:S04]  /*3db0*/  LDSM.16.M88.4 R84, [R197+0x6000] ;  /* 0x00600000c554783b */ /* 0x000f280000000200 */
[----:B------:R-:W4:Y:S04]  /*3dc0*/  LDSM.16.M88.4 R88, [R197+0x6800] ;  /* 0x00680000c558783b */ /* 0x000f280000000200 */
[----:B------:R-:W-:Y:S01]  /*3dd0*/  LDSM.16.M88.4 R92, [R196+0x6000] ;  /* 0x00600000c45c783b */ /* 0x000fe20000000200 */
[C---:B-1----:R-:W-:Y:S06]  /*3de0*/  HMMA.16816.F32.BF16 R4, R68.reuse, R72, RZ ;  /* 0x000000484404723c */ /* 0x042fec00000418ff */
[C---:B------:R-:W-:Y:S01]  /*3df0*/  HMMA.16816.F32.BF16 R8, R68.reuse, R74, RZ ;  /* 0x0000004a4408723c */ /* 0x040fe200000418ff */
[----:B------:R-:W1:Y:S05]  /*3e00*/  LDSM.16.M88.4 R72, [R97+0xc000] ;  /* 0x00c000006148783b */ /* 0x000e6a0000000200 */
[C---:B--2---:R-:W-:Y:S06]  /*3e10*/  HMMA.16816.F32.BF16 R12, R68.reuse, R76, RZ ;  /* 0x0000004c440c723c */ /* 0x044fec00000418ff */
[----:B------:R-:W-:Y:S01]  /*3e20*/  HMMA.16816.F32.BF16 R16, R68, R78, RZ ;  /* 0x0000004e4410723c */ /* 0x000fe200000418ff */
[----:B------:R-:W2:Y:S04]  /*3e30*/  LDSM.16.M88.4 R68, [R196+0x6800] ;  /* 0x00680000c444783b */ /* 0x000ea80000000200 */
        /* <DEDUP_REMOVED lines=48> */
[----:B------:R-:W3:Y:S04]  /*4140*/  LDSM.16.M88.4 R72, [R197+0xa800] ;  /* 0x00a80000c548783b */ /* 0x000ee80000000200 */
        /* <DEDUP_REMOVED lines=11> */
[C---:B---3--:R-:W-:Y:S06]  /*4200*/  HMMA.16816.F32.BF16 R12, R80.reuse, R72, R12 ;  /* 0x00000048500c723c */ /* 0x048fec000004180c */
[----:B------:R-:W-:Y:S01]  /*4210*/  HMMA.16816.F32.BF16 R16, R80, R74, R16 ;  /* 0x0000004a5010723c */ /* 0x000fe20000041810 */
[----:B------:R-:W3:Y:S05]  /*4220*/  LDSM.16.M88.4 R72, [R195+0xa800] ;  /* 0x00a80000c348783b */ /* 0x000eea0000000200 */
[C---:B-1----:R-:W-:Y:S06]  /*4230*/  HMMA.16816.F32.BF16 R4, R84.reuse, R92, R4 ;  /* 0x0000005c5404723c */ /* 0x042fec0000041804 */
[C---:B------:R-:W-:Y:S06]  /*4240*/  HMMA.16816.F32.BF16 R8, R84.reuse, R94, R8 ;  /* 0x0000005e5408723c */ /* 0x040fec0000041808 */
[C---:B--2---:R-:W-:Y:S06]  /*4250*/  HMMA.16816.F32.BF16 R12, R84.reuse, R68, R12 ;  /* 0x00000044540c723c */ /* 0x044fec000004180c */
[----:B------:R-:W-:Y:S06]  /*4260*/  HMMA.16816.F32.BF16 R16, R84, R70, R16 ;  /* 0x000000465410723c */ /* 0x000fec0000041810 */
[C---:B----4-:R-:W-:Y:S06]  /*4270*/  HMMA.16816.F32.BF16 R4, R76.reuse, R88, R4 ;  /* 0x000000584c04723c */ /* 0x050fec0000041804 */
[C---:B------:R-:W-:Y:S06]  /*4280*/  HMMA.16816.F32.BF16 R8, R76.reuse, R90, R8 ;  /* 0x0000005a4c08723c */ /* 0x040fec0000041808 */
[C---:B---3--:R-:W-:Y:S06]  /*4290*/  HMMA.16816.F32.BF16 R12, R76.reuse, R72, R12 ;  /* 0x000000484c0c723c */ /* 0x048fec000004180c */
        /* <DEDUP_REMOVED lines=12> */
[----:B------:R-:W-:Y:S01]  /*4360*/  F2FP.BF16.F32.PACK_AB R148, R148, R149 ;  /* 0x000000959494723e */ /* 0x000fe200000010ff */
[----:B------:R-:W-:Y:S01]  /*4370*/  FADD.FTZ R149, -R164, R6 ;  /* 0x00000006a4957221 */ /* 0x000fe20000010100 */
[----:B------:R-:W-:Y:S01]  /*4380*/  FMUL.FTZ R153, R156, R153 ;  /* 0x000000999c997220 */ /* 0x000fe20000410000 */
[----:B------:R-:W-:Y:S01]  /*4390*/  FMUL.FTZ R152, R157, R152 ;  /* 0x000000989d987220 */ /* 0x000fe20000410000 */
[----:B------:R-:W-:Y:S01]  /*43a0*/  FADD.FTZ R156, -R164, R7 ;  /* 0x00000007a49c7221 */ /* 0x000fe20000010100 */
[----:B------:R-:W-:Y:S01]  /*43b0*/  FMUL.FTZ R149, R150, R149 ;  /* 0x0000009596957220 */ /* 0x000fe20000410000 */
[----:B------:R-:W-:Y:S01]  /*43c0*/  FADD.FTZ R150, -R164, R11 ;  /* 0x0000000ba4967221 */ /* 0x000fe20000010100 */
[C---:B------:R-:W-:Y:S01]  /*43d0*/  FADD.FTZ R167, -R163.reuse, R16 ;  /* 0x00000010a3a77221 */ /* 0x040fe20000010100 */
[----:B------:R-:W-:Y:S01]  /*43e0*/  FADD.FTZ R166, -R163, R17 ;  /* 0x00000011a3a67221 */ /* 0x000fe20000010100 */
[----:B------:R-:W-:Y:S01]  /*43f0*/  FMUL.FTZ R156, R151, R156 ;  /* 0x0000009c979c7220 */ /* 0x000fe20000410000 */
[----:B------:R-:W-:Y:S01]  /*4400*/  F2FP.BF16.F32.PACK_AB R153, R152, R153 ;  /* 0x000000999899723e */ /* 0x000fe200000010ff */
[----:B------:R-:W-:Y:S01]  /*4410*/  FMUL.FTZ R150, R155, R150 ;  /* 0x000000969b967220 */ /* 0x000fe20000410000 */
[----:B------:R-:W-:Y:S01]  /*4420*/  FMUL.FTZ R167, R160, R167 ;  /* 0x000000a7a0a77220 */ /* 0x000fe20000410000 */
[----:B------:R-:W-:Y:S01]  /*4430*/  FMUL.FTZ R166, R161, R166 ;  /* 0x000000a6a1a67220 */ /* 0x000fe20000410000 */
[C---:B------:R-:W-:Y:S01]  /*4440*/  FADD.FTZ R151, -R164.reuse, R10 ;  /* 0x0000000aa4977221 */ /* 0x040fe20000010100 */
        /* <DEDUP_REMOVED lines=10> */
[----:B------:R-:W-:Y:S01]  /*44f0*/  FMUL.FTZ R164, R165, R164 ;  /* 0x000000a4a5a47220 */ /* 0x000fe20000410000 */
[----:B------:R-:W-:Y:S06]  /*4500*/  @!P3 BRA `(.L_x_186) ;  /* 0x00000000005cb947 */ /* 0x000fec0003800000 */
[----:B------:R-:W1:Y:S01]  /*4510*/  LDC R7, c[0x0][0x240] ;  /* 0x00009000ff077b82 */ /* 0x000e620000000800 */
[----:B------:R-:W-:Y:S04]  /*4520*/  LOP3.LUT R4, R238, 0x1, RZ, 0xc0, !PT ;  /* 0x00000001ee047812 */ /* 0x000fe800078ec0ff */
[----:B------:R-:W-:Y:S01]  /*4530*/  ISETP.NE.U32.AND P1, PT, R4, 0x1, PT ;  /* 0x000000010400780c */ /* 0x000fe20003f25070 */
[----:B------:R-:W-:Y:S02]  /*4540*/  IMAD.MOV.U32 R4, RZ, RZ, -0x6000 ;  /* 0xffffa000ff047424 */ /* 0x000fe400078e00ff */
[----:B------:R-:W2:Y:S01]  /*4550*/  LDC R5, c[0x0][0x244] ;  /* 0x00009100ff057b82 */ /* 0x000ea20000000800 */
[----:B-1----:R-:W-:Y:S05]  /*4560*/  IMAD.U32 R9, R7, -0x40, RZ ;  /* 0xffffffc007097824 */ /* 0x002fea00078e00ff */
[C---:B------:R-:W-:Y:S04]  /*4570*/  LEA R248, P0, R9.reuse, R248, 0x1 ;  /* 0x000000f809f87211 */ /* 0x040fe800078008ff */
[----:B------:R-:W-:Y:S02]  /*4580*/  LEA.HI.X.SX32 R249, R9, R249, 0x1, P0 ;  /* 0x000000f909f97211 */ /* 0x000fe400000f0eff */
[----:B------:R-:W-:Y:S02]  /*4590*/  SEL R9, R4, 0x6000, !P1 ;  /* 0x0000600004097807 */ /* 0x000fe40004800000 */
[C---:B------:R-:W-:Y:S03]  /*45a0*/  LEA R6, P0, R7.reuse, R248, 0x6 ;  /* 0x000000f807067211 */ /* 0x040fe600078030ff */
[----:B------:R-:W-:Y:S01]  /*45b0*/  IMAD.IADD R236, R236, 0x1, R9 ;  /* 0x00000001ecec7824 */ /* 0x000fe200078e0209 */
[----:B--2---:R-:W-:Y:S01]  /*45c0*/  LEA.HI.X R7, R7, R249, R5, 0x6, P0 ;  /* 0x000000f907077211 */ /* 0x004fe200000f3405 */
[----:B------:R-:W-:Y:S03]  /*45d0*/  IMAD.IADD R192, R192, 0x1, R9 ;  /* 0x00000001c0c07824 */ /* 0x000fe600078e0209 */
[----:B------:R-:W-:Y:S01]  /*45e0*/  @!PT LDS RZ, [RZ] ;  /* 0x00000000fffff984 */ /* 0x000fe20000000800 */
[----:B------:R-:W-:Y:S01]  /*45f0*/  @!PT LDS RZ, [RZ] ;  /* 0x00000000fffff984 */ /* 0x000fe20000000800 */
[----:B------:R-:W-:Y:S01]  /*4600*/  @!PT LDS RZ, [RZ] ;  /* 0x00000000fffff984 */ /* 0x000fe20000000800 */
[----:B------:R1:W-:Y:S04]  /*4610*/  LDGSTS.E.BYPASS.LTC128B.128 [R236], desc[UR14][R248.64] ;  /* 0x00000000f8ec7fae */ /* 0x0003e8000b901d4e */
[----:B------:R1:W-:Y:S04]  /*4620*/  LDGSTS.E.BYPASS.LTC128B.128 [R236+0x2000], desc[UR14][R248.64+0x80] ;  /* 0x02000080f8ec7fae */ /* 0x0003e8000b901d4e */
[----:B------:R1:W-:Y:S04]  /*4630*/  LDGSTS.E.BYPASS.LTC128B.128 [R236+0x4000], desc[UR14][R248.64+0x100] ;  /* 0x04000100f8ec7fae */ /* 0x0003e8000b901d4e */
[----:B------:R1:W-:Y:S04]  /*4640*/  LDGSTS.E.BYPASS.LTC128B.128 [R236+0x1000], desc[UR14][R6.64] ;  /* 0x0100000006ec7fae */ /* 0x0003e8000b901d4e */
[----:B------:R1:W-:Y:S04]  /*4650*/  LDGSTS.E.BYPASS.LTC128B.128 [R236+0x3000], desc[UR14][R6.64+0x80] ;  /* 0x0300008006ec7fae */ /* 0x0003e8000b901d4e */
[----:B------:R1:W-:Y:S04]  /*4660*/  LDGSTS.E.BYPASS.LTC128B.128 [R236+0x5000], desc[UR14][R6.64+0x100] ;  /* 0x0500010006ec7fae */ /* 0x0003e8000b901d4e */
[----:B------:R-:W0:Y:S02]  /*4670*/  LDGDEPBAR ;  /* 0x00000000000079af */ /* 0x000e240000000000 */
.L_x_186:
        /* <DEDUP_REMOVED lines=14> */
[----:B-1----:R-:W-:Y:S04]  /*4760*/  LDSM.16.MT88.4 R4, [R194+0x20000] ;  /* 0x02000000c204783b */ /* 0x002fe80000004200 */
[----:B------:R-:W1:Y:S04]  /*4770*/  LDSM.16.MT88.4 R8, [R201+0xc000] ;  /* 0x00c00000c908783b */ /* 0x000e680000004200 */
        /* <DEDUP_REMOVED lines=73> */
[----:B------:R-:W1:Y:S08]  /*4c10*/  LDC R7, c[0x0][0x420] ;  /* 0x00010800ff077b82 */ /* 0x000e700000000800 */
[----:B------:R-:W2:Y:S01]  /*4c20*/  LDC R5, c[0x0][0x424] ;  /* 0x00010900ff057b82 */ /* 0x000ea20000000800 */
[----:B-1----:R-:W-:Y:S05]  /*4c30*/  IMAD.U32 R9, R7, -0x40, RZ ;  /* 0xffffffc007097824 */ /* 0x002fea00078e00ff */
[C---:B------:R-:W-:Y:S04]  /*4c40*/  LEA R246, P0, R9.reuse, R246, 0x1 ;  /* 0x000000f609f67211 */ /* 0x040fe800078008ff */
[----:B------:R-:W-:Y:S02]  /*4c50*/  LEA.HI.X.SX32 R247, R9, R247, 0x1, P0 ;  /* 0x000000f709f77211 */ /* 0x000fe400000f0eff */
[C---:B------:R-:W-:Y:S03]  /*4c60*/  LEA R6, P0, R7.reuse, R246, 0x6 ;  /* 0x000000f607067211 */ /* 0x040fe600078030ff */
[----:B------:R-:W-:Y:S01]  /*4c70*/  @!PT LDS RZ, [RZ] ;  /* 0x00000000fffff984 */ /* 0x000fe20000000800 */
[----:B------:R-:W-:Y:S01]  /*4c80*/  @!PT LDS RZ, [RZ] ;  /* 0x00000000fffff984 */ /* 0x000fe20000000800 */
[----:B------:R-:W-:Y:S01]  /*4c90*/  @!PT LDS RZ, [RZ] ;  /* 0x00000000fffff984 */ /* 0x000fe20000000800 */
[----:B------:R1:W-:Y:S01]  /*4ca0*/  LDGSTS.E.BYPASS.LTC128B.128 [R214+0xc000], desc[UR14][R246.64] ;  /* 0x0c000000f6d67fae */ /* 0x0003e2000b901d4e */
[----:B--2---:R-:W-:Y:S03]  /*4cb0*/  LEA.HI.X R7, R7, R247, R5, 0x6, P0 ;  /* 0x000000f707077211 */ /* 0x004fe600000f3405 */
[----:B------:R1:W-:Y:S04]  /*4cc0*/  LDGSTS.E.BYPASS.LTC128B.128 [R214+0xe000], desc[UR14][R246.64+0x80] ;  /* 0x0e000080f6d67fae */ /* 0x0003e8000b901d4e */
[----:B------:R1:W-:Y:S04]  /*4cd0*/  LDGSTS.E.BYPASS.LTC128B.128 [R214+0x10000], desc[UR14][R246.64+0x100] ;  /* 0x10000100f6d67fae */ /* 0x0003e8000b901d4e */
[----:B------:R1:W-:Y:S04]  /*4ce0*/  LDGSTS.E.BYPASS.LTC128B.128 [R214+0xd000], desc[UR14][R6.64] ;  /* 0x0d00000006d67fae */ /* 0x0003e8000b901d4e */
[----:B------:R1:W-:Y:S04]  /*4cf0*/  LDGSTS.E.BYPASS.LTC128B.128 [R214+0xf000], desc[UR14][R6.64+0x80] ;  /* 0x0f00008006d67fae */ /* 0x0003e8000b901d4e */
[----:B------:R1:W-:Y:S04]  /*4d00*/  LDGSTS.E.BYPASS.LTC128B.128 [R214+0x11000], desc[UR14][R6.64+0x100] ;  /* 0x1100010006d67fae */ /* 0x0003e8000b901d4e */
[----:B------:R-:W0:Y:S02]  /*4d10*/  LDGDEPBAR ;  /* 0x00000000000079af */ /* 0x000e240000000000 */
.L_x_187:
[----:B------:R-:W-:Y:S04]  /*4d20*/  LDSM.16.M88.4 R148, [R193] ;  /* 0x00000000c194783b */ /* 0x000fe80000000200 */
[----:B------:R-:W1:Y:S04]  /*4d30*/  LDSM.16.MT88.4 R16, [R201+0x12000] ;  /* 0x01200000c910783b */ /* 0x000e680000004200 */
[----:B------:R-:W2:Y:S04]  /*4d40*/  LDSM.16.M88.4 R92, [R193+0x1000] ;  /* 0x00100000c15c783b */ /* 0x000ea80000000200 */
[----:B------:R-:W3:Y:S04]  /*4d50*/  LDSM.16.MT88.4 R80, [R201+0x14000] ;  /* 0x01400000c950783b */ /* 0x000ee80000004200 */
[----:B------:R-:W4:Y:S04]  /*4d60*/  LDSM.16.MT88.4 R96, [R201+0x16000] ;  /* 0x01600000c960783b */ /* 0x000f280000004200 */
[----:B------:R-:W-:Y:S04]  /*4d70*/  LDSM.16.M88.4 R152, [R188] ;  /* 0x00000000bc98783b */ /* 0x000fe80000000200 */
[----:B------:R-:W4:Y:S04]  /*4d80*/  LDSM.16.MT88.4 R156, [R201+0x12800] ;  /* 0x01280000c99c783b */ /* 0x000f280000004200 */
[----:B------:R-:W4:Y:S04]  /*4d90*/  LDSM.16.M88.4 R160, [R188+0x1000] ;  /* 0x00100000bca0783b */ /* 0x000f280000000200 */
[----:B------:R-:W4:Y:S04]  /*4da0*/  LDSM.16.MT88.4 R164, [R201+0x14800] ;  /* 0x01480000c9a4783b */ /* 0x000f280000004200 */
[----:B------:R-:W4:Y:S04]  /*4db0*/  LDSM.16.MT88.4 R168, [R201+0x16800] ;  /* 0x01680000c9a8783b */ /* 0x000f280000004200 */
[----:B------:R-:W-:Y:S01]  /*4dc0*/  LDSM.16.MT88.4 R172, [R201+0x13000] ;  /* 0x01300000c9ac783b */ /* 0x000fe20000004200 */
[-C--:B-1----:R-:W-:Y:S03]  /*4dd0*/  HMMA.16816.F32.BF16 R4, R148, R16.reuse, RZ ;  /* 0x000000109404723c */ /* 0x082fe600000418ff */
[----:B------:R-:W-:Y:S04]  /*4de0*/  LDSM.16.M88.4 R176, [R2+0x1000] ;  /* 0x0010000002b0783b */ /* 0x000fe80000000200 */
[----:B------:R-:W-:Y:S01]  /*4df0*/  LDSM.16.MT88.4 R180, [R201+0x15000] ;  /* 0x01500000c9b4783b */ /* 0x000fe20000004200 */
[C---:B--2---:R-:W-:Y:S03]  /*4e00*/  HMMA.16816.F32.BF16 R8, R92.reuse, R16, RZ ;  /* 0x000000105c08723c */ /* 0x044fe600000418ff */
[----:B------:R-:W-:Y:S03]  /*4e10*/  LDSM.16.MT88.4 R184, [R201+0x17000] ;  /* 0x01700000c9b8783b */ /* 0x000fe60000004200 */
[-C--:B------:R-:W-:Y:S06]  /*4e20*/  HMMA.16816.F32.BF16 R12, R92, R18.reuse, RZ ;  /* 0x000000125c0c723c */ /* 0x080fec00000418ff */
[C---:B------:R-:W-:Y:S06]  /*4e30*/  HMMA.16816.F32.BF16 R16, R148.reuse, R18, RZ ;  /* 0x000000129410723c */ /* 0x040fec00000418ff */
[-C--:B---3--:R-:W-:Y:S06]  /*4e40*/  HMMA.16816.F32.BF16 R68, R148, R80.reuse, RZ ;  /* 0x000000509444723c */ /* 0x088fec00000418ff */
        /* <DEDUP_REMOVED lines=357> */
[----:B------:R-:W-:Y:S01]  /*64a0*/  STS [R216], R101 ;  /* 0x00000065d8007388 */ /* 0x000fe20000000800 */
[----:B------:R-:W-:Y:S01]  /*64b0*/  F2FP.BF16.F32.PACK_AB R130, R131, R130 ;  /* 0x000000828382723e */ /* 0x000fe200000010ff */
[----:B------:R-:W-:Y:S01]  /*64c0*/  FMUL.FTZ R140, R140, UR4 ;  /* 0x000000048c8c7c20 */ /* 0x000fe20008410000 */
[----:B------:R-:W-:Y:S01]  /*64d0*/  FMUL.FTZ R141, R141, UR4 ;  /* 0x000000048d8d7c20 */ /* 0x000fe20008410000 */
[----:B------:R-:W-:Y:S01]  /*64e0*/  STS [R216+0x400], R103 ;  /* 0x00040067d8007388 */ /* 0x000fe20000000800 */
[----:B------:R-:W-:Y:S01]  /*64f0*/  FMUL.FTZ R142, R142, UR4 ;  /* 0x000000048e8e7c20 */ /* 0x000fe20008410000 */
[----:B------:R-:W-:Y:S01]  /*6500*/  FMUL.FTZ R143, R143, UR4 ;  /* 0x000000048f8f7c20 */ /* 0x000fe20008410000 */
[----:B------:R-:W-:Y:S01]  /*6510*/  F2FP.BF16.F32.PACK_AB R121, R121, R120 ;  /* 0x000000787979723e */ /* 0x000fe200000010ff */
[----:B------:R-:W-:Y:S01]  /*6520*/  STS [R219], R112 ;  /* 0x00000070db007388 */ /* 0x000fe20000000800 */
[----:B------:R-:W-:Y:S01]  /*6530*/  F2FP.BF16.F32.PACK_AB R123, R123, R122 ;  /* 0x0000007a7b7b723e */ /* 0x000fe200000010ff */
[----:B------:R-:W1:Y:S01]  /*6540*/  @P0 LDC.64 R2, c[0x0][0x458] ;  /* 0x00011600ff020b82 */ /* 0x000e620000000a00 */
[----:B------:R-:W-:Y:S01]  /*6550*/  F2FP.BF16.F32.PACK_AB R124, R125, R124 ;  /* 0x0000007c7d7c723e */ /* 0x000fe200000010ff */
[----:B------:R-:W-:Y:S01]  /*6560*/  STS [R219+0x400], R114 ;  /* 0x00040072db007388 */ /* 0x000fe20000000800 */
[----:B------:R-:W-:-:S02]  /*6570*/  F2FP.BF16.F32.PACK_AB R126, R127, R126 ;  /* 0x0000007e7f7e723e */ /* 0x000fc400000010ff */
[----:B------:R-:W-:Y:S01]  /*6580*/  F2FP.BF16.F32.PACK_AB R133, R133, R132 ;  /* 0x000000848585723e */ /* 0x000fe200000010ff */
[----:B------:R-:W-:Y:S01]  /*6590*/  STS [R216+0x1000], R105 ;  /* 0x00100069d8007388 */ /* 0x000fe20000000800 */
[----:B------:R-:W-:Y:S01]  /*65a0*/  F2FP.BF16.F32.PACK_AB R135, R135, R134 ;  /* 0x000000868787723e */ /* 0x000fe200000010ff */
[----:B------:R-:W2:Y:S01]  /*65b0*/  @P0 LDC.64 R4, c[0x0][0x450] ;  /* 0x00011400ff040b82 */ /* 0x000ea20000000a00 */
[----:B------:R-:W-:Y:S01]  /*65c0*/  F2FP.BF16.F32.PACK_AB R144, R145, R144 ;  /* 0x000000909190723e */ /* 0x000fe200000010ff */
[----:B------:R-:W-:Y:S01]  /*65d0*/  STS [R216+0x1400], R107 ;  /* 0x0014006bd8007388 */ /* 0x000fe20000000800 */
[----:B------:R-:W-:Y:S02]  /*65e0*/  F2FP.BF16.F32.PACK_AB R146, R147, R146 ;  /* 0x000000929392723e */ /* 0x000fe400000010ff */
[----:B------:R-:W-:Y:S01]  /*65f0*/  F2FP.BF16.F32.PACK_AB R137, R137, R136 ;  /* 0x000000888989723e */ /* 0x000fe200000010ff */
[----:B------:R-:W-:Y:S01]  /*6600*/  STS [R219+0x1000], R108 ;  /* 0x0010006cdb007388 */ /* 0x000fe20000000800 */
[----:B------:R-:W-:-:S02]  /*6610*/  F2FP.BF16.F32.PACK_AB R139, R139, R138 ;  /* 0x0000008a8b8b723e */ /* 0x000fc400000010ff */
[----:B------:R-:W-:Y:S01]  /*6620*/  F2FP.BF16.F32.PACK_AB R140, R141, R140 ;  /* 0x0000008c8d8c723e */ /* 0x000fe200000010ff */
[----:B------:R-:W-:Y:S01]  /*6630*/  STS [R219+0x1400], R110 ;  /* 0x0014006edb007388 */ /* 0x000fe20000000800 */
[----:B------:R-:W-:Y:S02]  /*6640*/  F2FP.BF16.F32.PACK_AB R142, R143, R142 ;  /* 0x0000008e8f8e723e */ /* 0x000fe400000010ff */
        /* <DEDUP_REMOVED lines=29> */
[CC--:B------:R-:W-:Y:S02]  /*6820*/  @P0 IADD3 R8, R240.reuse, R241.reuse, RZ ;  /* 0x000000f1f0080210 */ /* 0x0c0fe40007ffe0ff */
[----:B------:R-:W-:Y:S01]  /*6830*/  @P0 IADD3 R47, R240, R241, RZ ;  /* 0x000000f1f02f0210 */ /* 0x000fe20007ffe0ff */
[----:B------:R-:W-:Y:S01]  /*6840*/  STS [R219+0x4000], R144 ;  /* 0x00400090db007388 */ /* 0x000fe20000000800 */
[----:B------:R-:W-:Y:S01]  /*6850*/  F2FP.BF16.F32.PACK_AB R60, R61, R60 ;  /* 0x0000003c3d3c723e */ /* 0x000fe200000010ff */
[C---:B-1----:R-:W-:Y:S01]  /*6860*/  @P0 IMAD R6, R8.reuse, R3, RZ ;  /* 0x0000000308060224 */ /* 0x042fe200078e02ff */
[----:B------:R-:W-:Y:S01]  /*6870*/  F2FP.BF16.F32.PACK_AB R62, R63, R62 ;  /* 0x0000003e3f3e723e */ /* 0x000fe200000010ff */
[----:B------:R-:W-:Y:S01]  /*6880*/  STS [R219+0x4400], R146 ;  /* 0x00440092db007388 */ /* 0x000fe20000000800 */
[----:B------:R-:W-:-:S03]  /*6890*/  @P0 IMAD.WIDE.U32 R8, R8, R2, RZ ;  /* 0x0000000208080225 */ /* 0x000fc600078e00ff */
[----:B------:R-:W-:Y:S02]  /*68a0*/  STS [R216+0x5000], R137 ;  /* 0x00500089d8007388 */ /* 0x000fe40000000800 */
[----:B------:R-:W-:Y:S02]  /*68b0*/  @P0 IADD3 R6, R9, R6, RZ ;  /* 0x0000000609060210 */ /* 0x000fe40007ffe0ff */
[----:B------:R-:W-:Y:S01]  /*68c0*/  STS [R216+0x5400], R139 ;  /* 0x0054008bd8007388 */ /* 0x000fe20000000800 */
[----:B------:R-:W-:-:S03]  /*68d0*/  @P0 MOV R56, R8 ;  /* 0x0000000800380202 */ /* 0x000fc60000000f00 */
        /* <DEDUP_REMOVED lines=22> */
[----:B------:R3:W-:Y:S01]  /*6a40*/  STS [R216+0xb000], R57 ;  /* 0x00b00039d8007388 */ /* 0x0007e20000000800 */
[----:B--2---:R-:W-:-:S03]  /*6a50*/  @P0 IMAD R44, R47, R5, RZ ;  /* 0x000000052f2c0224 */ /* 0x004fc600078e02ff */
[----:B------:R3:W-:Y:S01]  /*6a60*/  STS [R216+0xb400], R59 ;  /* 0x00b4003bd8007388 */ /* 0x0007e20000000800 */
[----:B-1----:R-:W-:-:S05]  /*6a70*/  @P0 IMAD.WIDE.U32 R46, R47, R4, RZ ;  /* 0x000000042f2e0225 */ /* 0x002fca00078e00ff */
        /* <DEDUP_REMOVED lines=13> */
.L_x_189:
        /* <DEDUP_REMOVED lines=10> */
[----:B---3--:R-:W-:-:S05]  /*6bf0*/  IMAD.WIDE.U32 R56, R202, R6, R10 ;  /* 0x00000006ca387225 */ /* 0x008fca00078e000a */
[----:B------:R-:W-:-:S07]  /*6c00*/  IADD3 R6, R57, R7, RZ ;  /* 0x0000000739067210 */ /* 0x000fce0007ffe0ff */
.L_x_190:
[----:B------:R1:W-:Y:S01]  /*6c10*/  STS [R219+0xb000], R60 ;  /* 0x00b0003cdb007388 */ /* 0x0003e20000000800 */
[----:B------:R-:W-:Y:S01]  /*6c20*/  SHF.R.S32.HI R7, RZ, 0x1f, R237 ;  /* 0x0000001fff077819 */ /* 0x000fe200000114ed */
[----:B------:R-:W-:Y:S01]  /*6c30*/  IMAD R239, R212, -0x40, R239 ;  /* 0xffffffc0d4ef7824 */ /* 0x000fe200078e02ef */
[----:B------:R-:W-:Y:S01]  /*6c40*/  MOV R61, R211 ;  /* 0x000000d3003d7202 */ /* 0x000fe20000000f00 */
[----:B------:R2:W-:Y:S01]  /*6c50*/  STS [R219+0xb400], R62 ;  /* 0x00b4003edb007388 */ /* 0x0005e20000000800 */
[----:B------:R-:W-:Y:S01]  /*6c60*/  ULDC.64 UR6, c[0x0][0x468] ;  /* 0x00011a0000067ab9 */ /* 0x000fe20000000a00 */
[----:B------:R-:W-:Y:S01]  /*6c70*/  IMAD R48, R7, R4, RZ ;  /* 0x0000000407307224 */ /* 0x000fe200078e02ff */
[----:B------:R-:W-:Y:S01]  /*6c80*/  BAR.SYNC.DEFER_BLOCKING 0x0 ;  /* 0x0000000000007b1d */ /* 0x000fe20000010000 */
[----:B------:R-:W-:Y:S02]  /*6c90*/  ISETP.GE.AND P2, PT, R209, R239, PT ;  /* 0x000000efd100720c */ /* 0x000fe40003f46270 */
[----:B------:R-:W-:-:S03]  /*6ca0*/  IMAD R45, R237, R5, R48 ;  /* 0x00000005ed2d7224 */ /* 0x000fc600078e0230 */
[----:B------:R-:W-:Y:S01]  /*6cb0*/  BSSY B0, `(.L_x_191) ;  /* 0x0000024000007945 */ /* 0x000fe20003800000 */
[----:B-1----:R-:W-:-:S05]  /*6cc0*/  MOV R60, R210 ;  /* 0x000000d2003c7202 */ /* 0x002fca0000000f00 */
[----:B------:R-:W-:Y:S01]  /*6cd0*/  IMAD.WIDE.U32 R50, R237, R4, R60 ;  /* 0x00000004ed327225 */ /* 0x000fe200078e003c */
[----:B------:R1:W4:Y:S02]  /*6ce0*/  LDS.128 R40, [R214+0x13000] ;  /* 0x01300000d6287984 */ /* 0x0003240000000c00 */
[----:B--2---:R-:W-:Y:S02]  /*6cf0*/  IADD3 R62, P0, R46, R50, RZ ;  /* 0x000000322e3e7210 */ /* 0x004fe40007f1e0ff */
[----:B------:R1:W2:Y:S01]  /*6d00*/  LDS.128 R36, [R214+0x15000] ;  /* 0x01500000d6247984 */ /* 0x0002a20000000c00 */
[----:B------:R-:W-:Y:S02]  /*6d10*/  IADD3 R46, R209, 0x20, RZ ;  /* 0x00000020d12e7810 */ /* 0x000fe40007ffe0ff */
[----:B------:R-:W-:Y:S01]  /*6d20*/  IADD3.X R63, R44, R51, R45, P0, !PT ;  /* 0x000000332c3f7210 */ /* 0x000fe200007fe42d */
[----:B------:R1:W1:Y:S01]  /*6d30*/  LDS.128 R32, [R214+0x17000] ;  /* 0x01700000d6207984 */ /* 0x0002620000000c00 */
[----:B------:R-:W-:Y:S01]  /*6d40*/  IMAD R44, R233, UR6, RZ ;  /* 0x00000006e92c7c24 */ /* 0x000fe2000f8e02ff */
[----:B------:R-:W-:-:S02]  /*6d50*/  ISETP.GE.AND P1, PT, R46, R239, PT ;  /* 0x000000ef2e00720c */ /* 0x000fc40003f26270 */
[----:B------:R1:W1:Y:S01]  /*6d60*/  LDS.128 R28, [R214+0x18000] ;  /* 0x01800000d61c7984 */ /* 0x0002620000000c00 */
[C---:B------:R-:W-:Y:S02]  /*6d70*/  IMAD R44, R217.reuse, UR7, R44 ;  /* 0x00000007d92c7c24 */ /* 0x040fe4000f8e022c */
[----:B------:R-:W-:Y:S01]  /*6d80*/  IMAD.WIDE.U32 R62, R217, UR6, R62 ;  /* 0x00000006d93e7c25 */ /* 0x000fe2000f8e003e */
[----:B------:R1:W1:Y:S04]  /*6d90*/  LDS.128 R24, [R214+0x19000] ;  /* 0x01900000d6187984 */ /* 0x0002680000000c00 */
[----:B------:R1:W1:Y:S01]  /*6da0*/  LDS.128 R20, [R214+0x1a000] ;  /* 0x01a00000d6147984 */ /* 0x0002620000000c00 */
[----:B---3--:R-:W-:-:S03]  /*6db0*/  IADD3 R59, R44, R63, RZ ;  /* 0x0000003f2c3b7210 */ /* 0x008fc60007ffe0ff */
[----:B------:R3:W1:Y:S04]  /*6dc0*/  LDS.128 R16, [R214+0x1b000] ;  /* 0x01b00000d6107984 */ /* 0x0006680000000c00 */
[----:B------:R3:W1:Y:S04]  /*6dd0*/  LDS.128 R12, [R214+0x1c000] ;  /* 0x01c00000d60c7984 */ /* 0x0006680000000c00 */
[----:B------:R3:W1:Y:S01]  /*6de0*/  LDS.128 R8, [R214+0x1d000] ;  /* 0x01d00000d6087984 */ /* 0x0006620000000c00 */
[----:B------:R-:W-:Y:S05]  /*6df0*/  @P2 BRA `(.L_x_192) ;  /* 0x00000000003c2947 */ /* 0x000fea0003800000 */
[----:B------:R-:W4:Y:S01]  /*6e00*/  LDS.128 R48, [R214+0x14000] ;  /* 0x01400000d6307984 */ /* 0x000f220000000c00 */
[----:B------:R-:W-:Y:S01]  /*6e10*/  MOV R64, R62 ;  /* 0x0000003e00407202 */ /* 0x000fe20000000f00 */
[-C--:B------:R-:W-:Y:S01]  /*6e20*/  IMAD R58, R213, R4.reuse, RZ ;  /* 0x00000004d53a7224 */ /* 0x080fe200078e02ff */
[----:B------:R-:W-:Y:S01]  /*6e30*/  MOV R65, R59 ;  /* 0x0000003b00417202 */ /* 0x000fe20000000f00 */
[----:B------:R-:W2:Y:S01]  /*6e40*/  LDS.128 R44, [R214+0x12000] ;  /* 0x01200000d62c7984 */ /* 0x000ea20000000c00 */
[----:B------:R-:W-:Y:S01]  /*6e50*/  ULDC.64 UR6, c[0x0][0x3f0] ;  /* 0x0000fc0000067ab9 */ /* 0x000fe20000000a00 */
[C---:B------:R-:W-:Y:S02]  /*6e60*/  IMAD R57, R209.reuse, R5, R58 ;  /* 0x00000005d1397224 */ /* 0x040fe400078e023a */
[----:B------:R-:W3:Y:S01]  /*6e70*/  LDS.128 R52, [R214+0x16000] ;  /* 0x01600000d6347984 */ /* 0x000ee20000000c00 */
[----:B------:R-:W-:-:S05]  /*6e80*/  IMAD.WIDE.U32 R64, R209, R4, R64 ;  /* 0x00000004d1407225 */ /* 0x000fca00078e0040 */
[----:B------:R-:W-:Y:S02]  /*6e90*/  IADD3 R57, R57, R65, RZ ;  /* 0x0000004139397210 */ /* 0x000fe40007ffe0ff */
[----:B------:R-:W-:-:S04]  /*6ea0*/  LEA R66, P0, R64, UR6, 0x1 ;  /* 0x0000000640427c11 */ /* 0x000fc8000f8008ff */
[----:B------:R-:W-:-:S05]  /*6eb0*/  LEA.HI.X R67, R64, UR7, R57, 0x1, P0 ;  /* 0x0000000740437c11 */ /* 0x000fca00080f0c39 */
[----:B----4-:R4:W-:Y:S04]  /*6ec0*/  STG.E.128 desc[UR14][R66.64+0x80], R48 ;  /* 0x0000803042007986 */ /* 0x0109e8000c101d0e */
[----:B--2---:R4:W-:Y:S04]  /*6ed0*/  STG.E.128 desc[UR14][R66.64], R44 ;  /* 0x0000002c42007986 */ /* 0x0049e8000c101d0e */
[----:B---3--:R4:W-:Y:S02]  /*6ee0*/  STG.E.128 desc[UR14][R66.64+0x100], R52 ;  /* 0x0001003442007986 */ /* 0x0089e4000c101d0e */
.L_x_192:
[----:B------:R-:W-:Y:S05]  /*6ef0*/  BSYNC B0 ;  /* 0x0000000000007941 */ /* 0x000fea0003800000 */
.L_x_191:
[----:B------:R-:W-:Y:S04]  /*6f00*/  BSSY B0, `(.L_x_193) ;  /* 0x000000f000007945 */ /* 0x000fe80003800000 */
[----:B------:R-:W-:Y:S05]  /*6f10*/  @P1 BRA `(.L_x_194) ;  /* 0x0000000000341947 */ /* 0x000fea0003800000 */
[----:B----4-:R-:W-:Y:S01]  /*6f20*/  IADD3 R45, P0, R209, 0x20, RZ ;  /* 0x00000020d12d7810 */ /* 0x010fe20007f1e0ff */
[----:B------:R-:W-:Y:S01]  /*6f30*/  ULDC.64 UR6, c[0x0][0x3f0] ;  /* 0x0000fc0000067ab9 */ /* 0x000fe20000000a00 */
[----:B------:R-:W-:Y:S02]  /*6f40*/  MOV R58, R62 ;  /* 0x0000003e003a7202 */ /* 0x000fe40000000f00 */
[----:B------:R-:W-:-:S05]  /*6f50*/  IADD3.X R47, RZ, R213, RZ, P0, !PT ;  /* 0x000000d5ff2f7210 */ /* 0x000fca00007fe4ff */
[-C--:B------:R-:W-:Y:S02]  /*6f60*/  IMAD R44, R47, R4.reuse, RZ ;  /* 0x000000042f2c7224 */ /* 0x080fe400078e02ff */
[----:B------:R-:W-:-:S04]  /*6f70*/  IMAD.WIDE.U32 R46, R45, R4, R58 ;  /* 0x000000042d2e7225 */ /* 0x000fc800078e003a */
[----:B------:R-:W-:Y:S01]  /*6f80*/  IMAD R44, R45, R5, R44 ;  /* 0x000000052d2c7224 */ /* 0x000fe200078e022c */
[----:B------:R-:W-:-:S04]  /*6f90*/  LEA R4, P0, R46, UR6, 0x1 ;  /* 0x000000062e047c11 */ /* 0x000fc8000f8008ff */
[----:B------:R-:W-:-:S04]  /*6fa0*/  IADD3 R44, R44, R47, RZ ;  /* 0x0000002f2c2c7210 */ /* 0x000fc80007ffe0ff */
[----:B------:R-:W-:-:S05]  /*6fb0*/  LEA.HI.X R5, R46, UR7, R44, 0x1, P0 ;  /* 0x000000072e057c11 */ /* 0x000fca00080f0c2c */
[----:B------:R4:W-:Y:S04]  /*6fc0*/  STG.E.128 desc[UR14][R4.64], R40 ;  /* 0x0000002804007986 */ /* 0x0009e8000c101d0e */
[----:B--2---:R4:W-:Y:S04]  /*6fd0*/  STG.E.128 desc[UR14][R4.64+0x80], R36 ;  /* 0x0000802404007986 */ /* 0x0049e8000c101d0e */
[----:B-1----:R4:W-:Y:S02]  /*6fe0*/  STG.E.128 desc[UR14][R4.64+0x100], R32 ;  /* 0x0001002004007986 */ /* 0x0029e4000c101d0e */
.L_x_194:
[----:B------:R-:W-:Y:S05]  /*6ff0*/  BSYNC B0 ;  /* 0x0000000000007941 */ /* 0x000fea0003800000 */
.L_x_193:
[-C--:B------:R-:W-:Y:S01]  /*7000*/  IMAD.WIDE.U32 R60, R237, R2.reuse, R60 ;  /* 0x00000002ed3c7225 */ /* 0x080fe200078e003c */
[----:B------:R-:W-:Y:S01]  /*7010*/  ULDC.64 UR6, c[0x0][0x470] ;  /* 0x00011c0000067ab9 */ /* 0x000fe20000000a00 */
[----:B------:R-:W-:Y:S02]  /*7020*/  BSSY B0, `(.L_x_195) ;  /* 0x0000016000007945 */ /* 0x000fe40003800000 */
[----:B----4-:R-:W-:Y:S01]  /*7030*/  IMAD R4, R7, R2, RZ ;  /* 0x0000000207047224 */ /* 0x010fe200078e02ff */
        /* <DEDUP_REMOVED lines=8> */
[----:B-1----:R-:W-:Y:S01]  /*70c0*/  MOV R32, R6 ;  /* 0x0000000600207202 */ /* 0x002fe20000000f00 */
        /* <DEDUP_REMOVED lines=8> */
[----:B------:R4:W-:Y:S04]  /*7150*/  STG.E.128 desc[UR14][R34.64], R28 ;  /* 0x0000001c22007986 */ /* 0x0009e8000c101d0e */
[----:B------:R4:W-:Y:S04]  /*7160*/  STG.E.128 desc[UR14][R34.64+0x80], R20 ;  /* 0x0000801422007986 */ /* 0x0009e8000c101d0e */
[----:B------:R4:W-:Y:S02]  /*7170*/  STG.E.128 desc[UR14][R34.64+0x100], R12 ;  /* 0x0001000c22007986 */ /* 0x0009e4000c101d0e */
.L_x_196:
[----:B------:R-:W-:Y:S05]  /*7180*/  BSYNC B0 ;  /* 0x0000000000007941 */ /* 0x000fea0003800000 */
.L_x_195:
[----:B------:R-:W-:Y:S05]  /*7190*/  @P1 BRA `(.L_x_185) ;  /* 0x0000000000381947 */ /* 0x000fea0003800000 */
[----:B------:R-:W-:Y:S01]  /*71a0*/  IADD3 R7, P0, R209, 0x20, RZ ;  /* 0x00000020d1077810 */ /* 0x000fe20007f1e0ff */
[----:B-1--4-:R-:W-:Y:S01]  /*71b0*/  IMAD.MOV.U32 R12, RZ, RZ, R6 ;  /* 0x000000ffff0c7224 */ /* 0x012fe200078e0006 */
[----:B------:R-:W-:-:S03]  /*71c0*/  ULDC.64 UR6, c[0x0][0x3f8] ;  /* 0x0000fe0000067ab9 */ /* 0x000fc60000000a00 */
[----:B------:R-:W-:-:S04]  /*71d0*/  IMAD.X R13, RZ, RZ, R213, P0 ;  /* 0x000000ffff0d7224 */ /* 0x000fc800000e06d5 */
[----:B------:R-:W-:Y:S01]  /*71e0*/  IMAD R4, R13, R2, RZ ;  /* 0x000000020d047224 */ /* 0x000fe200078e02ff */
[----:B------:R-:W-:-:S03]  /*71f0*/  MOV R13, R5 ;  /* 0x00000005000d7202 */ /* 0x000fc60000000f00 */
[C---:B------:R-:W-:Y:S02]  /*7200*/  IMAD R4, R7.reuse, R3, R4 ;  /* 0x0000000307047224 */ /* 0x040fe400078e0204 */
[----:B------:R-:W-:-:S03]  /*7210*/  IMAD.WIDE.U32 R12, R7, R2, R12 ;  /* 0x00000002070c7225 */ /* 0x000fc600078e000c */
[----:B------:R-:W-:Y:S02]  /*7220*/  LEA R2, P0, R12, UR6, 0x1 ;  /* 0x000000060c027c11 */ /* 0x000fe4000f8008ff */
[----:B------:R-:W-:-:S04]  /*7230*/  IADD3 R4, R4, R13, RZ ;  /* 0x0000000d04047210 */ /* 0x000fc80007ffe0ff */
[----:B------:R-:W-:-:S05]  /*7240*/  LEA.HI.X R3, R12, UR7, R4, 0x1, P0 ;  /* 0x000000070c037c11 */ /* 0x000fca00080f0c04 */
[----:B------:R1:W-:Y:S04]  /*7250*/  STG.E.128 desc[UR14][R2.64], R24 ;  /* 0x0000001802007986 */ /* 0x0003e8000c101d0e */
[----:B------:R1:W-:Y:S04]  /*7260*/  STG.E.128 desc[UR14][R2.64+0x80], R16 ;  /* 0x0000801002007986 */ /* 0x0003e8000c101d0e */
[----:B------:R1:W-:Y:S02]  /*7270*/  STG.E.128 desc[UR14][R2.64+0x100], R8 ;  /* 0x0001000802007986 */ /* 0x0003e4000c101d0e */
.L_x_185:
[----:B------:R-:W-:Y:S05]  /*7280*/  BSYNC B1 ;  /* 0x0000000000017941 */ /* 0x000fea0003800000 */
.L_x_171:
[----:B-1-3--:R-:W1:Y:S02]  /*7290*/  LDC R3, c[0x0][0xc] ;  /* 0x00000300ff037b82 */ /* 0x00ae640000000800 */
[----:B-1----:R-:W-:-:S04]  /*72a0*/  IADD3 R212, R3, R212, RZ ;  /* 0x000000d403d47210 */ /* 0x002fc80007ffe0ff */
[----:B------:R-:W-:-:S13]  /*72b0*/  ISETP.GE.AND P0, PT, R212, UR12, PT ;  /* 0x0000000cd4007c0c */ /* 0x000fda000bf06270 */
[----:B------:R-:W-:Y:S05]  /*72c0*/  @P0 BRA `(.L_x_197) ;  /* 0x0000000000040947 */ /* 0x000fea0003800000 */
[----:B------:R-:W-:Y:S05]  /*72d0*/  BRA `(.L_x_198) ;  /* 0xffffff9400887947 */ /* 0x000fea000383ffff */
.L_x_197:
[----:B------:R-:W-:Y:S05]  /*72e0*/  EXIT ;  /* 0x000000000000794d */ /* 0x000fea0003800000 */
.L_x_199:
        /* <DEDUP_REMOVED lines=9> */
.L_x_806:


//--------------------- .text._ZN5flash44flash_bwd_dq_dk_dv_loop_seqk_parallel_kernelI23Flash_bwd_kernel_traitsILi192ELi64ELi64ELi8ELi4ELi2ELi2ELb0ELb0EN7cutlass10bfloat16_tE19Flash_kernel_traitsILi192ELi64ELi64ELi8ES3_EELb0ELb1ELb0ELb1ELb0ELb0ELb0EEEvNS_16Flash_bwd_paramsE --------------------------
	.section	.text._ZN5flash44flash_bwd_dq_dk_dv_loop_seqk_parallel_kernelI23Flash_bwd_kernel_traitsILi192ELi64ELi64ELi8ELi4ELi2ELi2ELb0ELb0EN7cutlass10bfloat16_tE19Flash_kernel_traitsILi192ELi64ELi64ELi8ES3_EELb0ELb1ELb0ELb1ELb0ELb0ELb0EEEvNS_16Flash_bwd_paramsE,"ax",@progbits
	.align	128
        .global         _ZN5flash44flash_bwd_dq_dk_dv_loop_seqk_parallel_kernelI23Flash_bwd_kernel_traitsILi192ELi64ELi64ELi8ELi4ELi2ELi2ELb0ELb0EN7cutlass10bfloat16_tE19Flash_kernel_traitsILi192ELi64ELi64ELi8ES3_EELb0ELb1ELb0ELb1ELb0ELb0ELb0EEEvNS_16Flash_bwd_paramsE
        .type           _ZN5flash44flash_bwd_dq_dk_dv_loop_seqk_parallel_kernelI23Flash_bwd_kernel_traitsILi192ELi64ELi64ELi8ELi4ELi2ELi2ELb0ELb0EN7cutlass10bfloat16_tE19Flash_kernel_traitsILi192ELi64ELi64ELi8ES3_EELb0ELb1ELb0ELb1ELb0ELb0ELb0EEEvNS_16Flash_bwd_paramsE,@function
        .size           _ZN5flash44flash_bwd_dq_dk_dv_loop_seqk_parallel_kernelI23Flash_bwd_kernel_traitsILi192ELi64ELi64ELi8ELi4ELi2ELi2ELb0ELb0EN7cutlass10bfloat16_tE19Flash_kernel_traitsILi192ELi64ELi64ELi8ES3_EELb0ELb1ELb0ELb1ELb0ELb0ELb0EEEvNS_16Flash_bwd_paramsE,(.L_x_807 - _ZN5flash44flash_bwd_dq_dk_dv_loop_seqk_parallel_kernelI23Flash_bwd_kernel_traitsILi192ELi64ELi64ELi8ELi4ELi2ELi2ELb0ELb0EN7cutlass10bfloat16_tE19Flash_kernel_traitsILi192ELi64ELi64ELi8ES3_EELb0ELb1ELb0ELb1ELb0ELb0ELb0EEEvNS_16Flash_bwd_paramsE)
        .other          _ZN5flash44flash_bwd_dq_dk_dv_loop_seqk_parallel_kernelI23Flash_bwd_kernel_traitsILi192ELi64ELi64ELi8ELi4ELi2ELi2ELb0ELb0EN7cutlass10bfloat16_tE19Flash_kernel_traitsILi192ELi64ELi64ELi8ES3_EELb0ELb1ELb0ELb1ELb0ELb0ELb0EEEvNS_16Flash_bwd_paramsE,@"STO_CUDA_ENTRY STV_DEFAULT"
_ZN5flash44flash_bwd_dq_dk_dv_loop_seqk_parallel_kernelI23Flash_bwd_kernel_traitsILi192ELi64ELi64ELi8ELi4ELi2ELi2ELb0ELb0EN7cutlass10bfloat16_tE19Flash_kernel_traitsILi192ELi64ELi64ELi8ES3_EELb0ELb1ELb0ELb1ELb0ELb0ELb0EEEvNS_16Flash_bwd_paramsE:
.text._ZN5flash44flash_bwd_dq_dk_dv_loop_seqk_parallel_kernelI23Flash_bwd_kernel_traitsILi192ELi64ELi64ELi8ELi4ELi2ELi2ELb0ELb0EN7cutlass10bfloat16_tE19Flash_kernel_traitsILi192ELi64ELi64ELi8ES3_EELb0ELb1ELb0ELb1ELb0ELb0ELb0EEEvNS_16Flash_bwd_paramsE:
        /* <DEDUP_REMOVED lines=22> */
[----:B-1----:R-:W-:Y:S01]  /*0160*/  SHF.R.S32.HI R10, RZ, 0x1f, R7 ;  /* 0x0000001fff0a7819 */ /* 0x002fe20000011407 */
[----:B------:R-:W-:-:S03]  /*0170*/  IMAD.SHL.U32 R194, R7, 0x2, RZ ;  /* 0x0000000207c27824 */ /* 0x000fc600078e00ff */
[CC--:B------:R-:W-:Y:S02]  /*0180*/  LEA.HI R16, R10.reuse, R7.reuse, RZ, 0x3 ;  /* 0x000000070a107211 */ /* 0x0c0fe400078f18ff */
[CC--:B------:R-:W-:Y:S02]  /*0190*/  LEA.HI R8, R10.reuse, R7.reuse, RZ, 0x2 ;  /* 0x000000070a087211 */ /* 0x0c0fe400078f10ff */
[----:B------:R-:W-:Y:S02]  /*01a0*/  LEA.HI R15, R10, R7, RZ, 0x4 ;  /* 0x000000070a0f7211 */ /* 0x000fe400078f20ff */
[----:B------:R-:W-:Y:S02]  /*01b0*/  SHF.R.S32.HI R199, RZ, 0x3, R16 ;  /* 0x00000003ffc77819 */ /* 0x000fe40000011410 */
[--C-:B------:R-:W-:Y:S02]  /*01c0*/  SHF.R.S32.HI R6, RZ, 0x2, R8.reuse ;  /* 0x00000002ff067819 */ /* 0x100fe40000011408 */
[----:B------:R-:W-:Y:S01]  /*01d0*/  SHF.R.S32.HI R5, RZ, 0x1f, R8 ;  /* 0x0000001fff057819 */ /* 0x000fe20000011408 */
[----:B------:R-:W-:Y:S01]  /*01e0*/  IMAD.SHL.U32 R4, R199, 0x40, RZ ;  /* 0x00000040c7047824 */ /* 0x000fe200078e00ff */
[----:B------:R-:W-:-:S02]  /*01f0*/  LOP3.LUT R3, R16, 0xfffffff8, RZ, 0xc0, !PT ;  /* 0xfffffff810037812 */ /* 0x000fc400078ec0ff */
[----:B------:R-:W-:Y:S02]  /*0200*/  SHF.R.S32.HI R2, RZ, 0x4, R15 ;  /* 0x00000004ff027819 */ /* 0x000fe4000001140f */
[----:B------:R-:W-:Y:S01]  /*0210*/  LEA.HI R5, R5, R6, RZ, 0x3 ;  /* 0x0000000605057211 */ /* 0x000fe200078f18ff */
[----:B------:R-:W-:Y:S01]  /*0220*/  IMAD.IADD R3, R7, 0x1, -R3 ;  /* 0x0000000107037824 */ /* 0x000fe200078e0a03 */
[----:B------:R-:W-:Y:S02]  /*0230*/  LEA.HI R0, R15, R2, RZ, 0x1 ;  /* 0x000000020f007211 */ /* 0x000fe400078f08ff */
[----:B------:R-:W-:Y:S01]  /*0240*/  LOP3.LUT R5, R5, 0xfffffff8, RZ, 0xc0, !PT ;  /* 0xfffffff805057812 */ /* 0x000fe200078ec0ff */
[C---:B------:R-:W-:Y:S01]  /*0250*/  IMAD.SHL.U32 R200, R3.reuse, 0x8, RZ ;  /* 0x0000000803c87824 */ /* 0x040fe200078e00ff */
[----:B------:R-:W-:Y:S01]  /*0260*/  LEA.HI R9, R10, R7, RZ, 0x5 ;  /* 0x000000070a097211 */ /* 0x000fe200078f28ff */
[----:B------:R-:W-:Y:S01]  /*0270*/  IMAD.SHL.U32 R11, R3, 0x40, RZ ;  /* 0x00000040030b7824 */ /* 0x000fe200078e00ff */
[----:B------:R-:W-:Y:S01]  /*0280*/  LOP3.LUT R15, R15, 0xfffffff0, RZ, 0xc0, !PT ;  /* 0xfffffff00f0f7812 */ /* 0x000fe200078ec0ff */
[----:B------:R-:W-:Y:S01]  /*0290*/  IMAD.IADD R5, R6, 0x1, -R5 ;  /* 0x0000000106057824 */ /* 0x000fe200078e0a05 */
[----:B------:R-:W-:-:S02]  /*02a0*/  LOP3.LUT R4, R4, 0x1c0, RZ, 0xc0, !PT ;  /* 0x000001c004047812 */ /* 0x000fc400078ec0ff */
[----:B------:R-:W-:Y:S01]  /*02b0*/  LOP3.LUT R0, R0, 0xfffffffe, RZ, 0xc0, !PT ;  /* 0xfffffffe00007812 */ /* 0x000fe200078ec0ff */
[----:B------:R-:W-:Y:S01]  /*02c0*/  IMAD.IADD R15, R7, 0x1, -R15 ;  /* 0x00000001070f7824 */ /* 0x000fe200078e0a0f */
[----:B------:R-:W-:Y:S02]  /*02d0*/  SHF.R.S32.HI R197, RZ, 0x5, R9 ;  /* 0x00000005ffc57819 */ /* 0x000fe40000011409 */
[----:B------:R-:W-:Y:S01]  /*02e0*/  SHF.R.U32.HI R198, RZ, 0x3, R4 ;  /* 0x00000003ffc67819 */ /* 0x000fe20000011604 */
[----:B------:R-:W-:Y:S01]  /*02f0*/  IMAD.IADD R0, R2, 0x1, -R0 ;  /* 0x0000000102007824 */ /* 0x000fe200078e0a00 */
[-C--:B------:R-:W-:Y:S02]  /*0300*/  LEA.HI R6, R10, R7.reuse, RZ, 0x7 ;  /* 0x000000070a067211 */ /* 0x080fe400078f38ff */
[----:B------:R-:W-:Y:S01]  /*0310*/  LOP3.LUT R8, R8, 0x7ffffffc, RZ, 0xc0, !PT ;  /* 0x7ffffffc08087812 */ /* 0x000fe200078ec0ff */
[----:B------:R-:W-:Y:S01]  /*0320*/  IMAD.SHL.U32 R12, R0, 0x200, RZ ;  /* 0x00000200000c7824 */ /* 0x000fe200078e00ff */
[----:B------:R-:W-:Y:S01]  /*0330*/  LOP3.LUT R4, R4, 0x38, R200, 0xf8, !PT ;  /* 0x0000003804047812 */ /* 0x000fe200078ef8c8 */
[----:B------:R-:W-:Y:S01]  /*0340*/  IMAD.SHL.U32 R191, R0, 0x20, RZ ;  /* 0x0000002000bf7824 */ /* 0x000fe200078e00ff */
[----:B------:R-:W-:-:S02]  /*0350*/  LEA.HI R205, R10, R7, RZ, 0x6 ;  /* 0x000000070acd7211 */ /* 0x000fc400078f30ff */
[C---:B------:R-:W-:Y:S02]  /*0360*/  LEA.HI R2, R9.reuse, R197, RZ, 0x1 ;  /* 0x000000c509027211 */ /* 0x040fe400078f08ff */
[----:B------:R-:W-:Y:S02]  /*0370*/  LOP3.LUT R196, R9, 0xffffffe0, RZ, 0xc0, !PT ;  /* 0xffffffe009c47812 */ /* 0x000fe400078ec0ff */
[----:B------:R-:W-:Y:S01]  /*0380*/  SHF.R.S32.HI R192, RZ, 0x1f, R9 ;  /* 0x0000001fffc07819 */ /* 0x000fe20000011409 */
[----:B------:R-:W-:Y:S01]  /*0390*/  IMAD.IADD R9, R7, 0x1, -R8 ;  /* 0x0000000107097824 */ /* 0x000fe200078e0a08 */
[----:B------:R-:W-:Y:S01]  /*03a0*/  LOP3.LUT P4, RZ, R3, 0x4, RZ, 0xc0, !PT ;  /* 0x0000000403ff7812 */ /* 0x000fe2000788c0ff */
[----:B------:R-:W-:Y:S01]  /*03b0*/  IMAD.SHL.U32 R8, R5, 0x40, RZ ;  /* 0x0000004005087824 */ /* 0x000fe200078e00ff */
[----:B------:R-:W-:Y:S01]  /*03c0*/  LOP3.LUT P3, RZ, R3, 0x2, RZ, 0xc0, !PT ;  /* 0x0000000203ff7812 */ /* 0x000fe2000786c0ff */
[----:B------:R-:W-:Y:S01]  /*03d0*/  IMAD.IADD R196, R7, 0x1, -R196 ;  /* 0x0000000107c47824 */ /* 0x000fe200078e0ac4 */
[----:B------:R-:W-:-:S02]  /*03e0*/  SHF.R.S32.HI R6, RZ, 0x7, R6 ;  /* 0x00000007ff067819 */ /* 0x000fc40000011406 */
[----:B------:R-:W-:Y:S02]  /*03f0*/  LOP3.LUT R198, R4, R198, RZ, 0x3c, !PT ;  /* 0x000000c604c67212 */ /* 0x000fe400078e3cff */
[----:B------:R-:W-:Y:S01]  /*0400*/  SHF.R.S32.HI R3, RZ, 0x1f, R15 ;  /* 0x0000001fff037819 */ /* 0x000fe2000001140f */
[C---:B------:R-:W-:Y:S01]  /*0410*/  IMAD.SHL.U32 R7, R6.reuse, 0x20, RZ ;  /* 0x0000002006077824 */ /* 0x040fe200078e00ff */
[----:B------:R-:W-:Y:S01]  /*0420*/  SHF.R.S32.HI R205, RZ, 0x6, R205 ;  /* 0x00000006ffcd7819 */ /* 0x000fe200000114cd */
[----:B------:R-:W-:Y:S01]  /*0430*/  IMAD R14, R6, 0x800, R12 ;  /* 0x00000800060e7824 */ /* 0x000fe200078e020c */
[----:B------:R-:W-:Y:S02]  /*0440*/  LOP3.LUT R2, R2, 0xfffffffe, RZ, 0xc0, !PT ;  /* 0xfffffffe02027812 */ /* 0x000fe400078ec0ff */
[----:B------:R-:W-:Y:S01]  /*0450*/  LOP3.LUT R13, R5, 0x1, RZ, 0xc0, !PT ;  /* 0x00000001050d7812 */ /* 0x000fe200078ec0ff */
[C---:B------:R-:W-:Y:S01]  /*0460*/  IMAD R198, R205.reuse, 0x200, R198 ;  /* 0x00000200cdc67824 */ /* 0x040fe200078e02c6 */
[----:B------:R-:W-:Y:S01]  /*0470*/  LEA.HI R192, R192, R197, RZ, 0x2 ;  /* 0x000000c5c0c07211 */ /* 0x000fe200078f10ff */
[----:B------:R-:W-:Y:S01]  /*0480*/  IMAD.SHL.U32 R205, R205, 0x8, RZ ;  /* 0x00000008cdcd7824 */ /* 0x000fe200078e00ff */
[----:B------:R-:W-:Y:S01]  /*0490*/  LEA.HI R3, R3, R15, RZ, 0x3 ;  /* 0x0000000f03037211 */ /* 0x000fe200078f18ff */
[----:B------:R-:W-:Y:S01]  /*04a0*/  IMAD.IADD R2, R197, 0x1, -R2 ;  /* 0x00000001c5027824 */ /* 0x000fe200078e0a02 */
[----:B------:R-:W-:-:S02]  /*04b0*/  ISETP.NE.U32.AND P0, PT, R13, 0x1, PT ;  /* 0x000000010d00780c */ /* 0x000fc40003f05070 */
[----:B------:R-:W-:Y:S01]  /*04c0*/  LOP3.LUT R192, R192, 0xfffffffc, RZ, 0xc0, !PT ;  /* 0xfffffffcc0c07812 */ /* 0x000fe200078ec0ff */
[----:B------:R-:W-:Y:S01]  /*04d0*/  IMAD.SHL.U32 R186, R2, 0x10, RZ ;  /* 0x0000001002ba7824 */ /* 0x000fe200078e00ff */
[----:B------:R-:W-:Y:S02]  /*04e0*/  LOP3.LUT R8, R8, 0x1c0, RZ, 0xc0, !PT ;  /* 0x000001c008087812 */ /* 0x000fe400078ec0ff */
[----:B------:R-:W-:Y:S01]  /*04f0*/  LOP3.LUT R4, R3, 0xfffffff8, RZ, 0xc0, !PT ;  /* 0xfffffff803047812 */ /* 0x000fe200078ec0ff */
[----:B------:R-:W-:Y:S01]  /*0500*/  IMAD.IADD R192, R197, 0x1, -R192 ;  /* 0x00000001c5c07824 */ /* 0x000fe200078e0ac0 */
[----:B------:R-:W-:Y:S02]  /*0510*/  LOP3.LUT R194, R7, 0x6, R194, 0xf8, !PT ;  /* 0x0000000607c27812 */ /* 0x000fe400078ef8c2 */
[----:B------:R-:W-:Y:S01]  /*0520*/  R2P PR, R5, 0x6 ;  /* 0x0000000605007804 */ /* 0x000fe20000000000 */
[----:B------:R-:W-:Y:S01]  /*0530*/  IMAD.SHL.U32 R5, R9, 0x2, RZ ;  /* 0x0000000209057824 */ /* 0x000fe200078e00ff */
[----:B------:R-:W-:Y:S01]  /*0540*/  SHF.R.U32.HI R6, RZ, 0x3, R8 ;  /* 0x00000003ff067819 */ /* 0x000fe20000011608 */
[----:B------:R-:W-:Y:S01]  /*0550*/  IMAD.IADD R4, R15, 0x1, -R4 ;  /* 0x000000010f047824 */ /* 0x000fe200078e0a04 */
[----:B------:R-:W-:Y:S01]  /*0560*/  LOP3.LUT R7, R8, 0x20, R7, 0xf8, !PT ;  /* 0x0000002008077812 */ /* 0x000fe200078ef807 */
[--C-:B------:R-:W-:Y:S01]  /*0570*/  IMAD R208, R192, 0x400, R5.reuse ;  /* 0x00000400c0d07824 */ /* 0x100fe200078e0205 */
[----:B------:R-:W-:Y:S01]  /*0580*/  LOP3.LUT R205, R205, 0x18, RZ, 0xc0, !PT ;  /* 0x00000018cdcd7812 */ /* 0x000fe200078ec0ff */
[----:B------:R-:W-:Y:S01]  /*0590*/  IMAD.SHL.U32 R4, R4, 0x40, RZ ;  /* 0x0000004004047824 */ /* 0x000fe200078e00ff */
[----:B------:R-:W-:Y:S01]  /*05a0*/  LOP3.LUT R11, R11, 0x1c0, RZ, 0xc0, !PT ;  /* 0x000001c00b0b7812 */ /* 0x000fe200078ec0ff */
[----:B------:R-:W-:Y:S01]  /*05b0*/  IMAD R5, R2, 0x400, R5 ;  /* 0x0000040002057824 */ /* 0x000fe200078e0205 */
[----:B------:R-:W-:-:S02]  /*05c0*/  LOP3.LUT R7, R7, R6, RZ, 0x3c, !PT ;  /* 0x0000000607077212 */ /* 0x000fc400078e3cff */
[----:B------:R-:W-:Y:S02]  /*05d0*/  LOP3.LUT R191, R205, 0x20, R191, 0xf8, !PT ;  /* 0x00000020cdbf7812 */ /* 0x000fe400078ef8bf */
[C---:B------:R-:W-:Y:S01]  /*05e0*/  LOP3.LUT R190, R11.reuse, 0x8, R16, 0xf8, !PT ;  /* 0x000000080bbe7812 */ /* 0x040fe200078ef810 */
[----:B------:R-:W-:Y:S01]  /*05f0*/  IMAD.IADD R208, R208, 0x1, R7 ;  /* 0x00000001d0d07824 */ /* 0x000fe200078e0207 */
[----:B------:R-:W-:Y:S01]  /*0600*/  LOP3.LUT R186, R11, 0x10, R186, 0xf8, !PT ;  /* 0x000000100bba7812 */ /* 0x000fe200078ef8ba */
[----:B------:R-:W-:Y:S01]  /*0610*/  IMAD.SHL.U32 R7, R0, 0x8, RZ ;  /* 0x0000000800077824 */ /* 0x000fe200078e00ff */
[----:B------:R-:W-:Y:S02]  /*0620*/  LOP3.LUT R205, R6, R8, R205, 0x1e, !PT ;  /* 0x0000000806cd7212 */ /* 0x000fe400078e1ecd */
[----:B------:R-:W-:Y:S02]  /*0630*/  SHF.R.U32.HI R11, RZ, 0x3, R11 ;  /* 0x00000003ff0b7819 */ /* 0x000fe4000001160b */
[----:B------:R-:W-:Y:S01]  /*0640*/  SHF.R.S32.HI R6, RZ, 0x1f, R196 ;  /* 0x0000001fff067819 */ /* 0x000fe200000114c4 */
[----:B------:R-:W-:Y:S01]  /*0650*/  IMAD.IADD R205, R5, 0x1, R205 ;  /* 0x0000000105cd7824 */ /* 0x000fe200078e02cd */
[----:B------:R-:W-:-:S02]  /*0660*/  LOP3.LUT R190, R190, R11, RZ, 0x3c, !PT ;  /* 0x0000000bbebe7212 */ /* 0x000fc400078e3cff */
[----:B------:R-:W-:Y:S01]  /*0670*/  LEA.HI R0, R6, R196, RZ, 0x2 ;  /* 0x000000c406007211 */ /* 0x000fe200078f10ff */
[----:B------:R-:W-:Y:S01]  /*0680*/  IMAD.SHL.U32 R6, R3, 0x40, RZ ;  /* 0x0000004003067824 */ /* 0x000fe200078e00ff */
[----:B------:R-:W-:Y:S01]  /*0690*/  LOP3.LUT R4, R4, 0x1c0, RZ, 0xc0, !PT ;  /* 0x000001c004047812 */ /* 0x000fe200078ec0ff */
[----:B------:R-:W-:Y:S01]  /*06a0*/  IMAD.IADD R190, R14, 0x1, R190 ;  /* 0x000000010ebe7824 */ /* 0x000fe200078e02be */
[----:B------:R-:W-:Y:S02]  /*06b0*/  SHF.R.S32.HI R195, RZ, 0x2, R0 ;  /* 0x00000002ffc37819 */ /* 0x000fe40000011400 */
[----:B------:R-:W-:Y:S01]  /*06c0*/  SHF.R.U32.HI R185, RZ, 0x3, R4 ;  /* 0x00000003ffb97819 */ /* 0x000fe20000011604 */
[----:B------:R-:W-:Y:S01]  /*06d0*/  IMAD.SHL.U32 R190, R190, 0x2, RZ ;  /* 0x00000002bebe7824 */ /* 0x000fe200078e00ff */
[----:B------:R-:W-:Y:S01]  /*06e0*/  LOP3.LUT R3, R4, 0x8, R7, 0xf8, !PT ;  /* 0x0000000804037812 */ /* 0x000fe200078ef807 */
[----:B------:R-:W-:Y:S01]  /*06f0*/  IMAD R195, R192, 0x10, R195 ;  /* 0x00000010c0c37824 */ /* 0x000fe200078e02c3 */
[----:B------:R-:W-:Y:S01]  /*0700*/  LOP3.LUT R0, R6, 0xfffffe00, RZ, 0xc0, !PT ;  /* 0xfffffe0006007812 */ /* 0x000fe200078ec0ff */
[----:B------:R-:W-:Y:S01]  /*0710*/  VIADD R188, R190, UR6 ;  /* 0x00000006bebc7c36 */ /* 0x000fe20008000000 */
[----:B------:R-:W-:-:S02]  /*0720*/  LOP3.LUT R186, R186, 0x8, R16, 0xf8, !PT ;  /* 0x00000008baba7812 */ /* 0x000fc400078ef810 */
[----:B------:R-:W-:Y:S01]  /*0730*/  LOP3.LUT R191, R185, R191, R4, 0x1e, !PT ;  /* 0x000000bfb9bf7212 */ /* 0x000fe200078e1e04 */
[--C-:B------:R-:W-:Y:S01]  /*0740*/  IMAD R192, R192, 0x400, R0.reuse ;  /* 0x00000400c0c07824 */ /* 0x100fe200078e0200 */
[----:B------:R-:W-:Y:S01]  /*0750*/  LOP3.LUT R185, R3, R185, RZ, 0x3c, !PT ;  /* 0x000000b903b97212 */ /* 0x000fe200078e3cff */
[----:B------:R-:W-:Y:S01]  /*0760*/  IMAD R2, R2, 0x400, R0 ;  /* 0x0000040002027824 */ /* 0x000fe200078e0200 */
[----:B------:R-:W-:Y:S02]  /*0770*/  LOP3.LUT R186, R12, R186, R11, 0xf6, !PT ;  /* 0x000000ba0cba7212 */ /* 0x000fe400078ef60b */
[----:B------:R-:W-:Y:S01]  /*0780*/  LEA R208, R208, UR5, 0x1 ;  /* 0x00000005d0d07c11 */ /* 0x000fe2000f8e08ff */
[----:B------:R-:W-:Y:S01]  /*0790*/  IMAD.IADD R192, R192, 0x1, R185 ;  /* 0x00000001c0c07824 */ /* 0x000fe200078e02b9 */
[----:B------:R-:W-:Y:S01]  /*07a0*/  SEL R189, R189, 0xffffffe0, !P3 ;  /* 0xffffffe0bdbd7807 */ /* 0x000fe20005800000 */
[----:B------:R-:W-:Y:S01]  /*07b0*/  IMAD.IADD R185, R185, 0x1, R2 ;  /* 0x00000001b9b97824 */ /* 0x000fe200078e0202 */
[----:B------:R-:W-:Y:S01]  /*07c0*/  SEL R187, R187, 0xffffffc0, !P4 ;  /* 0xffffffc0bbbb7807 */ /* 0x000fe20006000000 */
[----:B------:R-:W-:Y:S01]  /*07d0*/  VIADD R210, R208, 0x20 ;  /* 0x00000020d0d27836 */ /* 0x000fe20000000000 */
[----:B------:R-:W-:Y:S01]  /*07e0*/  SEL R229, R229, 0x10, !P0 ;  /* 0x00000010e5e57807 */ /* 0x000fe20004000000 */
[----:B------:R-:W-:Y:S01]  /*07f0*/  IMAD.IADD R189, R188, 0x1, R189 ;  /* 0x00000001bcbd7824 */ /* 0x000fe200078e02bd */
[----:B------:R-:W-:Y:S01]  /*0800*/  LEA R186, R186, UR5, 0x1 ;  /* 0x00000005baba7c11 */ /* 0x000fe2000f8e08ff */
[----:B------:R-:W-:Y:S01]  /*0810*/  @P1 VIADD R210, R208, 0xffffffe0 ;  /* 0xffffffe0d0d21836 */ /* 0x000fe20000000000 */
[----:B------:R-:W-:Y:S01]  /*0820*/  LEA R205, R205, UR6, 0x1 ;  /* 0x00000006cdcd7c11 */ /* 0x000fe2000f8e08ff */
[----:B------:R-:W-:Y:S01]  /*0830*/  IMAD.IADD R188, R188, 0x1, R187 ;  /* 0x00000001bcbc7824 */ /* 0x000fe200078e02bb */
[----:B------:R-:W-:Y:S01]  /*0840*/  LOP3.LUT R191, R191, R0, RZ, 0xfc, !PT ;  /* 0x00000000bfbf7212 */ /* 0x000fe200078efcff */
[----:B------:R-:W-:Y:S01]  /*0850*/  IMAD.IADD R0, R187, 0x1, R186 ;  /* 0x00000001bb007824 */ /* 0x000fe200078e02ba */
[----:B------:R-:W-:Y:S01]  /*0860*/  SHF.R.S32.HI R204, RZ, 0x1f, R195 ;  /* 0x0000001fffcc7819 */ /* 0x000fe200000114c3 */
[----:B------:R-:W-:Y:S01]  /*0870*/  VIADD R209, R205, 0x40 ;  /* 0x00000040cdd17836 */ /* 0x000fe20000000000 */
[----:B------:R-:W-:Y:S01]  /*0880*/  LEA R185, R185, UR4, 0x1 ;  /* 0x00000004b9b97c11 */ /* 0x000fe2000f8e08ff */
[----:B------:R-:W-:-:S02]  /*0890*/  IMAD.IADD R211, R208, 0x1, R229 ;  /* 0x00000001d0d37824 */ /* 0x000fc400078e02e5 */
[----:B------:R-:W-:Y:S02]  /*08a0*/  IMAD.IADD R187, R189, 0x1, R187 ;  /* 0x00000001bdbb7824 */ /* 0x000fe400078e02bb */
[----:B------:R-:W-:Y:S02]  /*08b0*/  @P2 VIADD R209, R205, 0xffffffc0 ;  /* 0xffffffc0cdd12836 */ /* 0x000fe40000000000 */
[----:B---34-:R-:W-:-:S07]  /*08c0*/  IMAD.IADD R229, R229, 0x1, R210 ;  /* 0x00000001e5e57824 */ /* 0x018fce00078e02d2 */
.L_x_246:
[----:B-1----:R-:W1:Y:S01]  /*08d0*/  LDC.64 R4, c[0x0][0x2f0] ;  /* 0x0000bc00ff047b82 */ /* 0x002e620000000a00 */
[C---:B------:R-:W-:Y:S01]  /*08e0*/  IMAD.SHL.U32 R7, R202.reuse, 0x4, RZ ;  /* 0x00000004ca077824 */ /* 0x040fe200078e00ff */
[----:B--2---:R-:W-:Y:S01]  /*08f0*/  SHF.R.S32.HI R14, RZ, 0x1f, R202 ;  /* 0x0000001fff0e7819 */ /* 0x004fe200000114ca */
        /* <DEDUP_REMOVED lines=9> */
[----:B--2---:R-:W-:-:S04]  /*0990*/  ISETP.NE.U32.AND P2, PT, R2, RZ, PT ;  /* 0x000000ff0200720c */ /* 0x004fc80003f45070 */
[----:B------:R-:W-:-:S05]  /*09a0*/  ISETP.NE.AND.EX P2, PT, R3, RZ, PT, P2 ;  /* 0x000000ff0300720c */ /* 0x000fca0003f45320 */
[----:B------:R-:W2:Y:S04]  /*09b0*/  @P4 LDG.E R20, desc[UR14][R4.64] ;  /* 0x0000000e04144981 */ /* 0x000ea8000c1e1900 */
[----:B------:R1:W2:Y:S01]  /*09c0*/  @P4 LDG.E R227, desc[UR14][R4.64+0x4] ;  /* 0x0000040e04e34981 */ /* 0x0002a2000c1e1900 */
[C---:B------:R-:W-:Y:S01]  /*09d0*/  @P3 IADD3 R10, P1, R7.reuse, UR10, RZ ;  /* 0x0000000a070a3c10 */ /* 0x040fe2000ff3e0ff */
[----:B------:R-:W-:Y:S01]  /*09e0*/  IMAD.MOV.U32 R241, RZ, RZ, RZ ;  /* 0x000000fffff17224 */ /* 0x000fe200078e00ff */
[----:B------:R-:W3:Y:S01]  /*09f0*/  LDC.U8 R8, c[0x0][0x3c2] ;  /* 0x0000f080ff087b82 */ /* 0x000ee20000000000 */
[----:B------:R-:W-:Y:S02]  /*0a00*/  @P2 IADD3 R2, P0, R7, R2, RZ ;  /* 0x0000000207022210 */ /* 0x000fe40007f1e0ff */
[----:B------:R-:W-:-:S03]  /*0a10*/  @P3 IADD3.X R11, R6, UR11, RZ, P1, !PT ;  /* 0x0000000b060b3c10 */ /* 0x000fc60008ffe4ff */
[----:B------:R-:W-:Y:S02]  /*0a20*/  @P2 IMAD.X R3, R6, 0x1, R3, P0 ;  /* 0x0000000106032824 */ /* 0x000fe400000e0603 */
[----:B------:R-:W4:Y:S04]  /*0a30*/  @P3 LDG.E R241, desc[UR14][R10.64] ;  /* 0x0000000e0af13981 */ /* 0x000f28000c1e1900 */
[----:B------:R3:W4:Y:S01]  /*0a40*/  @P2 LDG.E R240, desc[UR14][R2.64] ;  /* 0x0000000e02f02981 */ /* 0x000722000c1e1900 */
[----:B-1----:R-:W1:Y:S01]  /*0a50*/  LDC.64 R4, c[0x0][0x2f8] ;  /* 0x0000be00ff047b82 */ /* 0x002e620000000a00 */
[----:B---3--:R-:W-:-:S07]  /*0a60*/  ISETP.NE.AND P3, PT, R8, RZ, PT ;  /* 0x000000ff0800720c */ /* 0x008fce0003f65270 */
[----:B------:R-:W3:Y:S01]  /*0a70*/  @!P2 LDC.64 R2, c[0x0][0x318] ;  /* 0x0000c600ff02ab82 */ /* 0x000ee20000000a00 */
[----:B-1----:R-:W-:-:S04]  /*0a80*/  ISETP.EQ.U32.AND P1, PT, R4, RZ, PT ;  /* 0x000000ff0400720c */ /* 0x002fc80003f22070 */
[----:B------:R-:W-:Y:S02]  /*0a90*/  ISETP.EQ.OR.EX P1, PT, R5, RZ, !P3, P1 ;  /* 0x000000ff0500720c */ /* 0x000fe40005f22710 */
[----:B------:R-:W-:Y:S01]  /*0aa0*/  IADD3 R8, P0, R7, R4, RZ ;  /* 0x0000000407087210 */ /* 0x000fe20007f1e0ff */
[----:B------:R-:W-:-:S04]  /*0ab0*/  IMAD.MOV.U32 R242, RZ, RZ, -0x1 ;  /* 0xfffffffffff27424 */ /* 0x000fc800078e00ff */
[----:B------:R-:W-:Y:S02]  /*0ac0*/  IMAD.X R9, R6, 0x1, R5, P0 ;  /* 0x0000000106097824 */ /* 0x000fe400000e0605 */
[----:B------:R-:W1:Y:S01]  /*0ad0*/  @!P2 LDC R6, c[0x0][0x2cc] ;  /* 0x0000b300ff06ab82 */ /* 0x000e620000000800 */
[----:B---3--:R-:W-:-:S03]  /*0ae0*/  @!P2 ISETP.NE.U32.AND P0, PT, R2, RZ, PT ;  /* 0x000000ff0200a20c */ /* 0x008fc60003f05070 */
        /* <DEDUP_REMOVED lines=13> */
.L_x_200:
[----:B------:R-:W-:Y:S01]  /*0bc0*/  IMAD.SHL.U32 R225, R203, 0x40, RZ ;  /* 0x00000040cbe17824 */ /* 0x000fe200078e00ff */
[----:B-----5:R-:W-:-:S04]  /*0bd0*/  @!P2 IADD3 R240, R6, R2, -R241 ;  /* 0x0000000206f0a210 */ /* 0x020fc80007ffe8f1 */
[----:B------:R-:W-:-:S13]  /*0be0*/  ISETP.GT.AND P0, PT, R240, R225, PT ;  /* 0x000000e1f000720c */ /* 0x000fda0003f04270 */
[----:B------:R-:W-:Y:S05]  /*0bf0*/  @!P0 BRA `(.L_x_201) ;  /* 0x0000007c00cc8947 */ /* 0x000fea0003800000 */
[----:B--2---:R-:W2:Y:S01]  /*0c00*/  LDC R8, c[0x0][0x278] ;  /* 0x00009e00ff087b82 */ /* 0x004ea20000000800 */
[----:B------:R-:W-:Y:S01]  /*0c10*/  IABS R6, R206 ;  /* 0x000000ce00067213 */ /* 0x000fe20000000000 */
[----:B------:R-:W-:Y:S01]  /*0c20*/  IMAD.SHL.U32 R36, R202, 0x80, RZ ;  /* 0x00000080ca247824 */ /* 0x000fe200078e00ff */
[----:B------:R-:W-:Y:S02]  /*0c30*/  ISETP.NE.AND P1, PT, R242, -0x1, PT ;  /* 0xfffffffff200780c */ /* 0x000fe40003f25270 */
[----:B-1----:R-:W-:Y:S02]  /*0c40*/  IADD3 R11, R227, 0x3f, RZ ;  /* 0x0000003fe30b7810 */ /* 0x002fe40007ffe0ff */
[----:B------:R-:W-:Y:S01]  /*0c50*/  ISETP.NE.AND P2, PT, R20, -0x1, PT ;  /* 0xffffffff1400780c */ /* 0x000fe20003f45270 */
[----:B------:R-:W1:Y:S01]  /*0c60*/  LDC.64 R4, c[0x0][0x228] ;  /* 0x00008a00ff047b82 */ /* 0x000e620000000a00 */
[----:B------:R-:W-:Y:S02]  /*0c70*/  SHF.R.S32.HI R239, RZ, 0x1f, R11 ;  /* 0x0000001fffef7819 */ /* 0x000fe4000001140b */
[----:B------:R-:W-:-:S02]  /*0c80*/  SHF.L.U64.HI R33, R202, 0x7, R14 ;  /* 0x00000007ca217819 */ /* 0x000fc4000001020e */
[----:B------:R-:W-:Y:S02]  /*0c90*/  LEA.HI R239, R239, R11, RZ, 0x6 ;  /* 0x0000000befef7211 */ /* 0x000fe400078f30ff */
[----:B------:R-:W-:Y:S01]  /*0ca0*/  SEL R36, R36, RZ, P4 ;  /* 0x000000ff24247207 */ /* 0x000fe20002000000 */
[----:B------:R-:W3:Y:S01]  /*0cb0*/  LDC R28, c[0x0][0x2d4] ;  /* 0x0000b500ff1c7b82 */ /* 0x000ee20000000800 */
[----:B------:R-:W-:Y:S02]  /*0cc0*/  SEL R33, R33, RZ, P4 ;  /* 0x000000ff21217207 */ /* 0x000fe40002000000 */
[----:B------:R-:W-:Y:S02]  /*0cd0*/  SHF.R.S32.HI R207, RZ, 0x1f, R206 ;  /* 0x0000001fffcf7819 */ /* 0x000fe400000114ce */
[----:B--2---:R-:W-:-:S03]  /*0ce0*/  IABS R9, R8 ;  /* 0x0000000800097213 */ /* 0x004fc60000000000 */
[----:B------:R-:W2:Y:S01]  /*0cf0*/  LDC R23, c[0x0][0x2dc] ;  /* 0x0000b700ff177b82 */ /* 0x000ea20000000800 */
[----:B------:R-:W4:Y:S01]  /*0d00*/  I2F.RP R2, R9 ;  /* 0x0000000900027306 */ /* 0x000f220000209400 */
[----:B-1----:R-:W-:-:S06]  /*0d10*/  IMAD R12, R14, R4, RZ ;  /* 0x000000040e0c7224 */ /* 0x002fcc00078e02ff */
[----:B------:R-:W2:Y:S01]  /*0d20*/  LDC R22, c[0x0][0x270] ;  /* 0x00009c00ff167b82 */ /* 0x000ea20000000800 */
[----:B------:R-:W-:-:S04]  /*0d30*/  IMAD.WIDE.U32 R24, R202, R4, RZ ;  /* 0x00000004ca187225 */ /* 0x000fc800078e00ff */
[C---:B------:R-:W-:Y:S02]  /*0d40*/  IMAD R5, R202.reuse, R5, R12 ;  /* 0x00000005ca057224 */ /* 0x040fe400078e020c */
[----:B---3--:R-:W-:Y:S01]  /*0d50*/  IMAD.WIDE.U32 R30, R202, R28, RZ ;  /* 0x0000001cca1e7225 */ /* 0x008fe200078e00ff */
[----:B------:R-:W1:Y:S01]  /*0d60*/  LDC.U8 R4, c[0x0][0x3d8] ;  /* 0x0000f600ff047b82 */ /* 0x000e620000000000 */
[----:B----4-:R-:W3:Y:S02]  /*0d70*/  MUFU.RCP R2, R2 ;  /* 0x0000000200027308 */ /* 0x010ee40000001000 */
[----:B------:R-:W-:Y:S01]  /*0d80*/  IMAD.IADD R21, R25, 0x1, R5 ;  /* 0x0000000119157824 */ /* 0x000fe200078e0205 */
[----:B------:R-:W-:-:S05]  /*0d90*/  SHF.R.S32.HI R5, RZ, 0x1f, R28 ;  /* 0x0000001fff057819 */ /* 0x000fca000001141c */
[----:B------:R-:W-:-:S04]  /*0da0*/  IMAD R5, R5, R202, RZ ;  /* 0x000000ca05057224 */ /* 0x000fc800078e02ff */
[----:B------:R-:W-:Y:S02]  /*0db0*/  IMAD R5, R14, R28, R5 ;  /* 0x0000001c0e057224 */ /* 0x000fe400078e0205 */
[----:B--2---:R-:W-:-:S03]  /*0dc0*/  IMAD.WIDE R34, R23, R22, RZ ;  /* 0x0000001617227225 */ /* 0x004fc600078e02ff */
[----:B------:R-:W-:Y:S02]  /*0dd0*/  IADD3 R5, R31, R5, RZ ;  /* 0x000000051f057210 */ /* 0x000fe40007ffe0ff */
[----:B---3--:R-:W-:Y:S01]  /*0de0*/  IADD3 R2, R2, 0xffffffe, RZ ;  /* 0x0ffffffe02027810 */ /* 0x008fe20007ffe0ff */
[-C--:B------:R-:W-:Y:S02]  /*0df0*/  IMAD R25, R35, R30.reuse, RZ ;  /* 0x0000001e23197224 */ /* 0x080fe400078e02ff */
[C---:B------:R-:W-:Y:S01]  /*0e00*/  IMAD.WIDE.U32 R30, R34.reuse, R30, RZ ;  /* 0x0000001e221e7225 */ /* 0x040fe200078e00ff */
[----:B------:R-:W2:Y:S03]  /*0e10*/  F2I.FTZ.U32.TRUNC.NTZ R3, R2 ;  /* 0x0000000200037305 */ /* 0x000ea6000021f000 */
[C---:B------:R-:W-:Y:S02]  /*0e20*/  IMAD R25, R34.reuse, R5, R25 ;  /* 0x0000000522197224 */ /* 0x040fe400078e0219 */
[----:B------:R-:W-:-:S03]  /*0e30*/  IMAD.WIDE.U32 R26, R34, R20, RZ ;  /* 0x00000014221a7225 */ /* 0x000fc600078e00ff */
[----:B------:R-:W-:Y:S02]  /*0e40*/  IADD3 R25, R31, R25, RZ ;  /* 0x000000191f197210 */ /* 0x000fe40007ffe0ff */
[----:B------:R-:W-:Y:S01]  /*0e50*/  SEL R26, R30, R26, !P2 ;  /* 0x0000001a1e1a7207 */ /* 0x000fe20005000000 */
[----:B------:R-:W3:Y:S01]  /*0e60*/  LDC.U8 R31, c[0x0][0x480] ;  /* 0x00012000ff1f7b82 */ /* 0x000ee20000000000 */
[----:B--2---:R-:W-:-:S04]  /*0e70*/  IMAD.MOV R2, RZ, RZ, -R3 ;  /* 0x000000ffff027224 */ /* 0x004fc800078e0a03 */
[----:B------:R-:W-:Y:S01]  /*0e80*/  IMAD R15, R2, R9, RZ ;  /* 0x00000009020f7224 */ /* 0x000fe200078e02ff */
[----:B------:R-:W-:-:S05]  /*0e90*/  MOV R2, RZ ;  /* 0x000000ff00027202 */ /* 0x000fca0000000f00 */
[----:B------:R-:W-:Y:S02]  /*0ea0*/  IMAD.HI.U32 R15, R3, R15, R2 ;  /* 0x0000000f030f7227 */ /* 0x000fe400078e0002 */
[----:B------:R-:W2:Y:S04]  /*0eb0*/  LDC.64 R2, c[0x0][0x240] ;  /* 0x00009000ff027b82 */ /* 0x000ea80000000a00 */
[----:B------:R-:W-:-:S04]  /*0ec0*/  IMAD.HI.U32 R15, R15, R6, RZ ;  /* 0x000000060f0f7227 */ /* 0x000fc800078e00ff */
[----:B------:R-:W-:-:S04]  /*0ed0*/  IMAD.MOV R10, RZ, RZ, -R15 ;  /* 0x000000ffff0a7224 */ /* 0x000fc800078e0a0f */
[C---:B------:R-:W-:Y:S02]  /*0ee0*/  IMAD R10, R9.reuse, R10, R6 ;  /* 0x0000000a090a7224 */ /* 0x040fe400078e0206 */
[----:B------:R-:W4:Y:S03]  /*0ef0*/  @P1 LDC.64 R6, c[0x0][0x250] ;  /* 0x00009400ff061b82 */ /* 0x000f260000000a00 */
[----:B------:R-:W-:Y:S01]  /*0f00*/  ISETP.GT.U32.AND P5, PT, R9, R10, PT ;  /* 0x0000000a0900720c */ /* 0x000fe20003fa4070 */
[----:B--2---:R-:W-:-:S04]  /*0f10*/  IMAD.WIDE.U32 R12, R20, R2, RZ ;  /* 0x00000002140c7225 */ /* 0x004fc800078e00ff */
[----:B------:R-:W-:Y:S01]  /*0f20*/  IMAD R11, R20, R3, RZ ;  /* 0x00000003140b7224 */ /* 0x000fe200078e02ff */
[----:B------:R-:W-:-:S07]  /*0f30*/  SEL R24, R24, R12, !P2 ;  /* 0x0000000c18187207 */ /* 0x000fce0005000000 */
[-C--:B------:R-:W-:Y:S02]  /*0f40*/  @!P5 IADD3 R10, R10, -R9.reuse, RZ ;  /* 0x800000090a0ad210 */ /* 0x080fe40007ffe0ff */
[----:B------:R-:W-:Y:S02]  /*0f50*/  @!P5 IADD3 R15, R15, 0x1, RZ ;  /* 0x000000010f0fd810 */ /* 0x000fe40007ffe0ff */
[----:B------:R-:W-:Y:S01]  /*0f60*/  ISETP.GE.U32.AND P3, PT, R10, R9, PT ;  /* 0x000000090a00720c */ /* 0x000fe20003f66070 */
[----:B------:R-:W-:Y:S01]  /*0f70*/  @P1 IMAD.IADD R9, R241, 0x1, R242 ;  /* 0x00000001f1091824 */ /* 0x000fe200078e02f2 */
[----:B------:R-:W-:Y:S02]  /*0f80*/  LOP3.LUT R10, R206, R8, RZ, 0x3c, !PT ;  /* 0x00000008ce0a7212 */ /* 0x000fe400078e3cff */
[----:B------:R-:W-:Y:S01]  /*0f90*/  @P2 IADD3 R21, R13, R11, RZ ;  /* 0x0000000b0d152210 */ /* 0x000fe20007ffe0ff */
[----:B----4-:R-:W-:Y:S01]  /*0fa0*/  @P1 IMAD.WIDE.U32 R18, R9, R6, RZ ;  /* 0x0000000609121225 */ /* 0x010fe200078e00ff */
[----:B------:R-:W2:Y:S01]  /*0fb0*/  @!P2 LDC.64 R12, c[0x0][0x418] ;  /* 0x00010600ff0cab82 */ /* 0x000ea20000000a00 */
[----:B------:R-:W-:-:S02]  /*0fc0*/  ISETP.GE.AND P0, PT, R10, RZ, PT ;  /* 0x000000ff0a00720c */ /* 0x000fc40003f06270 */
[----:B------:R-:W-:Y:S01]  /*0fd0*/  @P1 IMAD R16, R9, R7, RZ ;  /* 0x0000000709101224 */ /* 0x000fe200078e02ff */
[----:B------:R-:W-:Y:S02]  /*0fe0*/  @P1 MOV R17, R18 ;  /* 0x0000001200111202 */ /* 0x000fe40000000f00 */
[----:B------:R-:W-:Y:S01]  /*0ff0*/  ISETP.NE.AND P5, PT, R8, RZ, PT ;  /* 0x000000ff0800720c */ /* 0x000fe20003fa5270 */
[----:B------:R-:W4:Y:S01]  /*1000*/  S2R R18, SR_CTAID.X ;  /* 0x0000000000127919 */ /* 0x000f220000002500 */
[----:B------:R-:W-:Y:S01]  /*1010*/  @P3 IADD3 R15, R15, 0x1, RZ ;  /* 0x000000010f0f3810 */ /* 0x000fe20007ffe0ff */
[----:B------:R-:W-:Y:S01]  /*1020*/  @P1 IMAD.IADD R16, R19, 0x1, R16 ;  /* 0x0000000113101824 */ /* 0x000fe200078e0210 */
[----:B-1----:R-:W-:Y:S01]  /*1030*/  ISETP.NE.AND P3, PT, R4, RZ, PT ;  /* 0x000000ff0400720c */ /* 0x002fe20003f65270 */
[----:B------:R-:W1:Y:S01]  /*1040*/  @P2 LDC.64 R10, c[0x0][0x420] ;  /* 0x00010800ff0a2b82 */ /* 0x000e620000000a00 */
[----:B------:R-:W-:Y:S02]  /*1050*/  IMAD R4, R35, R20, RZ ;  /* 0x0000001423047224 */ /* 0x000fe400078e02ff */
[----:B------:R-:W-:-:S03]  /*1060*/  @!P0 IMAD.MOV R15, RZ, RZ, -R15 ;  /* 0x000000ffff0f8224 */ /* 0x000fc600078e0a0f */
[----:B------:R-:W-:Y:S02]  /*1070*/  @P2 IADD3 R25, R27, R4, RZ ;  /* 0x000000041b192210 */ /* 0x000fe40007ffe0ff */
[----:B------:R-:W5:Y:S01]  /*1080*/  LDC R19, c[0x0][0x2c4] ;  /* 0x0000b100ff137b82 */ /* 0x000f620000000800 */
[----:B------:R-:W-:Y:S02]  /*1090*/  @!P5 LOP3.LUT R15, RZ, R8, RZ, 0x33, !PT ;  /* 0x00000008ff0fd212 */ /* 0x000fe400078e33ff */
[----:B------:R-:W-:Y:S01]  /*10a0*/  LOP3.LUT R27, R239, 0xffffffc0, RZ, 0xc0, !PT ;  /* 0xffffffc0ef1b7812 */ /* 0x000fe200078ec0ff */
[-C--:B--2---:R-:W-:Y:S01]  /*10b0*/  @!P2 IMAD R32, R14, R12.reuse, RZ ;  /* 0x0000000c0e20a224 */ /* 0x084fe200078e02ff */
[----:B------:R-:W-:Y:S01]  /*10c0*/  SHF.R.S32.HI R239, RZ, 0x6, R239 ;  /* 0x00000006ffef7819 */ /* 0x000fe200000114ef */
[C---:B------:R-:W-:Y:S02]  /*10d0*/  @!P2 IMAD.WIDE.U32 R38, R202.reuse, R12, RZ ;  /* 0x0000000cca26a225 */ /* 0x040fe400078e00ff */
[----:B------:R-:W4:Y:S01]  /*10e0*/  LDC.64 R4, c[0x0][0x488] ;  /* 0x00012200ff047b82 */ /* 0x000f220000000a00 */
[----:B------:R-:W-:Y:S01]  /*10f0*/  IADD3 R27, R27, -0x40, RZ ;  /* 0xffffffc01b1b7810 */ /* 0x000fe20007ffe0ff */
[----:B------:R-:W-:-:S03]  /*1100*/  @!P2 IMAD R32, R202, R13, R32 ;  /* 0x0000000dca20a224 */ /* 0x000fc600078e0220 */
[----:B------:R-:W-:Y:S02]  /*1110*/  IADD3 R36, P0, R27, R36, RZ ;  /* 0x000000241b247210 */ /* 0x000fe40007f1e0ff */
[----:B------:R-:W-:Y:S01]  /*1120*/  SHF.R.S32.HI R29, RZ, 0x1f, R27 ;  /* 0x0000001fff1d7819 */ /* 0x000fe2000001141b */
[----:B------:R-:W2:Y:S01]  /*1130*/  @P3 LDC R30, c[0x0][0x2e4] ;  /* 0x0000b900ff1e3b82 */ /* 0x000ea20000000800 */
[C---:B-1----:R-:W-:Y:S02]  /*1140*/  @P2 IMAD.WIDE.U32 R40, R20.reuse, R10, RZ ;  /* 0x0000000a14282225 */ /* 0x042fe400078e00ff */
[----:B------:R-:W-:Y:S02]  /*1150*/  IADD3.X R33, R29, R33, RZ, P0, !PT ;  /* 0x000000211d217210 */ /* 0x000fe400007fe4ff */
[----:B------:R-:W-:Y:S01]  /*1160*/  IMAD R13, R35, R36, RZ ;  /* 0x00000024230d7224 */ /* 0x000fe200078e02ff */
[----:B---3--:R-:W-:Y:S01]  /*1170*/  ISETP.NE.AND P0, PT, R31, RZ, PT ;  /* 0x000000ff1f00720c */ /* 0x008fe20003f05270 */
[----:B------:R-:W-:Y:S01]  /*1180*/  @P2 IMAD R11, R20, R11, R41 ;  /* 0x0000000b140b2224 */ /* 0x000fe200078e0229 */
[----:B------:R-:W1:Y:S01]  /*1190*/  @P1 LDC.64 R8, c[0x0][0x248] ;  /* 0x00009200ff081b82 */ /* 0x000e620000000a00 */
[----:B-----5:R-:W-:Y:S01]  /*11a0*/  @P3 IMAD R37, R202, R19, RZ ;  /* 0x00000013ca253224 */ /* 0x020fe200078e02ff */
[----:B------:R-:W-:Y:S01]  /*11b0*/  @!P2 IADD3 R11, R39, R32, RZ ;  /* 0x00000020270ba210 */ /* 0x000fe20007ffe0ff */
[----:B------:R-:W-:-:S02]  /*11c0*/  IMAD R13, R34, R33, R13 ;  /* 0x00000021220d7224 */ /* 0x000fc400078e020d */
[----:B------:R-:W-:Y:S01]  /*11d0*/  @P2 IMAD.MOV.U32 R10, RZ, RZ, R40 ;  /* 0x000000ffff0a2224 */ /* 0x000fe200078e0028 */
[----:B------:R-:W-:Y:S01]  /*11e0*/  @P3 SEL R12, R37, R20, !P2 ;  /* 0x00000014250c3207 */ /* 0x000fe20005000000 */
[----:B------:R-:W-:Y:S01]  /*11f0*/  IMAD.WIDE.U32 R36, R34, R36, RZ ;  /* 0x0000002422247225 */ /* 0x000fe200078e00ff */
[----:B------:R-:W-:-:S03]  /*1200*/  @!P2 MOV R10, R38 ;  /* 0x00000026000aa202 */ /* 0x000fc60000000f00 */
[----:B----4-:R-:W-:-:S04]  /*1210*/  IMAD.WIDE.U32 R32, R18, R4, RZ ;  /* 0x0000000412207225 */ /* 0x010fc800078e00ff */
[----:B------:R-:W-:Y:S01]  /*1220*/  @P1 IMAD.IADD R4, R241, 0x1, R242 ;  /* 0x00000001f1041824 */ /* 0x000fe200078e02f2 */
[----:B------:R-:W-:Y:S01]  /*1230*/  SEL R32, R32, RZ, P0 ;  /* 0x000000ff20207207 */ /* 0x000fe20000000000 */
[----:B--2---:R-:W-:Y:S02]  /*1240*/  @P3 IMAD R30, R206, R30, R12 ;  /* 0x0000001ece1e3224 */ /* 0x004fe400078e020c */
[----:B------:R-:W-:Y:S02]  /*1250*/  IMAD R5, R18, R5, R33 ;  /* 0x0000000512057224 */ /* 0x000fe400078e0221 */
[----:B------:R-:W-:Y:S02]  /*1260*/  @!P3 IMAD R12, R202, R22, R206 ;  /* 0x00000016ca0cb224 */ /* 0x000fe400078e02ce */
[----:B------:R-:W-:Y:S01]  /*1270*/  IMAD R34, R206, R23, RZ ;  /* 0x00000017ce227224 */ /* 0x000fe200078e02ff */
[----:B------:R-:W-:Y:S01]  /*1280*/  SEL R31, R5, RZ, P0 ;  /* 0x000000ff051f7207 */ /* 0x000fe20000000000 */
[----:B-1----:R-:W-:-:S02]  /*1290*/  @P1 IMAD R18, R4, R9, RZ ;  /* 0x0000000904121224 */ /* 0x002fc400078e02ff */
[----:B------:R-:W-:Y:S01]  /*12a0*/  @P1 IMAD.WIDE.U32 R38, R4, R8, RZ ;  /* 0x0000000804261225 */ /* 0x000fe200078e00ff */
[----:B------:R-:W-:-:S03]  /*12b0*/  SHF.R.S32.HI R33, RZ, 0x1f, R34 ;  /* 0x0000001fff217819 */ /* 0x000fc60000011422 */
[----:B------:R-:W-:Y:S01]  /*12c0*/  @!P3 IMAD R30, R12, R19, RZ ;  /* 0x000000130c1eb224 */ /* 0x000fe200078e02ff */
[----:B------:R-:W-:Y:S02]  /*12d0*/  SHF.R.S32.HI R12, RZ, 0x1f, R225 ;  /* 0x0000001fff0c7819 */ /* 0x000fe400000114e1 */
        /* <DEDUP_REMOVED lines=15> */
.L_x_202:
        /* <DEDUP_REMOVED lines=13> */
.L_x_203:
        /* <DEDUP_REMOVED lines=10> */
.L_x_204:
[----:B------:R-:W-:-:S04]  /*1540*/  IMAD R4, R202, R22, R206 ;  /* 0x00000016ca047224 */ /* 0x000fc800078e02ce */
[----:B------:R-:W-:-:S07]  /*1550*/  IMAD R28, R4, R28, RZ ;  /* 0x0000001c041c7224 */ /* 0x000fce00078e02ff */
.L_x_205:
[----:B------:R-:W1:Y:S01]  /*1560*/  LDC.64 R4, c[0x0][0x420] ;  /* 0x00010800ff047b82 */ /* 0x000e620000000a00 */
[----:B------:R-:W-:Y:S01]  /*1570*/  IMAD R22, R23, R22, RZ ;  /* 0x0000001617167224 */ /* 0x000fe200078e02ff */
[----:B------:R-:W-:Y:S01]  /*1580*/  IADD3 R10, P4, R200, R10, RZ ;  /* 0x0000000ac80a7210 */ /* 0x000fe20007f9e0ff */
[C---:B------:R-:W-:Y:S01]  /*1590*/  IMAD.IADD R30, R27.reuse, 0x1, R30 ;  /* 0x000000011b1e7824 */ /* 0x040fe200078e021e */
[----:B------:R-:W-:Y:S01]  /*15a0*/  SHF.R.S32.HI R201, RZ, 0x1f, R200 ;  /* 0x0000001fffc97819 */ /* 0x000fe200000114c8 */
[----:B------:R-:W-:Y:S01]  /*15b0*/  IMAD.SHL.U32 R20, R22, 0x40, RZ ;  /* 0x0000004016147824 */ /* 0x000fe200078e00ff */
[----:B------:R-:W-:Y:S01]  /*15c0*/  IADD3 R28, R27, R28, RZ ;  /* 0x0000001c1b1c7210 */ /* 0x000fe20007ffe0ff */
[----:B------:R-:W-:Y:S01]  /*15d0*/  ULDC UR4, c[0x0][0x398] ;  /* 0x0000e60000047ab9 */ /* 0x000fe20000000800 */
[----:B------:R-:W-:Y:S01]  /*15e0*/  IMAD R22, R197, R22, R196 ;  /* 0x00000016c5167224 */ /* 0x000fe200078e02c4 */
[----:B------:R-:W-:Y:S01]  /*15f0*/  ULDC.64 UR6, c[0x0][0x428] ;  /* 0x00010a0000067ab9 */ /* 0x000fe20000000a00 */
[----:B------:R-:W-:Y:S01]  /*1600*/  IADD3 R34, P3, P2, R36, R20, R34 ;  /* 0x0000001424227210 */ /* 0x000fe20007a7e022 */
[----:B------:R-:W-:Y:S01]  /*1610*/  IMAD.X R11, R201, 0x1, R11, P4 ;  /* 0x00000001c90b7824 */ /* 0x000fe200020e060b */
[----:B------:R-:W-:Y:S01]  /*1620*/  SHF.R.S32.HI R20, RZ, 0x1f, R20 ;  /* 0x0000001fff147819 */ /* 0x000fe20000011414 */
[----:B------:R-:W-:Y:S01]  /*1630*/  ULDC.64 UR8, c[0x0][0x210] ;  /* 0x0000840000087ab9 */ /* 0x000fe20000000a00 */
[----:B------:R-:W-:Y:S01]  /*1640*/  BSSY B1, `(.L_x_201) ;  /* 0x000074e000017945 */ /* 0x000fe20003800000 */
[----:B------:R-:W-:Y:S01]  /*1650*/  VIADD R219, R200, 0x80 ;  /* 0x00000080c8db7836 */ /* 0x000fe20000000000 */
[----:B------:R-:W-:-:S02]  /*1660*/  IADD3.X R33, R35, R20, R33, P3, P2 ;  /* 0x0000001423217210 */ /* 0x000fc40001fe4421 */
[----:B------:R-:W-:Y:S02]  /*1670*/  IADD3 R20, P3, P2, R32, R34, R26 ;  /* 0x0000002220147210 */ /* 0x000fe40007a7e01a */
[----:B------:R-:W2:Y:S01]  /*1680*/  LDC.64 R34, c[0x0][0x2b0] ;  /* 0x0000ac00ff227b82 */ /* 0x000ea20000000a00 */
[----:B------:R-:W-:Y:S02]  /*1690*/  IADD3 R218, R200, 0x40, RZ ;  /* 0x00000040c8da7810 */ /* 0x000fe40007ffe0ff */
[----:B------:R-:W-:Y:S01]  /*16a0*/  IADD3.X R25, R31, R33, R25, P3, P2 ;  /* 0x000000211f197210 */ /* 0x000fe20001fe4419 */
[----:B-1----:R-:W-:Y:S01]  /*16b0*/  IMAD R36, R29, R4, RZ ;  /* 0x000000041d247224 */ /* 0x002fe200078e02ff */
[----:B------:R-:W-:Y:S01]  /*16c0*/  IADD3 R20, P2, R22, R20, RZ ;  /* 0x0000001416147210 */ /* 0x000fe20007f5e0ff */
[----:B------:R-:W-:Y:S01]  /*16d0*/  IMAD.WIDE.U32 R38, R27, R4, R10 ;  /* 0x000000041b267225 */ /* 0x000fe200078e000a */
[----:B------:R-:W-:Y:S01]  /*16e0*/  SHF.R.S32.HI R10, RZ, 0x1f, R199 ;  /* 0x0000001fff0a7819 */ /* 0x000fe200000114c7 */
[----:B------:R-:W1:Y:S01]  /*16f0*/  LDC.64 R32, c[0x0][0x478] ;  /* 0x00011e00ff207b82 */ /* 0x000e620000000a00 */
[----:B------:R-:W-:Y:S01]  /*1700*/  IADD3 R11, P3, R199, R27, RZ ;  /* 0x0000001bc70b7210 */ /* 0x000fe20007f7e0ff */
[----:B------:R-:W-:Y:S01]  /*1710*/  IMAD R36, R27, R5, R36 ;  /* 0x000000051b247224 */ /* 0x000fe200078e0224 */
[----:B------:R-:W-:-:S02]  /*1720*/  IADD3 R27, -R240, R227, R225 ;  /* 0x000000e3f01b7210 */ /* 0x000fc40007ffe1e1 */
[----:B------:R-:W-:Y:S01]  /*1730*/  IADD3.X R23, R10, R29, RZ, P3, !PT ;  /* 0x0000001d0a177210 */ /* 0x000fe20001ffe4ff */
[----:B------:R-:W-:Y:S01]  /*1740*/  IMAD.IADD R37, R39, 0x1, R36 ;  /* 0x0000000127257824 */ /* 0x000fe200078e0224 */
[----:B------:R-:W-:Y:S01]  /*1750*/  LEA.HI.X.SX32 R22, R22, R25, 0x1, P2 ;  /* 0x0000001916167211 */ /* 0x000fe200010f0eff */
[----:B------:R-:W-:Y:S02]  /*1760*/  VIADD R27, R27, -UR4 ;  /* 0x800000041b1b7c36 */ /* 0x000fe40008000000 */
[-C--:B------:R-:W-:Y:S02]  /*1770*/  IMAD R23, R23, R2.reuse, RZ ;  /* 0x0000000217177224 */ /* 0x080fe400078e02ff */
[----:B------:R-:W-:Y:S02]  /*1780*/  IMAD.MOV.U32 R36, RZ, RZ, R38 ;  /* 0x000000ffff247224 */ /* 0x000fe400078e0026 */
[C---:B------:R-:W-:Y:S02]  /*1790*/  IMAD R23, R11.reuse, R3, R23 ;  /* 0x000000030b177224 */ /* 0x040fe400078e0217 */
[----:B------:R-:W-:Y:S01]  /*17a0*/  IMAD.WIDE.U32 R38, R11, R2, R200 ;  /* 0x000000020b267225 */ /* 0x000fe200078e00c8 */
[----:B------:R-:W-:-:S03]  /*17b0*/  SHF.R.S32.HI R11, RZ, 0x1f, R27 ;  /* 0x0000001fff0b7819 */ /* 0x000fc6000001141b */
[----:B------:R-:W-:Y:S01]  /*17c0*/  IMAD R25, R207, UR6, RZ ;  /* 0x00000006cf197c24 */ /* 0x000fe2000f8e02ff */
[----:B------:R-:W-:Y:S01]  /*17d0*/  LEA.HI R11, R11, R27, RZ, 0x6 ;  /* 0x0000001b0b0b7211 */ /* 0x000fe200078f30ff */
[----:B------:R-:W-:Y:S01]  /*17e0*/  IMAD.WIDE.U32 R36, R206, UR6, R36 ;  /* 0x00000006ce247c25 */ /* 0x000fe2000f8e0024 */
[----:B------:R-:W-:Y:S02]  /*17f0*/  IADD3 R26, P3, R24, R38, RZ ;  /* 0x00000026181a7210 */ /* 0x000fe40007f7e0ff */
[----:B------:R-:W-:Y:S01]  /*1800*/  SHF.R.S32.HI R11, RZ, 0x6, R11 ;  /* 0x00000006ff0b7819 */ /* 0x000fe2000001140b */
[----:B------:R-:W-:Y:S01]  /*1810*/  IMAD R25, R206, UR7, R25 ;  /* 0x00000007ce197c24 */ /* 0x000fe2000f8e0219 */
[----:B------:R-:W-:Y:S01]  /*1820*/  ULDC.64 UR6, c[0x0][0x400] ;  /* 0x0001000000067ab9 */ /* 0x000fe20000000a00 */
[----:B------:R-:W-:Y:S01]  /*1830*/  IADD3.X R27, R21, R39, R23, P3, !PT ;  /* 0x00000027151b7210 */ /* 0x000fe20001ffe417 */
[----:B------:R-:W-:Y:S01]  /*1840*/  IMAD.MOV.U32 R24, RZ, RZ, R36 ;  /* 0x000000ffff187224 */ /* 0x000fe200078e0024 */
[----:B------:R-:W-:Y:S01]  /*1850*/  LEA R246, P2, R20, UR6, 0x2 ;  /* 0x0000000614f67c11 */ /* 0x000fe2000f8410ff */
[----:B-1----:R-:W-:Y:S01]  /*1860*/  IMAD.WIDE R28, R28, 0x4, R32 ;  /* 0x000000041c1c7825 */ /* 0x002fe200078e0220 */
[----:B------:R-:W-:-:S02]  /*1870*/  VIMNMX R228, RZ, R11, !PT ;  /* 0x0000000bffe47248 */ /* 0x000fc40007fe0100 */
[----:B------:R-:W-:Y:S01]  /*1880*/  LEA.HI.X R247, R20, UR7, R22, 0x2, P2 ;  /* 0x0000000714f77c11 */ /* 0x000fe200090f1416 */
[----:B------:R-:W-:Y:S01]  /*1890*/  ULDC.64 UR6, c[0x0][0x258] ;  /* 0x0000960000067ab9 */ /* 0x000fe20000000a00 */
[----:B------:R-:W-:Y:S01]  /*18a0*/  ISETP.GT.AND P4, PT, R239, R228, PT ;  /* 0x000000e4ef00720c */ /* 0x000fe20003f84270 */
[----:B------:R-:W-:Y:S01]  /*18b0*/  IMAD R20, R207, UR6, RZ ;  /* 0x00000006cf147c24 */ /* 0x000fe2000f8e02ff */
[----:B------:R-:W-:Y:S01]  /*18c0*/  IADD3 R25, R37, R25, RZ ;  /* 0x0000001925197210 */ /* 0x000fe20007ffe0ff */
[----:B------:R-:W-:Y:S01]  /*18d0*/  IMAD R22, R10, R4, RZ ;  /* 0x000000040a167224 */ /* 0x000fe200078e02ff */
[----:B------:R-:W-:Y:S01]  /*18e0*/  MOV R231, R28 ;  /* 0x0000001c00e77202 */ /* 0x000fe20000000f00 */
[C---:B------:R-:W-:Y:S01]  /*18f0*/  IMAD R20, R206.reuse, UR7, R20 ;  /* 0x00000007ce147c24 */ /* 0x040fe2000f8e0214 */
[----:B------:R-:W-:Y:S01]  /*1900*/  IADD3 R239, R239, -0x1, RZ ;  /* 0xffffffffefef7810 */ /* 0x000fe20007ffe0ff */
[----:B------:R-:W-:Y:S01]  /*1910*/  IMAD.WIDE.U32 R26, R206, UR6, R26 ;  /* 0x00000006ce1a7c25 */ /* 0x000fe2000f8e001a */
[----:B------:R-:W-:-:S03]  /*1920*/  ULDC.64 UR6, c[0x0][0x3e0] ;  /* 0x0000f80000067ab9 */ /* 0x000fc60000000a00 */
[----:B------:R-:W-:Y:S01]  /*1930*/  IMAD R22, R199, R5, R22 ;  /* 0x00000005c7167224 */ /* 0x000fe200078e0216 */
[----:B------:R-:W-:Y:S01]  /*1940*/  IADD3 R20, R27, R20, RZ ;  /* 0x000000141b147210 */ /* 0x000fe20007ffe0ff */
[----:B------:R-:W-:Y:S01]  /*1950*/  IMAD.WIDE.U32 R24, R199, R4, R24 ;  /* 0x00000004c7187225 */ /* 0x000fe200078e0018 */
[----:B------:R-:W-:-:S03]  /*1960*/  LEA R250, P3, R26, UR8, 0x1 ;  /* 0x000000081afa7c11 */ /* 0x000fc6000f8608ff */
[----:B--2---:R-:W-:Y:S01]  /*1970*/  IMAD.WIDE R30, R30, 0x4, R34 ;  /* 0x000000041e1e7825 */ /* 0x004fe200078e0222 */
[----:B------:R-:W-:Y:S02]  /*1980*/  LEA R248, P2, R24, UR6, 0x1 ;  /* 0x0000000618f87c11 */ /* 0x000fe4000f8408ff */
[----:B------:R-:W-:Y:S01]  /*1990*/  LEA.HI.X R251, R26, UR9, R20, 0x1, P3 ;  /* 0x000000091afb7c11 */ /* 0x000fe200098f0c14 */
[----:B------:R-:W-:Y:S01]  /*19a0*/  IMAD.IADD R22, R25, 0x1, R22 ;  /* 0x0000000119167824 */ /* 0x000fe200078e0216 */
[----:B------:R-:W-:Y:S01]  /*19b0*/  MOV R233, R30 ;  /* 0x0000001e00e97202 */ /* 0x000fe20000000f00 */
[----:B------:R-:W-:Y:S02]  /*19c0*/  IMAD.MOV.U32 R230, RZ, RZ, R29 ;  /* 0x000000ffffe67224 */ /* 0x000fe400078e001d */
[----:B------:R-:W-:Y:S01]  /*19d0*/  IMAD.MOV.U32 R232, RZ, RZ, R31 ;  /* 0x000000ffffe87224 */ /* 0x000fe200078e001f */
[----:B------:R-:W-:Y:S01]  /*19e0*/  LEA.HI.X R249, R24, UR7, R22, 0x1, P2 ;  /* 0x0000000718f97c11 */ /* 0x000fe200090f0c16 */
        /* <DEDUP_REMOVED lines=26> */
.L_x_207:
        /* <DEDUP_REMOVED lines=13> */
.L_x_208:
[----:B------:R-:W-:Y:S01]  /*1c60*/  IMAD R240, R203, -0x40, R240 ;  /* 0xffffffc0cbf07824 */ /* 0x000fe200078e02f0 */
[----:B------:R-:W-:Y:S01]  /*1c70*/  ULDC.64 UR6, c[0x0][0x468] ;  /* 0x00011a0000067ab9 */ /* 0x000fe20000000a00 */
[-C--:B------:R-:W-:Y:S01]  /*1c80*/  IMAD R6, R12, R4.reuse, RZ ;  /* 0x000000040c067224 */ /* 0x080fe200078e02ff */
[----:B------:R-:W-:Y:S01]  /*1c90*/  IADD3 R7, R199, 0x20, RZ ;  /* 0x00000020c7077810 */ /* 0x000fe20007ffe0ff */
[----:B------:R-:W-:Y:S01]  /*1ca0*/  IMAD.WIDE.U32 R14, R225, R4, R200 ;  /* 0x00000004e10e7225 */ /* 0x000fe200078e00c8 */
[-C--:B------:R-:W-:Y:S01]  /*1cb0*/  ISETP.GE.AND P4, PT, R199, R240.reuse, PT ;  /* 0x000000f0c700720c */ /* 0x080fe20003f86270 */
[----:B------:R-:W-:Y:S01]  /*1cc0*/  BSSY B0, `(.L_x_209) ;  /* 0x000001a000007945 */ /* 0x000fe20003800000 */
[----:B------:R-:W-:Y:S01]  /*1cd0*/  ISETP.GE.AND P3, PT, R7, R240, PT ;  /* 0x000000f00700720c */ /* 0x000fe20003f66270 */
[----:B------:R-:W-:Y:S01]  /*1ce0*/  IMAD R6, R225, R5, R6 ;  /* 0x00000005e1067224 */ /* 0x000fe200078e0206 */
[----:B------:R-:W-:-:S04]  /*1cf0*/  IADD3 R14, P0, R11, R14, RZ ;  /* 0x0000000e0b0e7210 */ /* 0x000fc80007f1e0ff */
[----:B------:R-:W-:Y:S01]  /*1d00*/  IADD3.X R15, R9, R15, R6, P0, !PT ;  /* 0x0000000f090f7210 */ /* 0x000fe200007fe406 */
[----:B------:R-:W-:-:S04]  /*1d10*/  IMAD R6, R207, UR6, RZ ;  /* 0x00000006cf067c24 */ /* 0x000fc8000f8e02ff */
        /* <DEDUP_REMOVED lines=9> */
[C---:B------:R-:W-:Y:S01]  /*1db0*/  IMAD R7, R199.reuse, R5, R7 ;  /* 0x00000005c7077224 */ /* 0x040fe200078e0207 */
        /* <DEDUP_REMOVED lines=10> */
.L_x_210:
[----:B------:R-:W-:Y:S05]  /*1e60*/  BSYNC B0 ;  /* 0x0000000000007941 */ /* 0x000fea0003800000 */
.L_x_209:
[----:B------:R-:W-:Y:S04]  /*1e70*/  BSSY B0, `(.L_x_211) ;  /* 0x0000013000007945 */ /* 0x000fe80003800000 */
        /* <DEDUP_REMOVED lines=8> */
[----:B------:R-:W-:Y:S01]  /*1f00*/  IMAD.WIDE.U32 R14, R9, R4, R14 ;  /* 0x00000004090e7225 */ /* 0x000fe200078e000e */
[----:B------:R-:W-:-:S03]  /*1f10*/  ISETP.GE.AND P0, PT, R219, UR4, PT ;  /* 0x00000004db007c0c */ /* 0x000fc6000bf06270 */
        /* <DEDUP_REMOVED lines=8> */
.L_x_212:
[----:B------:R-:W-:Y:S05]  /*1fa0*/  BSYNC B0 ;  /* 0x0000000000007941 */ /* 0x000fea0003800000 */
.L_x_211:
[-C--:B--2---:R-:W-:Y:S01]  /*1fb0*/  IMAD.WIDE.U32 R4, R225, R2.reuse, R200 ;  /* 0x00000002e1047225 */ /* 0x084fe200078e00c8 */
[----:B------:R-:W-:Y:S01]  /*1fc0*/  ULDC.64 UR6, c[0x0][0x470] ;  /* 0x00011c0000067ab9 */ /* 0x000fe20000000a00 */
[----:B------:R-:W-:Y:S02]  /*1fd0*/  BSSY B0, `(.L_x_213) ;  /* 0x000001a000007945 */ /* 0x000fe40003800000 */
[----:B------:R-:W-:Y:S01]  /*1fe0*/  IMAD R12, R12, R2, RZ ;  /* 0x000000020c0c7224 */ /* 0x000fe200078e02ff */
        /* <DEDUP_REMOVED lines=24> */
.L_x_214:
[----:B------:R-:W-:Y:S05]  /*2170*/  BSYNC B0 ;  /* 0x0000000000007941 */ /* 0x000fea0003800000 */
.L_x_213:
        /* <DEDUP_REMOVED lines=20> */
.L_x_206:
[----:B------:R-:W-:Y:S01]  /*22c0*/  @P0 BAR.SYNC.DEFER_BLOCKING 0x0 ;  /* 0x0000000000000b1d */ /* 0x000fe20000010000 */
[----:B------:R-:W-:Y:S01]  /*22d0*/  IMAD R11, R239, -0x40, R227 ;  /* 0xffffffc0ef0b7824 */ /* 0x000fe200078e02e3 */
[----:B------:R-:W-:Y:S01]  /*22e0*/  LEA R217, R198, UR5, 0x1 ;  /* 0x00000005c6d97c11 */ /* 0x000fe2000f8e08ff */
[----:B------:R-:W-:Y:S01]  /*22f0*/  VIADD R21, R199, 0x20 ;  /* 0x00000020c7157836 */ /* 0x000fe20000000000 */
[----:B------:R-:W-:Y:S02]  /*2300*/  LEA.HI R23, R239, R239, RZ, 0x1 ;  /* 0x000000efef177211 */ /* 0x000fe400078f08ff */
        /* <DEDUP_REMOVED lines=29> */
.L_x_217:
[----:B------:R-:W-:Y:S05]  /*24e0*/  BSYNC B0 ;  /* 0x0000000000007941 */ /* 0x000fea0003800000 */
.L_x_216:
[----:B------:R4:W-:Y:S01]  /*24f0*/  @P4 STS.128 [R217+0xd000], RZ ;  /* 0x00d000ffd9004388 */ /* 0x0009e20000000c00 */
[----:B------:R-:W-:Y:S01]  /*2500*/  VIADD R238, R198, 0x3000 ;  /* 0x00003000c6ee7836 */ /* 0x000fe20000000000 */
[----:B------:R-:W-:Y:S01]  /*2510*/  ISETP.NE.AND P0, PT, R23, 0x1, PT ;  /* 0x000000011700780c */ /* 0x000fe20003f05270 */
[----:B------:R-:W-:Y:S01]  /*2520*/  BSSY B0, `(.L_x_218) ;  /* 0x0000023000007945 */ /* 0x000fe20003800000 */
[----:B------:R4:W-:Y:S02]  /*2530*/  @P4 STS.128 [R217+0xf000], RZ ;  /* 0x00f000ffd9004388 */ /* 0x0009e40000000c00 */
[----:B------:R-:W-:Y:S02]  /*2540*/  SEL R238, R238, R198, !P0 ;  /* 0x000000c6eeee7207 */ /* 0x000fe40004000000 */
[----:B------:R4:W-:Y:S01]  /*2550*/  @P4 STS.128 [R217+0x11000], RZ ;  /* 0x011000ffd9004388 */ /* 0x0009e20000000c00 */
[----:B------:R-:W-:Y:S06]  /*2560*/  @P4 BRA `(.L_x_219) ;  /* 0x0000000000784947 */ /* 0x000fec0003800000 */
        /* <DEDUP_REMOVED lines=30> */
.L_x_219:
[----:B------:R-:W-:Y:S05]  /*2750*/  BSYNC B0 ;  /* 0x0000000000007941 */ /* 0x000fea0003800000 */
.L_x_218:
        /* <DEDUP_REMOVED lines=16> */
.L_x_221:
        /* <DEDUP_REMOVED lines=29> */
.L_x_222:
[----:B------:R-:W-:Y:S05]  /*2a30*/  BSYNC B0 ;  /* 0x0000000000007941 */ /* 0x000fea0003800000 */
.L_x_220:
        /* <DEDUP_REMOVED lines=17> */
.L_x_224:
        /* <DEDUP_REMOVED lines=37> */
.L_x_225:
[----:B------:R-:W-:Y:S05]  /*2da0*/  BSYNC B0 ;  /* 0x0000000000007941 */ /* 0x000fea0003800000 */
.L_x_223:
[----:B-1----:R-:W-:Y:S01]  /*2db0*/  IMAD R2, R203, -0x40, R240 ;  /* 0xffffffc0cb027824 */ /* 0x002fe200078e02f0 */
[----:B------:R-:W-:Y:S01]  /*2dc0*/  ULDC.64 UR6, c[0x0][0x260] ;  /* 0x0000980000067ab9 */ /* 0x000fe20000000a00 */
[--C-:B------:R-:W-:Y:S01]  /*2dd0*/  IMAD.WIDE.U32 R4, R225, R8, R200.reuse ;  /* 0x00000008e1047225 */ /* 0x100fe200078e00c8 */
[----:B------:R-:W-:Y:S02]  /*2de0*/  BSSY B0, `(.L_x_226) ;  /* 0x0000037000007945 */ /* 0x000fe40003800000 */
[----:B------:R-:W-:Y:S01]  /*2df0*/  ISETP.GE.AND P6, PT, R199, R2, PT ;  /* 0x00000002c700720c */ /* 0x000fe20003fc6270 */
[----:B------:R-:W-:Y:S01]  /*2e00*/  IMAD R3, R12, R8, RZ ;  /* 0x000000080c037224 */ /* 0x000fe200078e02ff */
[----:B------:R-:W-:Y:S01]  /*2e10*/  IADD3 R4, P1, R19, R4, RZ ;  /* 0x0000000413047210 */ /* 0x000fe20007f3e0ff */
[----:B------:R-:W-:Y:S01]  /*2e20*/  IMAD.WIDE.U32 R22, R225, R6, R200 ;  /* 0x00000006e1167225 */ /* 0x000fe200078e00c8 */
[----:B------:R-:W-:-:S03]  /*2e30*/  ISETP.GE.AND P5, PT, R21, R2, PT ;  /* 0x000000021500720c */ /* 0x000fc60003fa6270 */
[----:B------:R-:W-:Y:S02]  /*2e40*/  IMAD R3, R225, R9, R3 ;  /* 0x00000009e1037224 */ /* 0x000fe400078e0203 */
[----:B------:R-:W-:-:S03]  /*2e50*/  IMAD R12, R12, R6, RZ ;  /* 0x000000060c0c7224 */ /* 0x000fc600078e02ff */
[----:B------:R-:W-:Y:S01]  /*2e60*/  IADD3.X R5, R18, R5, R3, P1, !PT ;  /* 0x0000000512057210 */ /* 0x000fe20000ffe403 */
[----:B------:R1:W-:Y:S01]  /*2e70*/  @P6 STS.128 [R217+0x12000], RZ ;  /* 0x012000ffd9006388 */ /* 0x0003e20000000c00 */
[----:B------:R-:W-:Y:S01]  /*2e80*/  IMAD R3, R13, UR6, RZ ;  /* 0x000000060d037c24 */ /* 0x000fe2000f8e02ff */
[----:B------:R-:W-:Y:S01]  /*2e90*/  IADD3 R20, P1, R17, R22, RZ ;  /* 0x0000001611147210 */ /* 0x000fe20007f3e0ff */
[----:B------:R-:W-:Y:S01]  /*2ea0*/  IMAD R2, R225, R7, R12 ;  /* 0x00000007e1027224 */ /* 0x000fe200078e020c */
[----:B------:R1:W-:Y:S01]  /*2eb0*/  @P6 STS.128 [R217+0x14000], RZ ;  /* 0x014000ffd9006388 */ /* 0x0003e20000000c00 */
[C---:B------:R-:W-:Y:S02]  /*2ec0*/  IMAD R3, R15.reuse, UR7, R3 ;  /* 0x000000070f037c24 */ /* 0x040fe4000f8e0203 */
[----:B------:R-:W-:Y:S01]  /*2ed0*/  IMAD.WIDE.U32 R18, R15, UR6, R4 ;  /* 0x000000060f127c25 */ /* 0x000fe2000f8e0004 */
[----:B------:R1:W-:Y:S01]  /*2ee0*/  @P6 STS.128 [R217+0x16000], RZ ;  /* 0x016000ffd9006388 */ /* 0x0003e20000000c00 */
[----:B------:R-:W-:-:S03]  /*2ef0*/  IADD3.X R21, R16, R23, R2, P1, !PT ;  /* 0x0000001710157210 */ /* 0x000fc60000ffe402 */
        /* <DEDUP_REMOVED lines=37> */
.L_x_227:
[----:B------:R-:W-:Y:S05]  /*3150*/  BSYNC B0 ;  /* 0x0000000000007941 */ /* 0x000fea0003800000 */
.L_x_226:
        /* <DEDUP_REMOVED lines=16> */
[----:B------:R1:W-:Y:S03]  /*3260*/  @P4 STS.128 [R217+0x13000], RZ ;  /* 0x013000ffd9004388 */ /* 0x0003e60000000c00 */
[----:B------:R-:W-:-:S03]  /*3270*/  IMAD.IADD R16, R19, 0x1, R16 ;  /* 0x0000000113107824 */ /* 0x000fc600078e0210 */
        /* <DEDUP_REMOVED lines=23> */
.L_x_229:
[----:B------:R-:W-:Y:S05]  /*33f0*/  BSYNC B0 ;  /* 0x0000000000007941 */ /* 0x000fea0003800000 */
.L_x_228:
[----:B------:R1:W-:Y:S01]  /*3400*/  @P6 STS.128 [R217+0x18000], RZ ;  /* 0x018000ffd9006388 */ /* 0x0003e20000000c00 */
[----:B------:R-:W-:Y:S01]  /*3410*/  ULDC.64 UR6, c[0x0][0x268] ;  /* 0x00009a0000067ab9 */ /* 0x000fe20000000a00 */
[----:B------:R-:W-:Y:S01]  /*3420*/  BSSY B0, `(.L_x_230) ;  /* 0x000002b000007945 */ /* 0x000fe20003800000 */
[----:B------:R-:W-:Y:S01]  /*3430*/  IMAD R13, R13, UR6, RZ ;  /* 0x000000060d0d7c24 */ /* 0x000fe2000f8e02ff */
[----:B------:R1:W-:Y:S01]  /*3440*/  @P6 STS.128 [R217+0x1a000], RZ ;  /* 0x01a000ffd9006388 */ /* 0x0003e20000000c00 */
[----:B------:R-:W-:-:S03]  /*3450*/  IMAD.WIDE.U32 R20, R15, UR6, R20 ;  /* 0x000000060f147c25 */ /* 0x000fc6000f8e0014 */
[----:B------:R1:W-:Y:S01]  /*3460*/  @P6 STS.128 [R217+0x1c000], RZ ;  /* 0x01c000ffd9006388 */ /* 0x0003e20000000c00 */
[----:B------:R-:W-:-:S05]  /*3470*/  IMAD R8, R15, UR7, R13 ;  /* 0x000000070f087c24 */ /* 0x000fca000f8e020d */
        /* <DEDUP_REMOVED lines=12> */
[----:B-1----:R-:W1:Y:S01]  /*3540*/  @!P4 LDC.64 R4, c[0x0][0x220] ;  /* 0x00008800ff04cb82 */ /* 0x002e620000000a00 */
        /* <DEDUP_REMOVED lines=24> */
.L_x_231:
[----:B------:R-:W-:Y:S05]  /*36d0*/  BSYNC B0 ;  /* 0x0000000000007941 */ /* 0x000fea0003800000 */
.L_x_230:
        /* <DEDUP_REMOVED lines=42> */
.L_x_233:
[----:B------:R-:W-:Y:S05]  /*3980*/  BSYNC B0 ;  /* 0x0000000000007941 */ /* 0x000fea0003800000 */
.L_x_232:
[----:B------:R-:W-:Y:S01]  /*3990*/  ULDC.64 UR6, c[0x0][0x3c8] ;  /* 0x0000f20000067ab9 */ /* 0x000fe20000000a00 */
[----:B------:R-:W-:Y:S01]  /*39a0*/  ISETP.GE.AND P4, PT, R195, R11, PT ;  /* 0x0000000bc300720c */ /* 0x000fe20003f86270 */
[----:B------:R-:W-:Y:S01]  /*39b0*/  IMAD.MOV.U32 R236, RZ, RZ, 0x7f800000 ;  /* 0x7f800000ffec7424 */ /* 0x000fe200078e00ff */
[----:B------:R-:W-:Y:S01]  /*39c0*/  ISETP.NE.U32.AND P3, PT, RZ, UR6, PT ;  /* 0x00000006ff007c0c */ /* 0x000fe2000bf65070 */
[----:B------:R-:W-:Y:S01]  /*39d0*/  IMAD.MOV.U32 R237, RZ, RZ, 0x7f800000 ;  /* 0x7f800000ffed7424 */ /* 0x000fe200078e00ff */
[----:B------:R-:W0:Y:S01]  /*39e0*/  LDGDEPBAR ;  /* 0x00000000000079af */ /* 0x000e220000000000 */
[----:B------:R-:W2:Y:S01]  /*39f0*/  LDC R220, c[0x0][0x270] ;  /* 0x00009c00ffdc7b82 */ /* 0x000ea20000000800 */
[----:B------:R-:W-:Y:S01]  /*3a00*/  ISETP.NE.AND.EX P3, PT, RZ, UR7, PT, P3 ;  /* 0x00000007ff007c0c */ /* 0x000fe2000bf65330 */
[----:B------:R-:W-:Y:S01]  /*3a10*/  IMAD.MOV.U32 R235, RZ, RZ, RZ ;  /* 0x000000ffffeb7224 */ /* 0x000fe200078e00ff */
[----:B------:R-:W-:Y:S01]  /*3a20*/  IADD3 R225, R227, 0x40, R225 ;  /* 0x00000040e3e17810 */ /* 0x000fe20007ffe0e1 */
[----:B------:R-:W-:-:S10]  /*3a30*/  ULDC UR4, c[0x0][0x2d0] ;  /* 0x0000b40000047ab9 */ /* 0x000fd40000000800 */
[----:B-1----:R-:W1:Y:S02]  /*3a40*/  @P3 LDC.64 R2, c[0x0][0x3d0] ;  /* 0x0000f400ff023b82 */ /* 0x002e640000000a00 */
[-C--:B-1----:R-:W-:Y:S02]  /*3a50*/  @P3 IMAD R14, R14, R2.reuse, RZ ;  /* 0x000000020e0e3224 */ /* 0x082fe400078e02ff */
[----:B------:R-:W-:-:S04]  /*3a60*/  @P3 IMAD.WIDE.U32 R4, R202, R2, R206 ;  /* 0x00000002ca043225 */ /* 0x000fc800078e00ce */
[----:B------:R-:W-:Y:S01]  /*3a70*/  @P3 IMAD R3, R202, R3, R14 ;  /* 0x00000003ca033224 */ /* 0x000fe200078e020e */
[----:B------:R-:W-:Y:S01]  /*3a80*/  @P3 LEA R2, P1, R4, UR6, 0x2 ;  /* 0x0000000604023c11 */ /* 0x000fe2000f8210ff */
[----:B------:R-:W-:Y:S02]  /*3a90*/  IMAD.MOV.U32 R182, RZ, RZ, 0x20 ;  /* 0x00000020ffb67424 */ /* 0x000fe400078e00ff */
[----:B------:R-:W-:Y:S02]  /*3aa0*/  IMAD.MOV.U32 R181, RZ, RZ, 0x40 ;  /* 0x00000040ffb57424 */ /* 0x000fe400078e00ff */
[----:B------:R-:W-:Y:S02]  /*3ab0*/  VIADD R184, R191, 0x3000 ;  /* 0x00003000bfb87836 */ /* 0x000fe40000000000 */
[----:B------:R-:W-:Y:S02]  /*3ac0*/  VIADD R183, R192, 0x3000 ;  /* 0x00003000c0b77836 */ /* 0x000fe40000000000 */
[----:B------:R-:W-:-:S02]  /*3ad0*/  IMAD R226, R203, 0x40, R194 ;  /* 0x00000040cbe27824 */ /* 0x000fc400078e02c2 */
[----:B------:R-:W-:Y:S01]  /*3ae0*/  @P3 IMAD.IADD R3, R5, 0x1, R3 ;  /* 0x0000000105033824 */ /* 0x000fe200078e0203 */
[C---:B------:R-:W-:Y:S01]  /*3af0*/  SHF.L.U64.HI R215, R195.reuse, 0x2, R204 ;  /* 0x00000002c3d77819 */ /* 0x040fe200000102cc */
[----:B------:R-:W-:Y:S01]  /*3b00*/  IMAD.MOV.U32 R234, RZ, RZ, R238 ;  /* 0x000000ffffea7224 */ /* 0x000fe200078e00ee */
[C---:B------:R-:W-:Y:S01]  /*3b10*/  SHF.L.U64.HI R212, R195.reuse, 0x2, R204 ;  /* 0x00000002c3d47819 */ /* 0x040fe200000102cc */
[C---:B------:R-:W-:Y:S01]  /*3b20*/  IMAD.SHL.U32 R214, R195.reuse, 0x4, RZ ;  /* 0x00000004c3d67824 */ /* 0x040fe200078e00ff */
[----:B------:R-:W-:Y:S01]  /*3b30*/  @P3 LEA.HI.X R3, R4, UR7, R3, 0x2, P1 ;  /* 0x0000000704033c11 */ /* 0x000fe200088f1403 */
[----:B------:R-:W-:Y:S01]  /*3b40*/  IMAD.SHL.U32 R4, R195, 0x4, RZ ;  /* 0x00000004c3047824 */ /* 0x000fe200078e00ff */
[----:B------:R-:W-:Y:S01]  /*3b50*/  SEL R184, R184, R191, !P0 ;  /* 0x000000bfb8b87207 */ /* 0x000fe20004000000 */
[----:B------:R-:W-:Y:S01]  /*3b60*/  VIADD R224, R226, 0x19 ;  /* 0x00000019e2e07836 */ /* 0x000fe20000000000 */
[----:B------:R-:W-:Y:S01]  /*3b70*/  SEL R183, R183, R192, !P0 ;  /* 0x000000c0b7b77207 */ /* 0x000fe20004000000 */
[----:B------:R1:W3:Y:S01]  /*3b80*/  @P3 LDG.E R2, desc[UR14][R2.64] ;  /* 0x0000000e02023981 */ /* 0x0002e2000c1e1900 */
[----:B------:R-:W-:Y:S01]  /*3b90*/  IADD3 R6, P1, R4, R233, RZ ;  /* 0x000000e904067210 */ /* 0x000fe20007f3e0ff */
[C---:B------:R-:W-:Y:S01]  /*3ba0*/  VIADD R223, R226.reuse, 0x18 ;  /* 0x00000018e2df7836 */ /* 0x040fe20000000000 */
[----:B------:R-:W4:Y:S01]  /*3bb0*/  @P3 LDC R4, c[0x0][0x2e8] ;  /* 0x0000ba00ff043b82 */ /* 0x000f220000000800 */
[C---:B------:R-:W-:Y:S01]  /*3bc0*/  VIADD R222, R226.reuse, 0x11 ;  /* 0x00000011e2de7836 */ /* 0x040fe20000000000 */
[----:B------:R-:W-:Y:S01]  /*3bd0*/  CS2R R142, SRZ ;  /* 0x00000000008e7805 */ /* 0x000fe2000001ff00 */
[C---:B------:R-:W-:Y:S01]  /*3be0*/  VIADD R221, R226.reuse, 0x10 ;  /* 0x00000010e2dd7836 */ /* 0x040fe20000000000 */
[----:B------:R-:W-:Y:S01]  /*3bf0*/  CS2R R140, SRZ ;  /* 0x00000000008c7805 */ /* 0x000fe2000001ff00 */
[C---:B------:R-:W-:Y:S01]  /*3c00*/  VIADD R244, R226.reuse, 0x9 ;  /* 0x00000009e2f47836 */ /* 0x040fe20000000000 */
[----:B------:R-:W-:Y:S01]  /*3c10*/  CS2R R146, SRZ ;  /* 0x0000000000927805 */ /* 0x000fe2000001ff00 */
[C---:B------:R-:W-:Y:S01]  /*3c20*/  VIADD R243, R226.reuse, 0x8 ;  /* 0x00000008e2f37836 */ /* 0x040fe20000000000 */
[----:B------:R-:W-:Y:S01]  /*3c30*/  CS2R R144, SRZ ;  /* 0x0000000000907805 */ /* 0x000fe2000001ff00 */
[----:B------:R-:W-:Y:S01]  /*3c40*/  VIADD R245, R226, 0x1 ;  /* 0x00000001e2f57836 */ /* 0x000fe20000000000 */
[----:B------:R-:W-:Y:S01]  /*3c50*/  CS2R R138, SRZ ;  /* 0x00000000008a7805 */ /* 0x000fe2000001ff00 */
[----:B------:R-:W-:Y:S01]  /*3c60*/  IMAD.SHL.U32 R213, R195, 0x4, RZ ;  /* 0x00000004c3d57824 */ /* 0x000fe200078e00ff */
        /* <DEDUP_REMOVED lines=9> */
[----:B------:R-:W-:Y:S01]  /*3d00*/  CS2R R118, SRZ ;  /* 0x0000000000767805 */ /* 0x000fe2000001ff00 */
[----:B-1----:R-:W-:Y:S01]  /*3d10*/  VIADD R3, R195, 0x8 ;  /* 0x00000008c3037836 */ /* 0x002fe20000000000 */
[----:B------:R-:W-:Y:S02]  /*3d20*/  CS2R R116, SRZ ;  /* 0x0000000000747805 */ /* 0x000fe4000001ff00 */
[----:B------:R-:W-:Y:S02]  /*3d30*/  CS2R R110, SRZ ;  /* 0x00000000006e7805 */ /* 0x000fe4000001ff00 */
[----:B------:R-:W-:-:S02]  /*3d40*/  CS2R R108, SRZ ;  /* 0x00000000006c7805 */ /* 0x000fc4000001ff00 */
[----:B------:R-:W-:Y:S02]  /*3d50*/  CS2R R114, SRZ ;  /* 0x0000000000727805 */ /* 0x000fe4000001ff00 */
[----:B------:R-:W-:Y:S02]  /*3d60*/  ISETP.GE.AND P2, PT, R3, R11, PT ;  /* 0x0000000b0300720c */ /* 0x000fe40003f46270 */
[----:B------:R-:W-:Y:S02]  /*3d70*/  CS2R R112, SRZ ;  /* 0x0000000000707805 */ /* 0x000fe4000001ff00 */
[----:B------:R-:W-:Y:S02]  /*3d80*/  SHF.L.U64.HI R3, R195, 0x2, R204 ;  /* 0x00000002c3037819 */ /* 0x000fe400000102cc */
[----:B------:R-:W-:Y:S02]  /*3d90*/  CS2R R106, SRZ ;  /* 0x00000000006a7805 */ /* 0x000fe4000001ff00 */
[----:B------:R-:W-:-:S02]  /*3da0*/  CS2R R104, SRZ ;  /* 0x0000000000687805 */ /* 0x000fc4000001ff00 */
[----:B------:R-:W-:Y:S02]  /*3db0*/  CS2R R102, SRZ ;  /* 0x0000000000667805 */ /* 0x000fe4000001ff00 */
[----:B------:R-:W-:Y:S01]  /*3dc0*/  CS2R R100, SRZ ;  /* 0x0000000000647805 */ /* 0x000fe2000001ff00 */
[----:B------:R-:W-:Y:S01]  /*3dd0*/  IMAD.X R7, R3, 0x1, R232, P1 ;  /* 0x0000000103077824 */ /* 0x000fe200008e06e8 */
[----:B------:R-:W-:Y:S02]  /*3de0*/  CS2R R62, SRZ ;  /* 0x00000000003e7805 */ /* 0x000fe4000001ff00 */
[----:B------:R-:W-:Y:S02]  /*3df0*/  CS2R R60, SRZ ;  /* 0x00000000003c7805 */ /* 0x000fe4000001ff00 */
[----:B------:R-:W-:Y:S02]  /*3e00*/  CS2R R66, SRZ ;  /* 0x0000000000427805 */ /* 0x000fe4000001ff00 */
[----:B------:R-:W-:Y:S01]  /*3e10*/  CS2R R64, SRZ ;  /* 0x0000000000407805 */ /* 0x000fe2000001ff00 */
[----:B------:R1:W5:Y:S01]  /*3e20*/  @!P4 LDG.E R236, desc[UR14][R6.64] ;  /* 0x0000000e06ecc981 */ /* 0x000362000c1e1900 */
[----:B------:R-:W-:-:S02]  /*3e30*/  CS2R R58, SRZ ;  /* 0x00000000003a7805 */ /* 0x000fc4000001ff00 */
[----:B------:R-:W-:Y:S02]  /*3e40*/  CS2R R56, SRZ ;  /* 0x0000000000387805 */ /* 0x000fe4000001ff00 */
[----:B------:R-:W-:Y:S01]  /*3e50*/  CS2R R54, SRZ ;  /* 0x0000000000367805 */ /* 0x000fe2000001ff00 */
[----:B------:R-:W2:Y:S01]  /*3e60*/  S2R R3, SR_TID.X ;  /* 0x0000000000037919 */ /* 0x000ea20000002100 */
[----:B----4-:R-:W3:Y:S01]  /*3e70*/  @P3 MUFU.RCP R4, R4 ;  /* 0x0000000400043308 */ /* 0x010ee20000001000 */
[----:B------:R-:W-:Y:S02]  /*3e80*/  CS2R R52, SRZ ;  /* 0x0000000000347805 */ /* 0x000fe4000001ff00 */
[----:B------:R-:W-:Y:S01]  /*3e90*/  CS2R R46, SRZ ;  /* 0x00000000002e7805 */ /* 0x000fe2000001ff00 */
[----:B------:R1:W5:Y:S01]  /*3ea0*/  @!P2 LDG.E R237, desc[UR14][R6.64+0x20] ;  /* 0x0000200e06eda981 */ /* 0x000362000c1e1900 */
        /* <DEDUP_REMOVED lines=16> */
[----:B------:R-:W-:Y:S01]  /*3fb0*/  I2FP.F32.S32 R216, R226 ;  /* 0x000000e200d87245 */ /* 0x000fe20000201400 */
[----:B------:R-:W-:Y:S01]  /*3fc0*/  ULDC UR6, c[0x0][0x2dc] ;  /* 0x0000b70000067ab9 */ /* 0x000fe20000000800 */
[----:B------:R-:W-:Y:S01]  /*3fd0*/  LEA R184, R184, UR5, 0x1 ;  /* 0x00000005b8b87c11 */ /* 0x000fe2000f8e08ff */
[----:B------:R-:W-:Y:S01]  /*3fe0*/  ULDC UR7, c[0x0][0x2ec] ;  /* 0x0000bb0000077ab9 */ /* 0x000fe20000000800 */
[----:B------:R-:W-:Y:S02]  /*3ff0*/  LEA R183, R183, UR5, 0x1 ;  /* 0x00000005b7b77c11 */ /* 0x000fe4000f8e08ff */
[----:B------:R-:W-:Y:S02]  /*4000*/  I2FP.F32.S32 R224, R224 ;  /* 0x000000e000e07245 */ /* 0x000fe40000201400 */
[----:B------:R-:W-:-:S02]  /*4010*/  I2FP.F32.S32 R223, R223 ;  /* 0x000000df00df7245 */ /* 0x000fc40000201400 */
[----:B------:R-:W-:Y:S02]  /*4020*/  I2FP.F32.S32 R222, R222 ;  /* 0x000000de00de7245 */ /* 0x000fe40000201400 */
[----:B--2---:R-:W-:Y:S02]  /*4030*/  SHF.R.S32.HI R5, RZ, 0x1f, R3 ;  /* 0x0000001fff057819 */ /* 0x004fe40000011403 */
[----:B------:R-:W-:Y:S02]  /*4040*/  I2FP.F32.S32 R221, R221 ;  /* 0x000000dd00dd7245 */ /* 0x000fe40000201400 */
[----:B------:R-:W-:Y:S02]  /*4050*/  LEA.HI R5, R5, R3, RZ, 0x4 ;  /* 0x0000000305057211 */ /* 0x000fe400078f20ff */
[----:B------:R-:W-:Y:S02]  /*4060*/  I2FP.F32.S32 R244, R244 ;  /* 0x000000f400f47245 */ /* 0x000fe40000201400 */
[----:B------:R-:W-:-:S02]  /*4070*/  LOP3.LUT R5, R5, 0xfffffff0, RZ, 0xc0, !PT ;  /* 0xfffffff005057812 */ /* 0x000fc400078ec0ff */
[----:B------:R-:W-:Y:S02]  /*4080*/  I2FP.F32.S32 R243, R243 ;  /* 0x000000f300f37245 */ /* 0x000fe40000201400 */
[----:B------:R-:W-:Y:S01]  /*4090*/  I2FP.F32.S32 R245, R245 ;  /* 0x000000f500f57245 */ /* 0x000fe20000201400 */
[----:B------:R-:W-:-:S05]  /*40a0*/  IMAD.IADD R5, R3, 0x1, -R5 ;  /* 0x0000000103057824 */ /* 0x000fca00078e0a05 */
[----:B------:R-:W-:-:S04]  /*40b0*/  SHF.R.S32.HI R3, RZ, 0x1f, R5 ;  /* 0x0000001fff037819 */ /* 0x000fc80000011405 */
[----:B------:R-:W-:-:S04]  /*40c0*/  LEA.HI R3, R3, R5, RZ, 0x3 ;  /* 0x0000000503037211 */ /* 0x000fc800078f18ff */
[----:B------:R-:W-:-:S05]  /*40d0*/  LOP3.LUT R3, R3, 0xfffffff8, RZ, 0xc0, !PT ;  /* 0xfffffff803037812 */ /* 0x000fca00078ec0ff */
[----:B------:R-:W-:Y:S02]  /*40e0*/  IMAD.IADD R3, R5, 0x1, -R3 ;  /* 0x0000000105037824 */ /* 0x000fe400078e0a03 */
[----:B------:R-:W-:-:S03]  /*40f0*/  VIADD R5, R195, 0x1 ;  /* 0x00000001c3057836 */ /* 0x000fc60000000000 */
[----:B------:R-:W-:Y:S02]  /*4100*/  R2P PR, R3, 0x6 ;  /* 0x0000000603007804 */ /* 0x000fe40000000000 */
[----:B------:R-:W-:-:S03]  /*4110*/  IADD3 R227, R240, R5, -R227 ;  /* 0x00000005f0e37210 */ /* 0x000fc60007ffe8e3 */
[----:B------:R-:W-:Y:S02]  /*4120*/  SEL R182, R182, 0xffffffe0, !P1 ;  /* 0xffffffe0b6b67807 */ /* 0x000fe40004800000 */
[----:B------:R-:W-:-:S03]  /*4130*/  SEL R181, R181, 0xffffffc0, !P2 ;  /* 0xffffffc0b5b57807 */ /* 0x000fc60005000000 */
[----:B------:R-:W-:-:S04]  /*4140*/  IMAD.IADD R180, R185, 0x1, R182 ;  /* 0x00000001b9b47824 */ /* 0x000fc800078e02b6 */
[----:B------:R-:W-:Y:S02]  /*4150*/  IMAD.IADD R3, R181, 0x1, R180 ;  /* 0x00000001b5037824 */ /* 0x000fe400078e02b4 */
[----:B---3--:R-:W-:Y:S01]  /*4160*/  @P3 FMUL.FTZ R235, R2, R4 ;  /* 0x0000000402eb3220 */ /* 0x008fe20000410000 */
[----:B-1----:R-:W-:-:S07]  /*4170*/  IMAD.IADD R2, R185, 0x1, R181 ;  /* 0x00000001b9027824 */ /* 0x002fce00078e02b5 */
.L_x_236:
[----:B------:R-:W0:Y:S01]  /*4180*/  LDGDEPBAR ;  /* 0x00000000000079af */ /* 0x000e220000000000 */
[C---:B------:R-:W-:Y:S02]  /*4190*/  IADD3 R150, R183.reuse, R182, RZ ;  /* 0x000000b6b7967210 */ /* 0x040fe40007ffe0ff */
[-C--:B------:R-:W-:Y:S02]  /*41a0*/  IADD3 R149, R183, R181.reuse, RZ ;  /* 0x000000b5b7957210 */ /* 0x080fe40007ffe0ff */
[----:B------:R-:W-:Y:S02]  /*41b0*/  IADD3 R148, R150, R181, RZ ;  /* 0x000000b596947210 */ /* 0x000fe40007ffe0ff */
[----:B-----5:R-:W-:Y:S02]  /*41c0*/  FSETP.NEU.FTZ.AND P0, PT, R236, -INF , PT ;  /* 0xff800000ec00780b */ /* 0x020fe40003f1d000 */
[----:B------:R-:W-:Y:S01]  /*41d0*/  ISETP.GT.AND P6, PT, R239, R228, PT ;  /* 0x000000e4ef00720c */ /* 0x000fe20003fc4270 */
[----:B------:R-:W-:Y:S04]  /*41e0*/  DEPBAR.LE SB0, 0x0 ;  /* 0x000080000000791a */ /* 0x000fe80000000000 */
[----:B------:R-:W-:Y:S06]  /*41f0*/  BAR.SYNC.DEFER_BLOCKING 0x0 ;  /* 0x0000000000007b1d */ /* 0x000fec0000010000 */
[----:B------:R-:W-:Y:S04]  /*4200*/  LDSM.16.M88.4 R16, [R183] ;  /* 0x00000000b710783b */ /* 0x000fe80000000200 */
[----:B------:R-:W1:Y:S04]  /*4210*/  LDSM.16.M88.4 R8, [R190+UR5+0x12000] ;  /* 0x01200005be08783b */ /* 0x000e680008000200 */
[----:B------:R-:W2:Y:S04]  /*4220*/  LDSM.16.M88.4 R68, [R190+UR5+0x12800] ;  /* 0x01280005be44783b */ /* 0x000ea80008000200 */
[----:B------:R-:W-:Y:S04]  /*4230*/  LDSM.16.M88.4 R72, [R150] ;  /* 0x000000009648783b */ /* 0x000fe80000000200 */
[----:B------:R-:W3:Y:S04]  /*4240*/  LDSM.16.M88.4 R76, [R189] ;  /* 0x00000000bd4c783b */ /* 0x000ee80000000200 */
[----:B------:R-:W4:Y:S04]  /*4250*/  LDSM.16.M88.4 R80, [R189+0x800] ;  /* 0x00080000bd50783b */ /* 0x000f280000000200 */
[----:B------:R-:W-:Y:S04]  /*4260*/  LDSM.16.M88.4 R84, [R149] ;  /* 0x000000009554783b */ /* 0x000fe80000000200 */
[----:B------:R-:W4:Y:S04]  /*4270*/  LDSM.16.M88.4 R88, [R188] ;  /* 0x00000000bc58783b */ /* 0x000f280000000200 */
[----:B------:R-:W-:Y:S04]  /*4280*/  LDSM.16.M88.4 R92, [R148] ;  /* 0x00000000945c783b */ /* 0x000fe80000000200 */
[----:B------:R-:W-:Y:S01]  /*4290*/  LDSM.16.M88.4 R96, [R187] ;  /* 0x00000000bb60783b */ /* 0x000fe20000000200 */
[C---:B-1----:R-:W-:Y:S06]  /*42a0*/  HMMA.16816.F32.BF16 R4, R16.reuse, R8, RZ ;  /* 0x000000081004723c */ /* 0x042fec00000418ff */
[C---:B------:R-:W-:Y:S06]  /*42b0*/  HMMA.16816.F32.BF16 R8, R16.reuse, R10, RZ ;  /* 0x0000000a1008723c */ /* 0x040fec00000418ff */
[C---:B--2---:R-:W-:Y:S06]  /*42c0*/  HMMA.16816.F32.BF16 R12, R16.reuse, R68, RZ ;  /* 0x00000044100c723c */ /* 0x044fec00000418ff */
[----:B------:R-:W-:Y:S01]  /*42d0*/  HMMA.16816.F32.BF16 R16, R16, R70, RZ ;  /* 0x000000461010723c */ /* 0x000fe200000418ff */
[----:B------:R-:W1:Y:S05]  /*42e0*/  LDSM.16.M88.4 R68, [R188+0x800] ;  /* 0x00080000bc44783b */ /* 0x000e6a0000000200 */
[C---:B---3--:R-:W-:Y:S06]  /*42f0*/  HMMA.16816.F32.BF16 R4, R72.reuse, R76, R4 ;  /* 0x0000004c4804723c */ /* 0x048fec0000041804 */
[C---:B------:R-:W-:Y:S01]  /*4300*/  HMMA.16816.F32.BF16 R8, R72.reuse, R78, R8 ;  /* 0x0000004e4808723c */ /* 0x040fe20000041808 */
[----:B------:R-:W-:Y:S05]  /*4310*/  LDSM.16.M88.4 R76, [R183+0x2000] ;  /* 0x00200000b74c783b */ /* 0x000fea0000000200 */
[C---:B----4-:R-:W-:Y:S06]  /*4320*/  HMMA.16816.F32.BF16 R12, R72.reuse, R80, R12 ;  /* 0x00000050480c723c */ /* 0x050fec000004180c */
[----:B------:R-:W-:Y:S01]  /*4330*/  HMMA.16816.F32.BF16 R16, R72, R82, R16 ;  /* 0x000000524810723c */ /* 0x000fe20000041810 */
[----:B------:R-:W2:Y:S04]  /*4340*/  LDSM.16.M88.4 R72, [R187+0x800] ;  /* 0x00080000bb48783b */ /* 0x000ea80000000200 */
[----:B------:R-:W3:Y:S01]  /*4350*/  LDSM.16.M88.4 R80, [R190+UR5+0x14000] ;  /* 0x01400005be50783b */ /* 0x000ee20008000200 */
[C---:B------:R-:W-:Y:S06]  /*4360*/  HMMA.16816.F32.BF16 R4, R84.reuse, R88, R4 ;  /* 0x000000585404723c */ /* 0x040fec0000041804 */
[C---:B------:R-:W-:Y:S01]  /*4370*/  HMMA.16816.F32.BF16 R8, R84.reuse, R90, R8 ;  /* 0x0000005a5408723c */ /* 0x040fe20000041808 */
[----:B------:R-:W-:Y:S05]  /*4380*/  LDSM.16.M88.4 R88, [R189+0x2000] ;  /* 0x00200000bd58783b */ /* 0x000fea0000000200 */
[C---:B-1----:R-:W-:Y:S06]  /*4390*/  HMMA.16816.F32.BF16 R12, R84.reuse, R68, R12 ;  /* 0x00000044540c723c */ /* 0x042fec000004180c */
[----:B------:R-:W-:Y:S01]  /*43a0*/  HMMA.16816.F32.BF16 R16, R84, R70, R16 ;  /* 0x000000465410723c */ /* 0x000fe20000041810 */
[----:B------:R-:W1:Y:S04]  /*43b0*/  LDSM.16.M88.4 R68, [R190+UR5+0x14800] ;  /* 0x01480005be44783b */ /* 0x000e680008000200 */
[----:B------:R-:W4:Y:S01]  /*43c0*/  LDSM.16.M88.4 R84, [R150+0x2000] ;  /* 0x002000009654783b */ /* 0x000f220000000200 */
[C---:B------:R-:W-:Y:S06]  /*43d0*/  HMMA.16816.F32.BF16 R4, R92.reuse, R96, R4 ;  /* 0x000000605c04723c */ /* 0x040fec0000041804 */
[C---:B------:R-:W-:Y:S01]  /*43e0*/  HMMA.16816.F32.BF16 R8, R92.reuse, R98, R8 ;  /* 0x000000625c08723c */ /* 0x040fe20000041808 */
[----:B------:R-:W-:Y:S05]  /*43f0*/  LDSM.16.M88.4 R96, [R188+0x2000] ;  /* 0x00200000bc60783b */ /* 0x000fea0000000200 */
[C---:B--2---:R-:W-:Y:S06]  /*4400*/  HMMA.16816.F32.BF16 R12, R92.reuse, R72, R12 ;  /* 0x000000485c0c723c */ /* 0x044fec000004180c */
[----:B------:R-:W-:Y:S01]  /*4410*/  HMMA.16816.F32.BF16 R16, R92, R74, R16 ;  /* 0x0000004a5c10723c */ /* 0x000fe20000041810 */
[----:B------:R-:W2:Y:S04]  /*4420*/  LDSM.16.M88.4 R72, [R189+0x2800] ;  /* 0x00280000bd48783b */ /* 0x000ea80000000200 */
[----:B------:R-:W2:Y:S01]  /*4430*/  LDSM.16.M88.4 R92, [R149+0x2000] ;  /* 0x00200000955c783b */ /* 0x000ea20000000200 */
[C---:B---3--:R-:W-:Y:S06]  /*4440*/  HMMA.16816.F32.BF16 R4, R76.reuse, R80, R4 ;  /* 0x000000504c04723c */ /* 0x048fec0000041804 */
[C---:B------:R-:W-:Y:S01]  /*4450*/  HMMA.16816.F32.BF16 R8, R76.reuse, R82, R8 ;  /* 0x000000524c08723c */ /* 0x040fe20000041808 */
[----:B------:R-:W-:Y:S05]  /*4460*/  LDSM.16.M88.4 R80, [R187+0x2000] ;  /* 0x00200000bb50783b */ /* 0x000fea0000000200 */
[C---:B-1----:R-:W-:Y:S06]  /*4470*/  HMMA.16816.F32.BF16 R12, R76.reuse, R68, R12 ;  /* 0x000000444c0c723c */ /* 0x042fec000004180c */
[----:B------:R-:W-:Y:S01]  /*4480*/  HMMA.16816.F32.BF16 R16, R76, R70, R16 ;  /* 0x000000464c10723c */ /* 0x000fe20000041810 */
[----:B------:R-:W1:Y:S04]  /*4490*/  LDSM.16.M88.4 R68, [R188+0x2800] ;  /* 0x00280000bc44783b */ /* 0x000e680000000200 */
[----:B------:R-:W3:Y:S01]  /*44a0*/  LDSM.16.M88.4 R76, [R148+0x2000] ;  /* 0x00200000944c783b */ /* 0x000ee20000000200 */
[C---:B----4-:R-:W-:Y:S06]  /*44b0*/  HMMA.16816.F32.BF16 R4, R84.reuse, R88, R4 ;  /* 0x000000585404723c */ /* 0x050fec0000041804 */
[C---:B------:R-:W-:Y:S01]  /*44c0*/  HMMA.16816.F32.BF16 R8, R84.reuse, R90, R8 ;  /* 0x0000005a5408723c */ /* 0x040fe20000041808 */
[----:B------:R-:W-:Y:S05]  /*44d0*/  LDSM.16.M88.4 R88, [R190+UR5+0x16000] ;  /* 0x01600005be58783b */ /* 0x000fea0008000200 */
[C---:B--2---:R-:W-:Y:S06]  /*44e0*/  HMMA.16816.F32.BF16 R12, R84.reuse, R72, R12 ;  /* 0x00000048540c723c */ /* 0x044fec000004180c */
[----:B------:R-:W-:Y:S01]  /*44f0*/  HMMA.16816.F32.BF16 R16, R84, R74, R16 ;  /* 0x0000004a5410723c */ /* 0x000fe20000041810 */
[----:B------:R-:W2:Y:S04]  /*4500*/  LDSM.16.M88.4 R72, [R187+0x2800] ;  /* 0x00280000bb48783b */ /* 0x000ea80000000200 */
[----:B------:R-:W4:Y:S01]  /*4510*/  LDSM.16.M88.4 R84, [R183+0x4000] ;  /* 0x00400000b754783b */ /* 0x000f220000000200 */
[C---:B------:R-:W-:Y:S06]  /*4520*/  HMMA.16816.F32.BF16 R4, R92.reuse, R96, R4 ;  /* 0x000000605c04723c */ /* 0x040fec0000041804 */
[C---:B------:R-:W-:Y:S01]  /*4530*/  HMMA.16816.F32.BF16 R8, R92.reuse, R98, R8 ;  /* 0x000000625c08723c */ /* 0x040fe20000041808 */
[----:B------:R-:W-:Y:S05]  /*4540*/  LDSM.16.M88.4 R96, [R189+0x4000] ;  /* 0x00400000bd60783b */ /* 0x000fea0000000200 */
[C---:B-1----:R-:W-:Y:S06]  /*4550*/  HMMA.16816.F32.BF16 R12, R92.reuse, R68, R12 ;  /* 0x000000445c0c723c */ /* 0x042fec000004180c */
[----:B------:R-:W-:Y:S01]  /*4560*/  HMMA.16816.F32.BF16 R16, R92, R70, R16 ;  /* 0x000000465c10723c */ /* 0x000fe20000041810 */
[----:B------:R-:W1:Y:S04]  /*4570*/  LDSM.16.M88.4 R68, [R190+UR5+0x16800] ;  /* 0x01680005be44783b */ /* 0x000e680008000200 */
[----:B------:R-:W1:Y:S01]  /*4580*/  LDSM.16.M88.4 R92, [R150+0x4000] ;  /* 0x00400000965c783b */ /* 0x000e620000000200 */
[C---:B---3--:R-:W-:Y:S06]  /*4590*/  HMMA.16816.F32.BF16 R4, R76.reuse, R80, R4 ;  /* 0x000000504c04723c */ /* 0x048fec0000041804 */
[C---:B------:R-:W-:Y:S01]  /*45a0*/  HMMA.16816.F32.BF16 R8, R76.reuse, R82, R8 ;  /* 0x000000524c08723c */ /* 0x040fe20000041808 */
[----:B------:R-:W-:Y:S05]  /*45b0*/  LDSM.16.M88.4 R80, [R188+0x4000] ;  /* 0x00400000bc50783b */ /* 0x000fea0000000200 */
[C---:B--2---:R-:W-:Y:S06]  /*45c0*/  HMMA.16816.F32.BF16 R12, R76.reuse, R72, R12 ;  /* 0x000000484c0c723c */ /* 0x044fec000004180c */
[----:B------:R-:W-:Y:S01]  /*45d0*/  HMMA.16816.F32.BF16 R16, R76, R74, R16 ;  /* 0x0000004a4c10723c */ /* 0x000fe20000041810 */
[----:B------:R-:W2:Y:S04]  /*45e0*/  LDSM.16.M88.4 R72, [R189+0x4800] ;  /* 0x00480000bd48783b */ /* 0x000ea80000000200 */
[----:B------:R-:W3:Y:S01]  /*45f0*/  LDSM.16.M88.4 R76, [R149+0x4000] ;  /* 0x00400000954c783b */ /* 0x000ee20000000200 */
[C---:B----4-:R-:W-:Y:S06]  /*4600*/  HMMA.16816.F32.BF16 R4, R84.reuse, R88, R4 ;  /* 0x000000585404723c */ /* 0x050fec0000041804 */
[C---:B------:R-:W-:Y:S01]  /*4610*/  HMMA.16816.F32.BF16 R8, R84.reuse, R90, R8 ;  /* 0x0000005a5408723c */ /* 0x040fe20000041808 */
[----:B------:R-:W-:Y:S05]  /*4620*/  LDSM.16.M88.4 R88, [R187+0x4000] ;  /* 0x00400000bb58783b */ /* 0x000fea0000000200 */
[C---:B-1----:R-:W-:Y:S06]  /*4630*/  HMMA.16816.F32.BF16 R12, R84.reuse, R68, R12 ;  /* 0x00000044540c723c */ /* 0x042fec000004180c */
[----:B------:R-:W-:Y:S01]  /*4640*/  HMMA.16816.F32.BF16 R16, R84, R70, R16 ;  /* 0x000000465410723c */ /* 0x000fe20000041810 */
[----:B------:R-:W1:Y:S04]  /*4650*/  LDSM.16.M88.4 R68, [R188+0x4800] ;  /* 0x00480000bc44783b */ /* 0x000e680000000200 */
[----:B------:R-:W4:Y:S01]  /*4660*/  LDSM.16.M88.4 R84, [R148+0x4000] ;  /* 0x004000009454783b */ /* 0x000f220000000200 */
[C---:B------:R-:W-:Y:S06]  /*4670*/  HMMA.16816.F32.BF16 R4, R92.reuse, R96, R4 ;  /* 0x000000605c04723c */ /* 0x040fec0000041804 */
[C---:B------:R-:W-:Y:S06]  /*4680*/  HMMA.16816.F32.BF16 R8, R92.reuse, R98, R8 ;  /* 0x000000625c08723c */ /* 0x040fec0000041808 */
[C---:B--2---:R-:W-:Y:S05]  /*4690*/  HMMA.16816.F32.BF16 R12, R92.reuse, R72, R12 ;  /* 0x000000485c0c723c */ /* 0x044fea000004180c */
[----:B------:R-:W-:Y:S01]  /*46a0*/  LEA R99, R192, UR5, 0x1 ;  /* 0x00000005c0637c11 */ /* 0x000fe2000f8e08ff */
[----:B------:R-:W-:Y:S05]  /*46b0*/  HMMA.16816.F32.BF16 R16, R92, R74, R16 ;  /* 0x0000004a5c10723c */ /* 0x000fea0000041810 */
[----:B------:R-:W-:Y:S01]  /*46c0*/  IMAD.IADD R98, R182, 0x1, R99 ;  /* 0x00000001b6627824 */ /* 0x000fe200078e0263 */
[C---:B---3--:R-:W-:Y:S05]  /*46d0*/  HMMA.16816.F32.BF16 R4, R76.reuse, R80, R4 ;  /* 0x000000504c04723c */ /* 0x048fea0000041804 */
[C---:B------:R-:W-:Y:S01]  /*46e0*/  IADD3 R97, R181.reuse, R99, RZ ;  /* 0x00000063b5617210 */ /* 0x040fe20007ffe0ff */
[C---:B------:R-:W-:Y:S05]  /*46f0*/  HMMA.16816.F32.BF16 R8, R76.reuse, R82, R8 ;  /* 0x000000524c08723c */ /* 0x040fea0000041808 */
[----:B------:R-:W-:Y:S01]  /*4700*/  IADD3 R96, R181, R98, RZ ;  /* 0x00000062b5607210 */ /* 0x000fe20007ffe0ff */
[C---:B-1----:R-:W-:Y:S05]  /*4710*/  HMMA.16816.F32.BF16 R12, R76.reuse, R68, R12 ;  /* 0x000000444c0c723c */ /* 0x042fea000004180c */
[----:B------:R-:W-:Y:S01]  /*4720*/  SHF.L.U32 R74, R239, 0x6, RZ ;  /* 0x00000006ef4a7819 */ /* 0x000fe200000006ff */
[----:B------:R-:W-:Y:S03]  /*4730*/  HMMA.16816.F32.BF16 R16, R76, R70, R16 ;  /* 0x000000464c10723c */ /* 0x000fe60000041810 */
[----:B------:R-:W-:Y:S02]  /*4740*/  ISETP.GE.AND P2, PT, R74, R225, PT ;  /* 0x000000e14a00720c */ /* 0x000fe40003f46270 */
[----:B------:R-:W-:Y:S01]  /*4750*/  IMAD.SHL.U32 R68, R203, 0x40, RZ ;  /* 0x00000040cb447824 */ /* 0x000fe200078e00ff */
[C---:B----4-:R-:W-:Y:S05]  /*4760*/  HMMA.16816.F32.BF16 R4, R84.reuse, R88, R4 ;  /* 0x000000585404723c */ /* 0x050fea0000041804 */
[----:B------:R-:W-:Y:S01]  /*4770*/  IADD3 R68, R68, 0x40, RZ ;  /* 0x0000004044447810 */ /* 0x000fe20007ffe0ff */
[C---:B------:R-:W-:Y:S03]  /*4780*/  HMMA.16816.F32.BF16 R8, R84.reuse, R90, R8 ;  /* 0x0000005a5408723c */ /* 0x040fe60000041808 */
[-C--:B------:R-:W-:Y:S02]  /*4790*/  ISETP.LT.AND P2, PT, R68, R240.reuse, P2 ;  /* 0x000000f04400720c */ /* 0x080fe40001741270 */
[----:B------:R-:W1:Y:S01]  /*47a0*/  LDSM.16.M88.4 R68, [R187+0x4800] ;  /* 0x00480000bb44783b */ /* 0x000e620000000200 */
[----:B------:R-:W-:Y:S05]  /*47b0*/  FMUL.FTZ R72, R236, 1.4426950216293334961 ;  /* 0x3fb8aa3bec487820 */ /* 0x000fea0000410000 */
[----:B------:R-:W-:Y:S02]  /*47c0*/  FSEL R72, R72, RZ, P0 ;  /* 0x000000ff48487208 */ /* 0x000fe40000000000 */
[----:B------:R-:W-:Y:S03]  /*47d0*/  FSETP.NEU.FTZ.AND P0, PT, R237, -INF , PT ;  /* 0xff800000ed00780b */ /* 0x000fe60003f1d000 */
[----:B------:R-:W-:Y:S01]  /*47e0*/  @!P2 IMAD.IADD R74, R227, 0x1, R74 ;  /* 0x00000001e34aa824 */ /* 0x000fe200078e024a */
[----:B------:R-:W-:Y:S01]  /*47f0*/  @!P2 IADD3 R75, R226, 0x1, RZ ;  /* 0x00000001e24ba810 */ /* 0x000fe20007ffe0ff */
[CC--:B------:R-:W-:Y:S01]  /*4800*/  FFMA.FTZ R4, R216.reuse, R235.reuse, R4 ;  /* 0x000000ebd8047223 */ /* 0x0c0fe20000010004 */
[CC--:B------:R-:W-:Y:S01]  /*4810*/  FFMA.FTZ R5, R245.reuse, R235.reuse, R5 ;  /* 0x000000ebf5057223 */ /* 0x0c0fe20000010005 */
[-C--:B------:R-:W-:Y:S01]  /*4820*/  FFMA.FTZ R6, R216, R235.reuse, R6 ;  /* 0x000000ebd8067223 */ /* 0x080fe20000010006 */
[C---:B------:R-:W-:Y:S01]  /*4830*/  @!P2 VIMNMX R73, R74.reuse, R240, PT ;  /* 0x000000f04a49a248 */ /* 0x040fe20003fe0100 */
[-C--:B------:R-:W-:Y:S01]  /*4840*/  FFMA.FTZ R7, R245, R235.reuse, R7 ;  /* 0x000000ebf5077223 */ /* 0x080fe20000010007 */
[----:B------:R-:W-:Y:S01]  /*4850*/  @!P2 VIADDMNMX R74, R74, 0x8, R240, PT ;  /* 0x000000084a4aa846 */ /* 0x000fe200038001f0 */
[C---:B------:R-:W-:Y:S01]  /*4860*/  FFMA.FTZ R8, R243.reuse, R235, R8 ;  /* 0x000000ebf3087223 */ /* 0x040fe20000010008 */
[----:B------:R-:W-:Y:S01]  /*4870*/  @!P2 ISETP.GE.AND P1, PT, R226, R73, PT ;  /* 0x00000049e200a20c */ /* 0x000fe20003f26270 */
[CC--:B------:R-:W-:Y:S01]  /*4880*/  FFMA.FTZ R9, R244.reuse, R235.reuse, R9 ;  /* 0x000000ebf4097223 */ /* 0x0c0fe20000010009 */
[-C--:B------:R-:W-:Y:S01]  /*4890*/  FFMA.FTZ R10, R243, R235.reuse, R10 ;  /* 0x000000ebf30a7223 */ /* 0x080fe2000001000a */
[----:B------:R-:W-:Y:S01]  /*48a0*/  FFMA.FTZ R11, R244, R235, R11 ;  /* 0x000000ebf40b7223 */ /* 0x000fe2000001000b */
[----:B------:R-:W-:Y:S02]  /*48b0*/  @!P2 FSEL R4, R4, -INF , !P1 ;  /* 0xff8000000404a808 */ /* 0x000fe40004800000 */
[-C--:B------:R-:W-:Y:S03]  /*48c0*/  @!P2 ISETP.GE.AND P1, PT, R75, R73.reuse, PT ;  /* 0x000000494b00a20c */ /* 0x080fe60003f26270 */
[--C-:B------:R-:W-:Y:S01]  /*48d0*/  FFMA.FTZ R148, R4, UR7, -R72.reuse ;  /* 0x0000000704947c23 */ /* 0x100fe20008010848 */
[----:B------:R-:W-:Y:S01]  /*48e0*/  FMUL.FTZ R4, R237, 1.4426950216293334961 ;  /* 0x3fb8aa3bed047820 */ /* 0x000fe20000410000 */
[----:B------:R-:W-:Y:S02]  /*48f0*/  @!P2 FSEL R5, R5, -INF , !P1 ;  /* 0xff8000000505a808 */ /* 0x000fe40004800000 */
[-C--:B------:R-:W-:Y:S02]  /*4900*/  @!P2 ISETP.GE.AND P1, PT, R226, R74.reuse, PT ;  /* 0x0000004ae200a20c */ /* 0x080fe40003f26270 */
[----:B------:R-:W-:Y:S01]  /*4910*/  FSEL R4, R4, RZ, P0 ;  /* 0x000000ff04047208 */ /* 0x000fe20000000000 */
[----:B------:R-:W-:Y:S01]  /*4920*/  FFMA.FTZ R149, R5, UR7, -R72 ;  /* 0x0000000705957c23 */ /* 0x000fe20008010848 */
[-C--:B------:R-:W-:Y:S01]  /*4930*/  @!P2 ISETP.GE.AND P0, PT, R75, R74.reuse, PT ;  /* 0x0000004a4b00a20c */ /* 0x080fe20003f06270 */
[----:B------:R-:W-:Y:S01]  /*4940*/  MUFU.EX2 R148, R148 ;  /* 0x0000009400947308 */ /* 0x000fe20000000800 */
[----:B------:R-:W-:Y:S01]  /*4950*/  @!P2 FSEL R6, R6, -INF , !P1 ;  /* 0xff8000000606a808 */ /* 0x000fe20004800000 */
[C---:B-1----:R-:W-:Y:S03]  /*4960*/  HMMA.16816.F32.BF16 R12, R84.reuse, R68, R12 ;  /* 0x00000044540c723c */ /* 0x042fe6000004180c */
[----:B------:R-:W-:Y:S01]  /*4970*/  @!P2 IADD3 R5, R226, 0x8, RZ ;  /* 0x00000008e205a810 */ /* 0x000fe20007ffe0ff */
[--C-:B------:R-:W-:Y:S01]  /*4980*/  FFMA.FTZ R150, R6, UR7, -R4.reuse ;  /* 0x0000000706967c23 */ /* 0x100fe20008010804 */
[----:B------:R-:W-:Y:S01]  /*4990*/  @!P2 FSEL R7, R7, -INF , !P0 ;  /* 0xff8000000707a808 */ /* 0x000fe20004000000 */
[----:B------:R-:W-:Y:S02]  /*49a0*/  HMMA.16816.F32.BF16 R16, R84, R70, R16 ;  /* 0x000000465410723c */ /* 0x000fe40000041810 */
[----:B------:R-:W1:Y:S01]  /*49b0*/  MUFU.EX2 R149, R149 ;  /* 0x0000009500957308 */ /* 0x000e620000000800 */
[-C--:B------:R-:W-:Y:S02]  /*49c0*/  @!P2 ISETP.GE.AND P0, PT, R5, R73.reuse, PT ;  /* 0x000000490500a20c */ /* 0x080fe40003f06270 */
[----:B------:R-:W-:Y:S01]  /*49d0*/  @!P2 IADD3 R6, R226, 0x9, RZ ;  /* 0x00000009e206a810 */ /* 0x000fe20007ffe0ff */
[----:B------:R-:W-:Y:S01]  /*49e0*/  FFMA.FTZ R151, R7, UR7, -R4 ;  /* 0x0000000707977c23 */ /* 0x000fe20008010804 */
[----:B------:R-:W-:Y:S02]  /*49f0*/  @!P2 FSEL R8, R8, -INF , !P0 ;  /* 0xff8000000808a808 */ /* 0x000fe40004000000 */
[----:B------:R-:W-:Y:S03]  /*4a00*/  @!P2 ISETP.GE.AND P0, PT, R6, R73, PT ;  /* 0x000000490600a20c */ /* 0x000fe60003f06270 */
[----:B------:R-:W-:Y:S01]  /*4a10*/  MUFU.EX2 R150, R150 ;  /* 0x0000009600967308 */ /* 0x000fe20000000800 */
[----:B------:R-:W-:Y:S01]  /*4a20*/  FFMA.FTZ R152, R8, UR7, -R72 ;  /* 0x0000000708987c23 */ /* 0x000fe20008010848 */
[----:B------:R-:W-:Y:S02]  /*4a30*/  @!P2 FSEL R9, R9, -INF , !P0 ;  /* 0xff8000000909a808 */ /* 0x000fe40004000000 */
[-C--:B------:R-:W-:Y:S01]  /*4a40*/  @!P2 ISETP.GE.AND P0, PT, R5, R74.reuse, PT ;  /* 0x0000004a0500a20c */ /* 0x080fe20003f06270 */
[----:B------:R-:W-:Y:S02]  /*4a50*/  @!P2 VIADD R5, R226, 0x10 ;  /* 0x00000010e205a836 */ /* 0x000fe40000000000 */
[CC--:B------:R-:W-:Y:S01]  /*4a60*/  FFMA.FTZ R12, R221.reuse, R235.reuse, R12 ;  /* 0x000000ebdd0c7223 */ /* 0x0c0fe2000001000c */
[----:B------:R-:W-:Y:S01]  /*4a70*/  @!P2 FSEL R10, R10, -INF , !P0 ;  /* 0xff8000000a0aa808 */ /* 0x000fe20004000000 */
[-C--:B------:R-:W-:Y:S01]  /*4a80*/  FFMA.FTZ R13, R222, R235.reuse, R13 ;  /* 0x000000ebde0d7223 */ /* 0x080fe2000001000d */
[-C--:B------:R-:W-:Y:S01]  /*4a90*/  @!P2 ISETP.GE.AND P0, PT, R6, R74.reuse, PT ;  /* 0x0000004a0600a20c */ /* 0x080fe20003f06270 */
[-C--:B------:R-:W-:Y:S01]  /*4aa0*/  FFMA.FTZ R14, R221, R235.reuse, R14 ;  /* 0x000000ebdd0e7223 */ /* 0x080fe2000001000e */
[----:B------:R-:W-:Y:S01]  /*4ab0*/  @!P2 IADD3 R6, R226, 0x11, RZ ;  /* 0x00000011e206a810 */ /* 0x000fe20007ffe0ff */
[-C--:B------:R-:W-:Y:S01]  /*4ac0*/  FFMA.FTZ R15, R222, R235.reuse, R15 ;  /* 0x000000ebde0f7223 */ /* 0x080fe2000001000f */
[----:B------:R-:W-:Y:S01]  /*4ad0*/  @!P2 FSEL R11, R11, -INF , !P0 ;  /* 0xff8000000b0ba808 */ /* 0x000fe20004000000 */
[----:B------:R-:W-:Y:S01]  /*4ae0*/  FFMA.FTZ R16, R223, R235, R16 ;  /* 0x000000ebdf107223 */ /* 0x000fe20000010010 */
[----:B------:R-:W-:Y:S01]  /*4af0*/  @!P2 ISETP.GE.AND P0, PT, R5, R73, PT ;  /* 0x000000490500a20c */ /* 0x000fe20003f06270 */
[CC--:B------:R-:W-:Y:S01]  /*4b00*/  FFMA.FTZ R17, R224.reuse, R235.reuse, R17 ;  /* 0x000000ebe0117223 */ /* 0x0c0fe20000010011 */
[-C--:B------:R-:W-:Y:S01]  /*4b10*/  FFMA.FTZ R18, R223, R235.reuse, R18 ;  /* 0x000000ebdf127223 */ /* 0x080fe20000010012 */
[----:B------:R-:W-:Y:S01]  /*4b20*/  FFMA.FTZ R19, R224, R235, R19 ;  /* 0x000000ebe0137223 */ /* 0x000fe20000010013 */
[----:B------:R-:W-:Y:S01]  /*4b30*/  @!P2 FSEL R12, R12, -INF , !P0 ;  /* 0xff8000000c0ca808 */ /* 0x000fe20004000000 */
[----:B------:R-:W-:Y:S01]  /*4b40*/  FFMA.FTZ R153, R9, UR7, -R72 ;  /* 0x0000000709997c23 */ /* 0x000fe20008010848 */
[-C--:B------:R-:W-:Y:S01]  /*4b50*/  @!P2 ISETP.GE.AND P0, PT, R6, R73.reuse, PT ;  /* 0x000000490600a20c */ /* 0x080fe20003f06270 */
[--C-:B------:R-:W-:Y:S01]  /*4b60*/  FFMA.FTZ R154, R10, UR7, -R4.reuse ;  /* 0x000000070a9a7c23 */ /* 0x100fe20008010804 */
[----:B------:R-:W-:Y:S01]  /*4b70*/  FFMA.FTZ R155, R11, UR7, -R4 ;  /* 0x000000070b9b7c23 */ /* 0x000fe20008010804 */
[----:B------:R-:W2:Y:S01]  /*4b80*/  MUFU.EX2 R151, R151 ;  /* 0x0000009700977308 */ /* 0x000ea20000000800 */
[----:B------:R-:W-:Y:S01]  /*4b90*/  @!P2 FSEL R13, R13, -INF , !P0 ;  /* 0xff8000000d0da808 */ /* 0x000fe20004000000 */
[--C-:B------:R-:W-:Y:S01]  /*4ba0*/  FFMA.FTZ R156, R12, UR7, -R72.reuse ;  /* 0x000000070c9c7c23 */ /* 0x100fe20008010848 */
[-C--:B------:R-:W-:Y:S02]  /*4bb0*/  @!P2 ISETP.GE.AND P0, PT, R5, R74.reuse, PT ;  /* 0x0000004a0500a20c */ /* 0x080fe40003f06270 */
[----:B------:R-:W-:Y:S01]  /*4bc0*/  @!P2 IADD3 R5, R226, 0x18, RZ ;  /* 0x00000018e205a810 */ /* 0x000fe20007ffe0ff */
[----:B------:R-:W-:Y:S01]  /*4bd0*/  FFMA.FTZ R157, R13, UR7, -R72 ;  /* 0x000000070d9d7c23 */ /* 0x000fe20008010848 */
[----:B------:R-:W-:Y:S03]  /*4be0*/  @!P2 FSEL R14, R14, -INF , !P0 ;  /* 0xff8000000e0ea808 */ /* 0x000fe60004000000 */
[----:B------:R-:W-:Y:S01]  /*4bf0*/  MUFU.EX2 R152, R152 ;  /* 0x0000009800987308 */ /* 0x000fe20000000800 */
[-C--:B------:R-:W-:Y:S02]  /*4c00*/  @!P2 ISETP.GE.AND P0, PT, R6, R74.reuse, PT ;  /* 0x0000004a0600a20c */ /* 0x080fe40003f06270 */
[----:B------:R-:W-:Y:S01]  /*4c10*/  @!P2 IADD3 R6, R226, 0x19, RZ ;  /* 0x00000019e206a810 */ /* 0x000fe20007ffe0ff */
[--C-:B------:R-:W-:Y:S01]  /*4c20*/  FFMA.FTZ R158, R14, UR7, -R4.reuse ;  /* 0x000000070e9e7c23 */ /* 0x100fe20008010804 */
[----:B------:R-:W-:Y:S02]  /*4c30*/  @!P2 FSEL R15, R15, -INF , !P0 ;  /* 0xff8000000f0fa808 */ /* 0x000fe40004000000 */
[CC--:B------:R-:W-:Y:S03]  /*4c40*/  @!P2 ISETP.GE.AND P0, PT, R5.reuse, R73.reuse, PT ;  /* 0x000000490500a20c */ /* 0x0c0fe60003f06270 */
[----:B------:R-:W3:Y:S01]  /*4c50*/  MUFU.EX2 R153, R153 ;  /* 0x0000009900997308 */ /* 0x000ee20000000800 */
[-C--:B------:R-:W-:Y:S01]  /*4c60*/  @!P2 ISETP.GE.AND P1, PT, R5, R74.reuse, PT ;  /* 0x0000004a0500a20c */ /* 0x080fe20003f26270 */
[----:B------:R-:W-:Y:S01]  /*4c70*/  FFMA.FTZ R159, R15, UR7, -R4 ;  /* 0x000000070f9f7c23 */ /* 0x000fe20008010804 */
[----:B------:R-:W-:Y:S02]  /*4c80*/  @!P2 FSEL R16, R16, -INF , !P0 ;  /* 0xff8000001010a808 */ /* 0x000fe40004000000 */
[----:B------:R-:W-:Y:S02]  /*4c90*/  @!P2 ISETP.GE.AND P0, PT, R6, R73, PT ;  /* 0x000000490600a20c */ /* 0x000fe40003f06270 */
[----:B------:R-:W-:Y:S03]  /*4ca0*/  @!P2 FSEL R18, R18, -INF , !P1 ;  /* 0xff8000001212a808 */ /* 0x000fe60004800000 */
[----:B------:R-:W-:Y:S01]  /*4cb0*/  MUFU.EX2 R154, R154 ;  /* 0x0000009a009a7308 */ /* 0x000fe20000000800 */
[----:B------:R-:W-:Y:S01]  /*4cc0*/  @!P2 FSEL R17, R17, -INF , !P0 ;  /* 0xff8000001111a808 */ /* 0x000fe20004000000 */
[----:B------:R-:W-:Y:S01]  /*4cd0*/  FFMA.FTZ R160, R16, UR7, -R72 ;  /* 0x0000000710a07c23 */ /* 0x000fe20008010848 */
[----:B------:R-:W-:Y:S01]  /*4ce0*/  @!P2 ISETP.GE.AND P0, PT, R6, R74, PT ;  /* 0x0000004a0600a20c */ /* 0x000fe20003f06270 */
[----:B------:R-:W-:Y:S01]  /*4cf0*/  FFMA.FTZ R163, R18, UR7, -R4 ;  /* 0x0000000712a37c23 */ /* 0x000fe20008010804 */
[----:B-1----:R-:W-:Y:S01]  /*4d00*/  F2FP.BF16.F32.PACK_AB R7, R149, R148 ;  /* 0x000000949507723e */ /* 0x002fe200000010ff */
[----:B------:R-:W-:Y:S01]  /*4d10*/  FFMA.FTZ R72, R17, UR7, -R72 ;  /* 0x0000000711487c23 */ /* 0x000fe20008010848 */
[----:B------:R-:W-:Y:S03]  /*4d20*/  @!P2 FSEL R19, R19, -INF , !P0 ;  /* 0xff8000001313a808 */ /* 0x000fe60004000000 */
[----:B------:R-:W1:Y:S01]  /*4d30*/  MUFU.EX2 R155, R155 ;  /* 0x0000009b009b7308 */ /* 0x000e620000000800 */
[----:B--2---:R-:W-:Y:S01]  /*4d40*/  F2FP.BF16.F32.PACK_AB R6, R151, R150 ;  /* 0x000000969706723e */ /* 0x004fe200000010ff */
[----:B------:R2:W-:Y:S01]  /*4d50*/  STS [R208+0x20000], R7 ;  /* 0x02000007d0007388 */ /* 0x0005e20000000800 */
[----:B---3--:R-:W-:Y:S01]  /*4d60*/  F2FP.BF16.F32.PACK_AB R5, R153, R152 ;  /* 0x000000989905723e */ /* 0x008fe200000010ff */
[----:B------:R-:W-:Y:S01]  /*4d70*/  FFMA.FTZ R4, R19, UR7, -R4 ;  /* 0x0000000713047c23 */ /* 0x000fe20008010804 */
[----:B------:R-:W-:Y:S01]  /*4d80*/  IADD3 R12, P0, R214, R231, RZ ;  /* 0x000000e7d60c7210 */ /* 0x000fe20007f1e0ff */
[----:B------:R3:W-:Y:S04]  /*4d90*/  STS [R208+0x20400], R6 ;  /* 0x02040006d0007388 */ /* 0x0007e80000000800 */
[----:B------:R1:W-:Y:S01]  /*4da0*/  MUFU.EX2 R162, R4 ;  /* 0x0000000400a27308 */ /* 0x0003e20000000800 */
[----:B------:R-:W-:Y:S01]  /*4db0*/  IADD3.X R13, R215, R230, RZ, P0, !PT ;  /* 0x000000e6d70d7210 */ /* 0x000fe200007fe4ff */
[----:B------:R4:W-:Y:S04]  /*4dc0*/  STS [R211+0x20000], R5 ;  /* 0x02000005d3007388 */ /* 0x0009e80000000800 */
[----:B------:R-:W4:Y:S04]  /*4dd0*/  LDG.E R161, desc[UR14][R12.64] ;  /* 0x0000000e0ca17981 */ /* 0x000f28000c1e1900 */
[----:B------:R-:W-:Y:S01]  /*4de0*/  MUFU.EX2 R156, R156 ;  /* 0x0000009c009c7308 */ /* 0x000fe20000000800 */
[----:B------:R4:W4:Y:S09]  /*4df0*/  LDG.E R165, desc[UR14][R12.64+0x20] ;  /* 0x0000200e0ca57981 */ /* 0x000932000c1e1900 */
[----:B------:R-:W2:Y:S01]  /*4e00*/  MUFU.EX2 R157, R157 ;  /* 0x0000009d009d7308 */ /* 0x000ea20000000800 */
[----:B-1----:R-:W-:Y:S05]  /*4e10*/  F2FP.BF16.F32.PACK_AB R4, R155, R154 ;  /* 0x0000009a9b04723e */ /* 0x002fea00000010ff */
[----:B------:R1:W-:Y:S04]  /*4e20*/  STS [R211+0x20400], R4 ;  /* 0x02040004d3007388 */ /* 0x0003e80000000800 */
[----:B------:R-:W-:Y:S10]  /*4e30*/  MUFU.EX2 R158, R158 ;  /* 0x0000009e009e7308 */ /* 0x000ff40000000800 */
[----:B------:R-:W3:Y:S01]  /*4e40*/  MUFU.EX2 R159, R159 ;  /* 0x0000009f009f7308 */ /* 0x000ee20000000800 */
[----:B--2---:R-:W-:Y:S05]  /*4e50*/  F2FP.BF16.F32.PACK_AB R7, R157, R156 ;  /* 0x0000009c9d07723e */ /* 0x004fea00000010ff */
[----:B------:R-:W-:Y:S04]  /*4e60*/  STS [R210+0x20000], R7 ;  /* 0x02000007d2007388 */ /* 0x000fe80000000800 */
[----:B------:R-:W-:Y:S10]  /*4e70*/  MUFU.EX2 R164, R72 ;  /* 0x0000004800a47308 */ /* 0x000ff40000000800 */
[----:B------:R-:W4:Y:S01]  /*4e80*/  MUFU.EX2 R160, R160 ;  /* 0x000000a000a07308 */ /* 0x000f220000000800 */
[----:B---3--:R-:W-:Y:S05]  /*4e90*/  F2FP.BF16.F32.PACK_AB R6, R159, R158 ;  /* 0x0000009e9f06723e */ /* 0x008fea00000010ff */
[----:B------:R-:W-:Y:S04]  /*4ea0*/  STS [R210+0x20400], R6 ;  /* 0x02040006d2007388 */ /* 0x000fe80000000800 */
[----:B------:R-:W1:Y:S01]  /*4eb0*/  MUFU.EX2 R163, R163 ;  /* 0x000000a300a37308 */ /* 0x000e620000000800 */
[----:B----4-:R-:W-:Y:S05]  /*4ec0*/  F2FP.BF16.F32.PACK_AB R5, R164, R160 ;  /* 0x000000a0a405723e */ /* 0x010fea00000010ff */
[----:B------:R-:W-:Y:S01]  /*4ed0*/  STS [R229+0x20000], R5 ;  /* 0x02000005e5007388 */ /* 0x000fe20000000800 */
[----:B-1----:R-:W-:Y:S05]  /*4ee0*/  F2FP.BF16.F32.PACK_AB R4, R162, R163 ;  /* 0x000000a3a204723e */ /* 0x002fea00000010ff */
[----:B------:R-:W-:Y:S04]  /*4ef0*/  STS [R229+0x20400], R4 ;  /* 0x02040004e5007388 */ /* 0x000fe80000000800 */
[----:B------:R-:W-:Y:S04]  /*4f00*/  LDSM.16.M88.4 R16, [R99+0xc000] ;  /* 0x00c000006310783b */ /* 0x000fe80000000200 */
[----:B------:R-:W1:Y:S04]  /*4f10*/  LDSM.16.M88.4 R8, [R190+UR5+0x18000] ;  /* 0x01800005be08783b */ /* 0x000e680008000200 */
[----:B------:R-:W2:Y:S04]  /*4f20*/  LDSM.16.M88.4 R68, [R190+UR5+0x18800] ;  /* 0x01880005be44783b */ /* 0x000ea80008000200 */
[----:B------:R-:W-:Y:S04]  /*4f30*/  LDSM.16.M88.4 R72, [R98+0xc000] ;  /* 0x00c000006248783b */ /* 0x000fe80000000200 */
[----:B------:R-:W3:Y:S04]  /*4f40*/  LDSM.16.M88.4 R76, [R189+0x6000] ;  /* 0x00600000bd4c783b */ /* 0x000ee80000000200 */
[----:B------:R-:W4:Y:S04]  /*4f50*/  LDSM.16.M88.4 R80, [R189+0x6800] ;  /* 0x00680000bd50783b */ /* 0x000f280000000200 */
[----:B------:R-:W-:Y:S04]  /*4f60*/  LDSM.16.M88.4 R84, [R97+0xc000] ;  /* 0x00c000006154783b */ /* 0x000fe80000000200 */
[----:B------:R-:W4:Y:S04]  /*4f70*/  LDSM.16.M88.4 R88, [R188+0x6000] ;  /* 0x00600000bc58783b */ /* 0x000f280000000200 */
[----:B------:R-:W-:Y:S01]  /*4f80*/  LDSM.16.M88.4 R92, [R187+0x6000] ;  /* 0x00600000bb5c783b */ /* 0x000fe20000000200 */
[C---:B-1----:R-:W-:Y:S06]  /*4f90*/  HMMA.16816.F32.BF16 R4, R16.reuse, R8, RZ ;  /* 0x000000081004723c */ /* 0x042fec00000418ff */
[C---:B------:R-:W-:Y:S06]  /*4fa0*/  HMMA.16816.F32.BF16 R8, R16.reuse, R10, RZ ;  /* 0x0000000a1008723c */ /* 0x040fec00000418ff */
[C---:B--2---:R-:W-:Y:S06]  /*4fb0*/  HMMA.16816.F32.BF16 R12, R16.reuse, R68, RZ ;  /* 0x00000044100c723c */ /* 0x044fec00000418ff */
[----:B------:R-:W-:Y:S01]  /*4fc0*/  HMMA.16816.F32.BF16 R16, R16, R70, RZ ;  /* 0x000000461010723c */ /* 0x000fe200000418ff */
[----:B------:R-:W1:Y:S05]  /*4fd0*/  LDSM.16.M88.4 R68, [R188+0x6800] ;  /* 0x00680000bc44783b */ /* 0x000e6a0000000200 */
[C---:B---3--:R-:W-:Y:S06]  /*4fe0*/  HMMA.16816.F32.BF16 R4, R72.reuse, R76, R4 ;  /* 0x0000004c4804723c */ /* 0x048fec0000041804 */
[C---:B------:R-:W-:Y:S01]  /*4ff0*/  HMMA.16816.F32.BF16 R8, R72.reuse, R78, R8 ;  /* 0x0000004e4808723c */ /* 0x040fe20000041808 */
[----:B------:R-:W2:Y:S05]  /*5000*/  LDSM.16.M88.4 R76, [R96+0xc000] ;  /* 0x00c00000604c783b */ /* 0x000eaa0000000200 */
[C---:B----4-:R-:W-:Y:S06]  /*5010*/  HMMA.16816.F32.BF16 R12, R72.reuse, R80, R12 ;  /* 0x00000050480c723c */ /* 0x050fec000004180c */
[----:B------:R-:W-:Y:S01]  /*5020*/  HMMA.16816.F32.BF16 R16, R72, R82, R16 ;  /* 0x000000524810723c */ /* 0x000fe20000041810 */
[----:B------:R-:W3:Y:S04]  /*5030*/  LDSM.16.M88.4 R72, [R187+0x6800] ;  /* 0x00680000bb48783b */ /* 0x000ee80000000200 */
[----:B------:R-:W-:Y:S01]  /*5040*/  LDSM.16.M88.4 R80, [R99+0xe000] ;  /* 0x00e000006350783b */ /* 0x000fe20000000200 */
[C---:B------:R-:W-:Y:S06]  /*5050*/  HMMA.16816.F32.BF16 R4, R84.reuse, R88, R4 ;  /* 0x000000585404723c */ /* 0x040fec0000041804 */
[C---:B------:R-:W-:Y:S01]  /*5060*/  HMMA.16816.F32.BF16 R8, R84.reuse, R90, R8 ;  /* 0x0000005a5408723c */ /* 0x040fe20000041808 */
[----:B------:R-:W4:Y:S05]  /*5070*/  LDSM.16.M88.4 R88, [R190+UR5+0x1a000] ;  /* 0x01a00005be58783b */ /* 0x000f2a0008000200 */
[C---:B-1----:R-:W-:Y:S06]  /*5080*/  HMMA.16816.F32.BF16 R12, R84.reuse, R68, R12 ;  /* 0x00000044540c723c */ /* 0x042fec000004180c */
[----:B------:R-:W-:Y:S01]  /*5090*/  HMMA.16816.F32.BF16 R16, R84, R70, R16 ;  /* 0x000000465410723c */ /* 0x000fe20000041810 */
[----:B------:R-:W1:Y:S04]  /*50a0*/  LDSM.16.M88.4 R68, [R190+UR5+0x1a800] ;  /* 0x01a80005be44783b */ /* 0x000e680008000200 */
        /* <DEDUP_REMOVED lines=48> */
[----:B------:R-:W3:Y:S05]  /*53b0*/  LDSM.16.M88.4 R72, [R187+0xa800] ;  /* 0x00a80000bb48783b */ /* 0x000eea0000000200 */
[C---:B----4-:R-:W-:Y:S06]  /*53c0*/  HMMA.16816.F32.BF16 R4, R80.reuse, R88, R4 ;  /* 0x000000585004723c */ /* 0x050fec0000041804 */
[C---:B------:R-:W-:Y:S06]  /*53d0*/  HMMA.16816.F32.BF16 R8, R80.reuse, R90, R8 ;  /* 0x0000005a5008723c */ /* 0x040fec0000041808 */
[C---:B-1----:R-:W-:Y:S06]  /*53e0*/  HMMA.16816.F32.BF16 R12, R80.reuse, R68, R12 ;  /* 0x00000044500c723c */ /* 0x042fec000004180c */
[----:B------:R-:W-:Y:S06]  /*53f0*/  HMMA.16816.F32.BF16 R16, R80, R70, R16 ;  /* 0x000000465010723c */ /* 0x000fec0000041810 */
[C---:B--2---:R-:W-:Y:S06]  /*5400*/  HMMA.16816.F32.BF16 R4, R84.reuse, R92, R4 ;  /* 0x0000005c5404723c */ /* 0x044fec0000041804 */
[C---:B------:R-:W-:Y:S06]  /*5410*/  HMMA.16816.F32.BF16 R8, R84.reuse, R94, R8 ;  /* 0x0000005e5408723c */ /* 0x040fec0000041808 */
[C---:B---3--:R-:W-:Y:S06]  /*5420*/  HMMA.16816.F32.BF16 R12, R84.reuse, R72, R12 ;  /* 0x00000048540c723c */ /* 0x048fec000004180c */
[----:B------:R-:W-:Y:S06]  /*5430*/  HMMA.16816.F32.BF16 R16, R84, R74, R16 ;  /* 0x0000004a5410723c */ /* 0x000fec0000041810 */
[C---:B------:R-:W-:Y:S01]  /*5440*/  FADD.FTZ R4, -R161.reuse, R4 ;  /* 0x00000004a1047221 */ /* 0x040fe20000010100 */
[----:B------:R-:W-:Y:S01]  /*5450*/  FADD.FTZ R5, -R161, R5 ;  /* 0x00000005a1057221 */ /* 0x000fe20000010100 */
[C---:B------:R-:W-:Y:S03]  /*5460*/  FADD.FTZ R6, -R165.reuse, R6 ;  /* 0x00000006a5067221 */ /* 0x040fe60000010100 */
[----:B------:R-:W-:Y:S01]  /*5470*/  FADD.FTZ R7, -R165, R7 ;  /* 0x00000007a5077221 */ /* 0x000fe20000010100 */
[C---:B------:R-:W-:Y:S01]  /*5480*/  FADD.FTZ R8, -R161.reuse, R8 ;  /* 0x00000008a1087221 */ /* 0x040fe20000010100 */
[----:B------:R-:W-:Y:S01]  /*5490*/  FADD.FTZ R9, -R161, R9 ;  /* 0x00000009a1097221 */ /* 0x000fe20000010100 */
[----:B------:R-:W-:Y:S01]  /*54a0*/  FMUL.FTZ R4, R148, R4 ;  /* 0x0000000494047220 */ /* 0x000fe20000410000 */
[----:B------:R-:W-:Y:S01]  /*54b0*/  FMUL.FTZ R5, R149, R5 ;  /* 0x0000000595057220 */ /* 0x000fe20000410000 */
[----:B------:R-:W-:Y:S01]  /*54c0*/  FMUL.FTZ R8, R152, R8 ;  /* 0x0000000898087220 */ /* 0x000fe20000410000 */
[----:B------:R-:W-:Y:S01]  /*54d0*/  FMUL.FTZ R9, R153, R9 ;  /* 0x0000000999097220 */ /* 0x000fe20000410000 */
[C---:B------:R-:W-:Y:S01]  /*54e0*/  FADD.FTZ R12, -R161.reuse, R12 ;  /* 0x0000000ca10c7221 */ /* 0x040fe20000010100 */
[----:B------:R-:W-:Y:S01]  /*54f0*/  FADD.FTZ R13, -R161, R13 ;  /* 0x0000000da10d7221 */ /* 0x000fe20000010100 */
[----:B------:R-:W-:Y:S01]  /*5500*/  F2FP.BF16.F32.PACK_AB R4, R5, R4 ;  /* 0x000000040504723e */ /* 0x000fe200000010ff */
[----:B------:R-:W-:Y:S01]  /*5510*/  FMUL.FTZ R6, R150, R6 ;  /* 0x0000000696067220 */ /* 0x000fe20000410000 */
[----:B------:R-:W-:Y:S01]  /*5520*/  FMUL.FTZ R12, R156, R12 ;  /* 0x0000000c9c0c7220 */ /* 0x000fe20000410000 */
[----:B------:R-:W-:Y:S01]  /*5530*/  FMUL.FTZ R13, R157, R13 ;  /* 0x0000000d9d0d7220 */ /* 0x000fe20000410000 */
[C---:B------:R-:W-:Y:S01]  /*5540*/  FADD.FTZ R16, -R161.reuse, R16 ;  /* 0x00000010a1107221 */ /* 0x040fe20000010100 */
[----:B------:R-:W-:Y:S01]  /*5550*/  FADD.FTZ R17, -R161, R17 ;  /* 0x00000011a1117221 */ /* 0x000fe20000010100 */
[----:B------:R-:W-:Y:S01]  /*5560*/  FMUL.FTZ R7, R151, R7 ;  /* 0x0000000797077220 */ /* 0x000fe20000410000 */
[C---:B------:R-:W-:Y:S01]  /*5570*/  FADD.FTZ R10, -R165.reuse, R10 ;  /* 0x0000000aa50a7221 */ /* 0x040fe20000010100 */
[----:B------:R-:W-:Y:S01]  /*5580*/  FMUL.FTZ R16, R160, R16 ;  /* 0x00000010a0107220 */ /* 0x000fe20000410000 */
[----:B------:R-:W-:Y:S01]  /*5590*/  FMUL.FTZ R17, R164, R17 ;  /* 0x00000011a4117220 */ /* 0x000fe20000410000 */
[C---:B------:R-:W-:Y:S01]  /*55a0*/  FADD.FTZ R11, -R165.reuse, R11 ;  /* 0x0000000ba50b7221 */ /* 0x040fe20000010100 */
[C---:B------:R-:W-:Y:S01]  /*55b0*/  FADD.FTZ R14, -R165.reuse, R14 ;  /* 0x0000000ea50e7221 */ /* 0x040fe20000010100 */
[C---:B------:R-:W-:Y:S01]  /*55c0*/  FADD.FTZ R15, -R165.reuse, R15 ;  /* 0x0000000fa50f7221 */ /* 0x040fe20000010100 */
[----:B------:R-:W-:Y:S01]  /*55d0*/  FADD.FTZ R18, -R165, R18 ;  /* 0x00000012a5127221 */ /* 0x000fe20000010100 */
[----:B------:R-:W-:Y:S01]  /*55e0*/  F2FP.BF16.F32.PACK_AB R8, R9, R8 ;  /* 0x000000080908723e */ /* 0x000fe200000010ff */
[----:B------:R-:W-:Y:S01]  /*55f0*/  FADD.FTZ R19, -R165, R19 ;  /* 0x00000013a5137221 */ /* 0x000fe20000010100 */
[----:B------:R-:W-:Y:S01]  /*5600*/  F2FP.BF16.F32.PACK_AB R12, R13, R12 ;  /* 0x0000000c0d0c723e */ /* 0x000fe200000010ff */
[----:B------:R-:W-:Y:S01]  /*5610*/  FMUL.FTZ R10, R154, R10 ;  /* 0x0000000a9a0a7220 */ /* 0x000fe20000410000 */
        /* <DEDUP_REMOVED lines=15> */
[----:B------:R-:W-:Y:S05]  /*5710*/  IMAD.MOV.U32 R13, RZ, RZ, -0x6000 ;  /* 0xffffa000ff0d7424 */ /* 0x000fea00078e00ff */
[----:B------:R-:W-:Y:S05]  /*5720*/  SEL R13, R13, 0x6000, !P4 ;  /* 0x000060000d0d7807 */ /* 0x000fea0006000000 */
[--C-:B------:R-:W-:Y:S02]  /*5730*/  IMAD.IADD R238, R238, 0x1, R13.reuse ;  /* 0x00000001eeee7824 */ /* 0x100fe400078e020d */
[--C-:B------:R-:W-:Y:S02]  /*5740*/  IMAD.IADD R234, R234, 0x1, R13.reuse ;  /* 0x00000001eaea7824 */ /* 0x100fe400078e020d */
[----:B------:R-:W-:Y:S01]  /*5750*/  IMAD.IADD R183, R183, 0x1, R13 ;  /* 0x00000001b7b77824 */ /* 0x000fe200078e020d */
[----:B------:R3:W-:Y:S04]  /*5760*/  @P3 STS [R238], RZ ;  /* 0x000000ffee003388 */ /* 0x0007e80000000800 */
[----:B------:R3:W-:Y:S01]  /*5770*/  @P3 STS [R238+0x4], RZ ;  /* 0x000004ffee003388 */ /* 0x0007e20000000800 */
[----:B-1----:R-:W-:Y:S03]  /*5780*/  IMAD.U32 R9, R7, -0x40, RZ ;  /* 0xffffffc007097824 */ /* 0x002fe600078e00ff */
[----:B------:R3:W-:Y:S02]  /*5790*/  @P3 STS [R238+0x8], RZ ;  /* 0x000008ffee003388 */ /* 0x0007e40000000800 */
[-C--:B------:R-:W-:Y:S02]  /*57a0*/  LEA R70, P0, R9, R250.reuse, 0x1 ;  /* 0x000000fa09467211 */ /* 0x080fe400078008ff */
[----:B------:R3:W-:Y:S01]  /*57b0*/  @P3 STS [R238+0xc], RZ ;  /* 0x00000cffee003388 */ /* 0x0007e20000000800 */
[----:B------:R-:W-:Y:S02]  /*57c0*/  LEA R17, P5, R7, R9, 0x5 ;  /* 0x0000000907117211 */ /* 0x000fe400078a28ff */
[-C--:B------:R-:W-:Y:S02]  /*57d0*/  LEA.HI.X.SX32 R71, R9, R251.reuse, 0x1, P0 ;  /* 0x000000fb09477211 */ /* 0x080fe400000f0eff */
[CC--:B------:R-:W-:Y:S02]  /*57e0*/  @!P2 LEA R72, P4, R17.reuse, R250.reuse, 0x1 ;  /* 0x000000fa1148a211 */ /* 0x0c0fe400078808ff */
[----:B------:R-:W-:Y:S01]  /*57f0*/  @!P1 LEA R74, P0, R17, R250, 0x1 ;  /* 0x000000fa114a9211 */ /* 0x000fe200078008ff */
[----:B------:R-:W-:Y:S01]  /*5800*/  @!PT LDS RZ, [RZ] ;  /* 0x00000000fffff984 */ /* 0x000fe20000000800 */
[----:B------:R-:W-:Y:S01]  /*5810*/  @!PT LDS RZ, [RZ] ;  /* 0x00000000fffff984 */ /* 0x000fe20000000800 */
[----:B------:R-:W-:Y:S01]  /*5820*/  @!PT LDS RZ, [RZ] ;  /* 0x00000000fffff984 */ /* 0x000fe20000000800 */
[----:B------:R3:W-:Y:S01]  /*5830*/  @!P3 LDGSTS.E.BYPASS.LTC128B.128 [R234], desc[UR14][R70.64] ;  /* 0x0000000046eabfae */ /* 0x0007e2000b901d4e */
[----:B------:R-:W-:Y:S01]  /*5840*/  SHF.R.S32.HI R68, RZ, 0x1f, R9 ;  /* 0x0000001fff447819 */ /* 0x000fe20000011409 */
[----:B------:R-:W-:Y:S02]  /*5850*/  IMAD.MOV.U32 R250, RZ, RZ, R70 ;  /* 0x000000fffffa7224 */ /* 0x000fe400078e0046 */
[----:B------:R3:W-:Y:S01]  /*5860*/  @P2 STS [R238+0x2000], RZ ;  /* 0x002000ffee002388 */ /* 0x0007e20000000800 */
[C-C-:B--2---:R-:W-:Y:S02]  /*5870*/  LEA.HI.X R68, R7.reuse, R68, R5.reuse, 0x5, P5 ;  /* 0x0000004407447211 */ /* 0x144fe400028f2c05 */
[----:B------:R-:W-:Y:S01]  /*5880*/  @!P3 LEA R76, P5, R7, R70, 0x6 ;  /* 0x00000046074cb211 */ /* 0x000fe200078a30ff */
[----:B------:R3:W-:Y:S01]  /*5890*/  @P2 STS [R238+0x2004], RZ ;  /* 0x002004ffee002388 */ /* 0x0007e20000000800 */
[--C-:B------:R-:W-:Y:S02]  /*58a0*/  @!P2 LEA.HI.X R73, R17, R251, R68.reuse, 0x1, P4 ;  /* 0x000000fb1149a211 */ /* 0x100fe400020f0c44 */
[----:B------:R-:W-:Y:S01]  /*58b0*/  @!P3 LEA.HI.X R77, R7, R71, R5, 0x6, P5 ;  /* 0x00000047074db211 */ /* 0x000fe200028f3405 */
[----:B------:R3:W-:Y:S01]  /*58c0*/  @P2 STS [R238+0x2008], RZ ;  /* 0x002008ffee002388 */ /* 0x0007e20000000800 */
[----:B------:R-:W-:Y:S01]  /*58d0*/  @!P1 LEA.HI.X R75, R17, R251, R68, 0x1, P0 ;  /* 0x000000fb114b9211 */ /* 0x000fe200000f0c44 */
[----:B------:R-:W-:Y:S02]  /*58e0*/  IMAD.MOV.U32 R251, RZ, RZ, R71 ;  /* 0x000000fffffb7224 */ /* 0x000fe400078e0047 */
        /* <DEDUP_REMOVED lines=38> */
.L_x_234:
        /* <DEDUP_REMOVED lines=15> */
[----:B------:R-:W1:Y:S04]  /*5c40*/  LDSM.16.MT88.4 R8, [R193+0xc000] ;  /* 0x00c00000c108783b */ /* 0x000e680000004200 */
[----:B------:R-:W2:Y:S04]  /*5c50*/  LDSM.16.MT88.4 R12, [R0+0x20000] ;  /* 0x02000000000c783b */ /* 0x000ea80000004200 */
[----:B------:R-:W4:Y:S04]  /*5c60*/  LDSM.16.MT88.4 R16, [R193+0xe000] ;  /* 0x00e00000c110783b */ /* 0x000f280000004200 */
[----:B---3--:R-:W3:Y:S04]  /*5c70*/  LDSM.16.MT88.4 R68, [R193+0x10000] ;  /* 0x01000000c144783b */ /* 0x008ee80000004200 */
        /* <DEDUP_REMOVED lines=15> */
[-C--:B---3--:R-:W-:Y:S06]  /*5d70*/  HMMA.16816.F32.BF16 R52, R4, R68.reuse, R52 ;  /* 0x000000440434723c */ /* 0x088fec0000041834 */
        /* <DEDUP_REMOVED lines=60> */
[C---:B-1----:R-:W-:Y:S05]  /*6140*/  IMAD.U32 R6, R5.reuse, -0x40, RZ ;  /* 0xffffffc005067824 */ /* 0x042fea00078e00ff */
[C---:B------:R-:W-:Y:S02]  /*6150*/  LEA R10, P0, R6.reuse, R248, 0x1 ;  /* 0x000000f8060a7211 */ /* 0x040fe400078008ff */
[----:B------:R-:W-:Y:S02]  /*6160*/  LEA R7, P5, R5, R6, 0x5 ;  /* 0x0000000605077211 */ /* 0x000fe400078a28ff */
[-C--:B------:R-:W-:Y:S02]  /*6170*/  LEA.HI.X.SX32 R11, R6, R249.reuse, 0x1, P0 ;  /* 0x000000f9060b7211 */ /* 0x080fe400000f0eff */
[CC--:B------:R-:W-:Y:S02]  /*6180*/  @!P2 LEA R12, P4, R7.reuse, R248.reuse, 0x1 ;  /* 0x000000f8070ca211 */ /* 0x0c0fe400078808ff */
[----:B------:R-:W-:Y:S01]  /*6190*/  SHF.R.S32.HI R8, RZ, 0x1f, R6 ;  /* 0x0000001fff087819 */ /* 0x000fe20000011406 */
[----:B------:R-:W-:Y:S01]  /*61a0*/  @!PT LDS RZ, [RZ] ;  /* 0x00000000fffff984 */ /* 0x000fe20000000800 */
[----:B------:R-:W-:Y:S01]  /*61b0*/  @!PT LDS RZ, [RZ] ;  /* 0x00000000fffff984 */ /* 0x000fe20000000800 */
[----:B------:R-:W-:Y:S01]  /*61c0*/  @!PT LDS RZ, [RZ] ;  /* 0x00000000fffff984 */ /* 0x000fe20000000800 */
[----:B------:R3:W-:Y:S01]  /*61d0*/  @!P3 LDGSTS.E.BYPASS.LTC128B.128 [R217+0xc000], desc[UR14][R10.64] ;  /* 0x0c0000000ad9bfae */ /* 0x0007e2000b901d4e */
[----:B------:R-:W-:Y:S01]  /*61e0*/  @!P1 LEA R6, P0, R7, R248, 0x1 ;  /* 0x000000f807069211 */ /* 0x000fe200078008ff */
[----:B------:R-:W-:Y:S01]  /*61f0*/  IMAD.MOV.U32 R248, RZ, RZ, R10 ;  /* 0x000000fffff87224 */ /* 0x000fe200078e000a */
[C---:B--2---:R-:W-:Y:S01]  /*6200*/  LEA.HI.X R8, R5.reuse, R8, R4, 0x5, P5 ;  /* 0x0000000805087211 */ /* 0x044fe200028f2c04 */
[----:B------:R3:W-:Y:S01]  /*6210*/  @P2 STS.128 [R217+0xe000], RZ ;  /* 0x00e000ffd9002388 */ /* 0x0007e20000000c00 */
[----:B------:R-:W-:Y:S02]  /*6220*/  @!P3 LEA R14, P5, R5, R10, 0x6 ;  /* 0x0000000a050eb211 */ /* 0x000fe400078a30ff */
[----:B------:R-:W-:Y:S01]  /*6230*/  @!P2 LEA.HI.X R13, R7, R249, R8, 0x1, P4 ;  /* 0x000000f9070da211 */ /* 0x000fe200020f0c08 */
[----:B------:R-:W-:Y:S01]  /*6240*/  @!PT LDS RZ, [RZ] ;  /* 0x00000000fffff984 */ /* 0x000fe20000000800 */
[----:B------:R-:W-:Y:S01]  /*6250*/  @!PT LDS RZ, [RZ] ;  /* 0x00000000fffff984 */ /* 0x000fe20000000800 */
[----:B------:R-:W-:Y:S01]  /*6260*/  @!PT LDS RZ, [RZ] ;  /* 0x00000000fffff984 */ /* 0x000fe20000000800 */
[----:B------:R3:W-:Y:S01]  /*6270*/  @!P2 LDGSTS.E.BYPASS.LTC128B.128 [R217+0xe000], desc[UR14][R10.64+0x80] ;  /* 0x0e0000800ad9afae */ /* 0x0007e2000b901d4e */
[----:B------:R-:W-:Y:S02]  /*6280*/  @!P3 LEA.HI.X R15, R5, R11, R4, 0x6, P5 ;  /* 0x0000000b050fb211 */ /* 0x000fe400028f3404 */
[----:B------:R-:W-:Y:S01]  /*6290*/  @!P1 LEA.HI.X R7, R7, R249, R8, 0x1, P0 ;  /* 0x000000f907079211 */ /* 0x000fe200000f0c08 */
[----:B------:R3:W-:Y:S01]  /*62a0*/  @P1 STS.128 [R217+0x10000], RZ ;  /* 0x010000ffd9001388 */ /* 0x0007e20000000c00 */
[----:B------:R-:W-:Y:S03]  /*62b0*/  IMAD.MOV.U32 R249, RZ, RZ, R11 ;  /* 0x000000fffff97224 */ /* 0x000fe600078e000b */
        /* <DEDUP_REMOVED lines=20> */
.L_x_235:
        /* <DEDUP_REMOVED lines=9> */
[----:B------:R-:W-:Y:S04]  /*6490*/  LDSM.16.MT88.4 R168, [R193+0x13000] ;  /* 0x01300000c1a8783b */ /* 0x000fe80000004200 */
[----:B------:R-:W-:Y:S01]  /*64a0*/  LDSM.16.M88.4 R172, [R2+0x1000] ;  /* 0x0010000002ac783b */ /* 0x000fe20000000200 */
[-C--:B---3--:R-:W-:Y:S03]  /*64b0*/  HMMA.16816.F32.BF16 R4, R96, R16.reuse, RZ ;  /* 0x000000106004723c */ /* 0x088fe600000418ff */
[----:B------:R-:W-:Y:S03]  /*64c0*/  LDSM.16.MT88.4 R176, [R193+0x15000] ;  /* 0x01500000c1b0783b */ /* 0x000fe60000004200 */
[C---:B-1----:R-:W-:Y:S06]  /*64d0*/  HMMA.16816.F32.BF16 R8, R92.reuse, R16, RZ ;  /* 0x000000105c08723c */ /* 0x042fec00000418ff */
        /* <DEDUP_REMOVED lines=10> */
[----:B------:R-:W1:Y:S05]  /*6580*/  LDSM.16.MT88.4 R148, [R193+0x16800] ;  /* 0x01680000c194783b */ /* 0x000e6a0000004200 */
[-C--:B------:R-:W-:Y:S06]  /*6590*/  HMMA.16816.F32.BF16 R4, R152, R156.reuse, R4 ;  /* 0x0000009c9804723c */ /* 0x080fec0000041804 */
[C---:B------:R-:W-:Y:S06]  /*65a0*/  HMMA.16816.F32.BF16 R8, R160.reuse, R156, R8 ;  /* 0x0000009ca008723c */ /* 0x040fec0000041808 */
[-C--:B------:R-:W-:Y:S06]  /*65b0*/  HMMA.16816.F32.BF16 R12, R160, R158.reuse, R12 ;  /* 0x0000009ea00c723c */ /* 0x080fec000004180c */
[C---:B------:R-:W-:Y:S01]  /*65c0*/  HMMA.16816.F32.BF16 R16, R152.reuse, R158, R16 ;  /* 0x0000009e9810723c */ /* 0x040fe20000041810 */
[----:B------:R-:W2:Y:S05]  /*65d0*/  LDSM.16.M88.4 R156, [R2] ;  /* 0x00000000029c783b */ /* 0x000eaa0000000200 */
[-C--:B------:R-:W-:Y:S06]  /*65e0*/  HMMA.16816.F32.BF16 R68, R152, R164.reuse, R68 ;  /* 0x000000a49844723c */ /* 0x080fec0000041844 */
[C---:B------:R-:W-:Y:S06]  /*65f0*/  HMMA.16816.F32.BF16 R72, R160.reuse, R164, R72 ;  /* 0x000000a4a048723c */ /* 0x040fec0000041848 */
[-C--:B------:R-:W-:Y:S06]  /*6600*/  HMMA.16816.F32.BF16 R76, R160, R166.reuse, R76 ;  /* 0x000000a6a04c723c */ /* 0x080fec000004184c */
[C---:B------:R-:W-:Y:S01]  /*6610*/  HMMA.16816.F32.BF16 R80, R152.reuse, R166, R80 ;  /* 0x000000a69850723c */ /* 0x040fe20000041850 */
[----:B------:R-:W3:Y:S05]  /*6620*/  LDSM.16.MT88.4 R164, [R193+0x17000] ;  /* 0x01700000c1a4783b */ /* 0x000eea0000004200 */
[-C--:B-1----:R-:W-:Y:S06]  /*6630*/  HMMA.16816.F32.BF16 R84, R152, R148.reuse, R84 ;  /* 0x000000949854723c */ /* 0x082fec0000041854 */
[C---:B------:R-:W-:Y:S06]  /*6640*/  HMMA.16816.F32.BF16 R88, R160.reuse, R148, R88 ;  /* 0x00000094a058723c */ /* 0x040fec0000041858 */
[-C--:B------:R-:W-:Y:S01]  /*6650*/  HMMA.16816.F32.BF16 R92, R160, R150.reuse, R92 ;  /* 0x00000096a05c723c */ /* 0x080fe2000004185c */
[----:B------:R-:W-:Y:S05]  /*6660*/  LDSM.16.M88.4 R160, [R3+0x1000] ;  /* 0x0010000003a0783b */ /* 0x000fea0000000200 */
[----:B------:R-:W-:Y:S01]  /*6670*/  HMMA.16816.F32.BF16 R96, R152, R150, R96 ;  /* 0x000000969860723c */ /* 0x000fe20000041860 */
[----:B------:R-:W-:Y:S04]  /*6680*/  LDSM.16.M88.4 R148, [R3] ;  /* 0x000000000394783b */ /* 0x000fe80000000200 */
[----:B------:R-:W1:Y:S01]  /*6690*/  LDSM.16.MT88.4 R152, [R193+0x13800] ;  /* 0x01380000c198783b */ /* 0x000e620000004200 */
[-C--:B--2---:R-:W-:Y:S06]  /*66a0*/  HMMA.16816.F32.BF16 R4, R156, R168.reuse, R4 ;  /* 0x000000a89c04723c */ /* 0x084fec0000041804 */
[C---:B------:R-:W-:Y:S06]  /*66b0*/  HMMA.16816.F32.BF16 R8, R172.reuse, R168, R8 ;  /* 0x000000a8ac08723c */ /* 0x040fec0000041808 */
[-C--:B------:R-:W-:Y:S06]  /*66c0*/  HMMA.16816.F32.BF16 R12, R172, R170.reuse, R12 ;  /* 0x000000aaac0c723c */ /* 0x080fec000004180c */
[C---:B------:R-:W-:Y:S01]  /*66d0*/  HMMA.16816.F32.BF16 R16, R156.reuse, R170, R16 ;  /* 0x000000aa9c10723c */ /* 0x040fe20000041810 */
[----:B------:R-:W2:Y:S05]  /*66e0*/  LDSM.16.MT88.4 R168, [R193+0x15800] ;  /* 0x01580000c1a8783b */ /* 0x000eaa0000004200 */
[-C--:B------:R-:W-:Y:S06]  /*66f0*/  HMMA.16816.F32.BF16 R68, R156, R176.reuse, R68 ;  /* 0x000000b09c44723c */ /* 0x080fec0000041844 */
[C---:B------:R-:W-:Y:S06]  /*6700*/  HMMA.16816.F32.BF16 R72, R172.reuse, R176, R72 ;  /* 0x000000b0ac48723c */ /* 0x040fec0000041848 */
[-C--:B------:R-:W-:Y:S06]  /*6710*/  HMMA.16816.F32.BF16 R76, R172, R178.reuse, R76 ;  /* 0x000000b2ac4c723c */ /* 0x080fec000004184c */
[C---:B------:R-:W-:Y:S01]  /*6720*/  HMMA.16816.F32.BF16 R80, R156.reuse, R178, R80 ;  /* 0x000000b29c50723c */ /* 0x040fe20000041850 */
[----:B------:R-:W4:Y:S05]  /*6730*/  LDSM.16.MT88.4 R176, [R193+0x17800] ;  /* 0x01780000c1b0783b */ /* 0x000f2a0000004200 */
[-C--:B---3--:R-:W-:Y:S06]  /*6740*/  HMMA.16816.F32.BF16 R84, R156, R164.reuse, R84 ;  /* 0x000000a49c54723c */ /* 0x088fec0000041854 */
[C---:B------:R-:W-:Y:S06]  /*6750*/  HMMA.16816.F32.BF16 R88, R172.reuse, R164, R88 ;  /* 0x000000a4ac58723c */ /* 0x040fec0000041858 */
[-C--:B------:R-:W-:Y:S06]  /*6760*/  HMMA.16816.F32.BF16 R92, R172, R166.reuse, R92 ;  /* 0x000000a6ac5c723c */ /* 0x080fec000004185c */
[----:B------:R-:W-:Y:S06]  /*6770*/  HMMA.16816.F32.BF16 R96, R156, R166, R96 ;  /* 0x000000a69c60723c */ /* 0x000fec0000041860 */
[-C--:B-1----:R-:W-:Y:S06]  /*6780*/  HMMA.16816.F32.BF16 R4, R148, R152.reuse, R4 ;  /* 0x000000989404723c */ /* 0x082fec0000041804 */
[C---:B------:R-:W-:Y:S06]  /*6790*/  HMMA.16816.F32.BF16 R8, R160.reuse, R152, R8 ;  /* 0x00000098a008723c */ /* 0x040fec0000041808 */
[-C--:B------:R-:W-:Y:S05]  /*67a0*/  HMMA.16816.F32.BF16 R12, R160, R154.reuse, R12 ;  /* 0x0000009aa00c723c */ /* 0x080fea000004180c */
[C---:B------:R-:W-:Y:S01]  /*67b0*/  IMAD.SHL.U32 R152, R252.reuse, 0x8, RZ ;  /* 0x00000008fc987824 */ /* 0x040fe200078e00ff */
[C---:B------:R-:W-:Y:S05]  /*67c0*/  HMMA.16816.F32.BF16 R16, R148.reuse, R154, R16 ;  /* 0x0000009a9410723c */ /* 0x040fea0000041810 */
[----:B------:R-:W-:Y:S01]  /*67d0*/  IMAD.SHL.U32 R153, R252, 0x10, RZ ;  /* 0x00000010fc997824 */ /* 0x000fe200078e00ff */
[-C--:B--2---:R-:W-:Y:S05]  /*67e0*/  HMMA.16816.F32.BF16 R68, R148, R168.reuse, R68 ;  /* 0x000000a89444723c */ /* 0x084fea0000041844 */
[----:B------:R-:W-:Y:S01]  /*67f0*/  @P6 IADD3 R154, P0, R213, R233, RZ ;  /* 0x000000e9d59a6210 */ /* 0x000fe20007f1e0ff */
[C---:B------:R-:W-:Y:S05]  /*6800*/  HMMA.16816.F32.BF16 R72, R160.reuse, R168, R72 ;  /* 0x000000a8a048723c */ /* 0x040fea0000041848 */
[----:B------:R-:W-:Y:S01]  /*6810*/  @P6 IMAD.X R155, R212, 0x1, R232, P0 ;  /* 0x00000001d49b6824 */ /* 0x000fe200000e06e8 */
[-C--:B------:R-:W-:Y:S04]  /*6820*/  HMMA.16816.F32.BF16 R76, R160, R170.reuse, R76 ;  /* 0x000000aaa04c723c */ /* 0x080fe8000004184c */
[----:B------:R-:W5:Y:S01]  /*6830*/  @P6 LDG.E R236, desc[UR14][R154.64+-0x100] ;  /* 0xffff000e9aec6981 */ /* 0x000f62000c1e1900 */
[CC--:B------:R-:W-:Y:S01]  /*6840*/  LEA R158, P1, R153.reuse, R246.reuse, 0x2 ;  /* 0x000000f6999e7211 */ /* 0x0c0fe200078210ff */
[C---:B------:R-:W-:Y:S02]  /*6850*/  HMMA.16816.F32.BF16 R80, R148.reuse, R170, R80 ;  /* 0x000000aa9450723c */ /* 0x040fe40000041850 */
[----:B------:R1:W5:Y:S03]  /*6860*/  @P6 LDG.E R237, desc[UR14][R154.64+-0xe0] ;  /* 0xffff200e9aed6981 */ /* 0x000366000c1e1900 */
[CC--:B------:R-:W-:Y:S01]  /*6870*/  LEA.HI.X.SX32 R159, R153.reuse, R247.reuse, 0x2, P1 ;  /* 0x000000f7999f7211 */ /* 0x0c0fe200008f16ff */
[-C--:B----4-:R-:W-:Y:S01]  /*6880*/  HMMA.16816.F32.BF16 R84, R148, R176.reuse, R84 ;  /* 0x000000b09454723c */ /* 0x090fe20000041854 */
[----:B------:R2:W-:Y:S05]  /*6890*/  REDG.E.ADD.F32.FTZ.RN.STRONG.GPU desc[UR14][R246.64], R4 ;  /* 0x00000004f60079a6 */ /* 0x0005ea000c10f38e */
[C---:B------:R-:W-:Y:S06]  /*68a0*/  HMMA.16816.F32.BF16 R88, R160.reuse, R176, R88 ;  /* 0x000000b0a058723c */ /* 0x040fec0000041858 */
[-C--:B------:R-:W-:Y:S06]  /*68b0*/  HMMA.16816.F32.BF16 R92, R160, R178.reuse, R92 ;  /* 0x000000b2a05c723c */ /* 0x080fec000004185c */
[----:B------:R-:W-:Y:S05]  /*68c0*/  HMMA.16816.F32.BF16 R96, R148, R178, R96 ;  /* 0x000000b29460723c */ /* 0x000fea0000041860 */
[-C--:B-1----:R-:W-:Y:S02]  /*68d0*/  LEA R154, P0, R152, R246.reuse, 0x2 ;  /* 0x000000f6989a7211 */ /* 0x082fe400078010ff */
[----:B------:R-:W-:Y:S04]  /*68e0*/  IMAD R148, R252, 0x18, RZ ;  /* 0x00000018fc947824 */ /* 0x000fe800078e02ff */
[-C--:B------:R-:W-:Y:S01]  /*68f0*/  LEA.HI.X.SX32 R155, R152, R247.reuse, 0x2, P0 ;  /* 0x000000f7989b7211 */ /* 0x080fe200000f16ff */
[----:B--2---:R-:W-:Y:S01]  /*6900*/  IMAD.SHL.U32 R4, R252, 0x20, RZ ;  /* 0x00000020fc047824 */ /* 0x004fe200078e00ff */
[-C--:B------:R-:W-:Y:S03]  /*6910*/  LEA R156, P0, R148, R246.reuse, 0x2 ;  /* 0x000000f6949c7211 */ /* 0x080fe600078010ff */
[----:B------:R1:W-:Y:S01]  /*6920*/  REDG.E.ADD.F32.FTZ.RN.STRONG.GPU desc[UR14][R154.64], R5 ;  /* 0x000000059a0079a6 */ /* 0x0003e2000c10f38e */
[-C--:B------:R-:W-:Y:S02]  /*6930*/  LEA R150, P1, R4, R246.reuse, 0x2 ;  /* 0x000000f604967211 */ /* 0x080fe400078210ff */
[-C--:B------:R-:W-:Y:S01]  /*6940*/  LEA.HI.X.SX32 R157, R148, R247.reuse, 0x2, P0 ;  /* 0x000000f7949d7211 */ /* 0x080fe200000f16ff */
[----:B------:R2:W-:Y:S01]  /*6950*/  REDG.E.ADD.F32.FTZ.RN.STRONG.GPU desc[UR14][R158.64], R6 ;  /* 0x000000069e0079a6 */ /* 0x0005e2000c10f38e */
[-C--:B------:R-:W-:Y:S01]  /*6960*/  LEA.HI.X.SX32 R151, R4, R247.reuse, 0x2, P1 ;  /* 0x000000f704977211 */ /* 0x080fe200008f16ff */
[----:B------:R-:W-:Y:S02]  /*6970*/  VIADD R4, R153, 0x20 ;  /* 0x0000002099047836 */ /* 0x000fe40000000000 */
[----:B------:R3:W-:Y:S04]  /*6980*/  REDG.E.ADD.F32.FTZ.RN.STRONG.GPU desc[UR14][R156.64], R7 ;  /* 0x000000079c0079a6 */ /* 0x0007e8000c10f38e */
[----:B------:R4:W-:Y:S01]  /*6990*/  REDG.E.ADD.F32.FTZ.RN.STRONG.GPU desc[UR14][R150.64], R8 ;  /* 0x00000008960079a6 */ /* 0x0009e2000c10f38e */
[C---:B-1----:R-:W-:Y:S02]  /*69a0*/  IMAD R5, R252.reuse, 0x28, RZ ;  /* 0x00000028fc057824 */ /* 0x042fe400078e02ff */
[C---:B--2---:R-:W-:Y:S03]  /*69b0*/  IMAD R6, R252.reuse, 0x30, RZ ;  /* 0x00000030fc067824 */ /* 0x044fe600078e02ff */
[CC--:B------:R-:W-:Y:S01]  /*69c0*/  LEA R148, P0, R5.reuse, R246.reuse, 0x2 ;  /* 0x000000f605947211 */ /* 0x0c0fe200078010ff */
[----:B------:R-:W-:Y:S03]  /*69d0*/  IMAD R252, R252, 0x38, RZ ;  /* 0x00000038fcfc7824 */ /* 0x000fe600078e02ff */
[-C--:B------:R-:W-:Y:S01]  /*69e0*/  LEA.HI.X.SX32 R149, R5, R247.reuse, 0x2, P0 ;  /* 0x000000f705957211 */ /* 0x080fe200000f16ff */
[----:B------:R-:W-:Y:S01]  /*69f0*/  IMAD.IADD R5, R152, 0x1, R4 ;  /* 0x0000000198057824 */ /* 0x000fe200078e0204 */
[-C--:B---3--:R-:W-:Y:S02]  /*6a00*/  LEA R156, P1, R6, R246.reuse, 0x2 ;  /* 0x000000f6069c7211 */ /* 0x088fe400078210ff */
[-C--:B----4-:R-:W-:Y:S01]  /*6a10*/  LEA R8, P0, R252, R246.reuse, 0x2 ;  /* 0x000000f6fc087211 */ /* 0x090fe200078010ff */
[----:B------:R1:W-:Y:S01]  /*6a20*/  REDG.E.ADD.F32.FTZ.RN.STRONG.GPU desc[UR14][R148.64], R9 ;  /* 0x00000009940079a6 */ /* 0x0003e2000c10f38e */
[-C--:B------:R-:W-:Y:S05]  /*6a30*/  LEA.HI.X.SX32 R157, R6, R247.reuse, 0x2, P1 ;  /* 0x000000f7069d7211 */ /* 0x080fea00008f16ff */
[----:B------:R-:W-:Y:S01]  /*6a40*/  REDG.E.ADD.F32.FTZ.RN.STRONG.GPU desc[UR14][R156.64], R10 ;  /* 0x0000000a9c0079a6 */ /* 0x000fe2000c10f38e */
[-C--:B-1----:R-:W-:Y:S02]  /*6a50*/  LEA.HI.X.SX32 R9, R252, R247.reuse, 0x2, P0 ;  /* 0x000000f7fc097211 */ /* 0x082fe400000f16ff */
[CC--:B------:R-:W-:Y:S03]  /*6a60*/  LEA R6, P0, R4.reuse, R246.reuse, 0x2 ;  /* 0x000000f604067211 */ /* 0x0c0fe600078010ff */
[----:B------:R1:W-:Y:S01]  /*6a70*/  REDG.E.ADD.F32.FTZ.RN.STRONG.GPU desc[UR14][R8.64], R11 ;  /* 0x0000000b080079a6 */ /* 0x0003e2000c10f38e */
[-C--:B------:R-:W-:Y:S01]  /*6a80*/  LEA.HI.X.SX32 R7, R4, R247.reuse, 0x2, P0 ;  /* 0x000000f704077211 */ /* 0x080fe200000f16ff */
[C---:B------:R-:W-:Y:S02]  /*6a90*/  IMAD.IADD R4, R152.reuse, 0x1, R5 ;  /* 0x0000000198047824 */ /* 0x040fe400078e0205 */
[----:B------:R2:W-:Y:S04]  /*6aa0*/  REDG.E.ADD.F32.FTZ.RN.STRONG.GPU desc[UR14][R246.64+0x80], R16 ;  /* 0x00008010f60079a6 */ /* 0x0005e8000c10f38e */
[----:B------:R-:W-:Y:S04]  /*6ab0*/  REDG.E.ADD.F32.FTZ.RN.STRONG.GPU desc[UR14][R154.64+0x80], R17 ;  /* 0x000080119a0079a6 */ /* 0x000fe8000c10f38e */
[----:B------:R3:W-:Y:S01]  /*6ac0*/  REDG.E.ADD.F32.FTZ.RN.STRONG.GPU desc[UR14][R6.64], R18 ;  /* 0x00000012060079a6 */ /* 0x0007e2000c10f38e */
[CC--:B-1----:R-:W-:Y:S04]  /*6ad0*/  LEA R8, P0, R5.reuse, R246.reuse, 0x2 ;  /* 0x000000f605087211 */ /* 0x0c2fe800078010ff */
[-C--:B------:R-:W-:Y:S01]  /*6ae0*/  LEA.HI.X.SX32 R9, R5, R247.reuse, 0x2, P0 ;  /* 0x000000f705097211 */ /* 0x080fe200000f16ff */
[----:B------:R-:W-:Y:S01]  /*6af0*/  IMAD.IADD R5, R152, 0x1, R4 ;  /* 0x0000000198057824 */ /* 0x000fe200078e0204 */
[-C--:B--2---:R-:W-:Y:S03]  /*6b00*/  LEA R16, P1, R4, R246.reuse, 0x2 ;  /* 0x000000f604107211 */ /* 0x084fe600078210ff */
[----:B------:R1:W-:Y:S01]  /*6b10*/  REDG.E.ADD.F32.FTZ.RN.STRONG.GPU desc[UR14][R8.64], R19 ;  /* 0x00000013080079a6 */ /* 0x0003e2000c10f38e */
[CC--:B------:R-:W-:Y:S01]  /*6b20*/  LEA R10, P0, R5.reuse, R246.reuse, 0x2 ;  /* 0x000000f6050a7211 */ /* 0x0c0fe200078010ff */
[----:B---3--:R-:W-:Y:S01]  /*6b30*/  IMAD.IADD R6, R152, 0x1, R5 ;  /* 0x0000000198067824 */ /* 0x008fe200078e0205 */
[-C--:B------:R-:W-:Y:S02]  /*6b40*/  LEA.HI.X.SX32 R17, R4, R247.reuse, 0x2, P1 ;  /* 0x000000f704117211 */ /* 0x080fe400008f16ff */
[-C--:B------:R-:W-:Y:S01]  /*6b50*/  LEA.HI.X.SX32 R11, R5, R247.reuse, 0x2, P0 ;  /* 0x000000f7050b7211 */ /* 0x080fe200000f16ff */
[----:B------:R-:W-:Y:S02]  /*6b60*/  IMAD.IADD R4, R152, 0x1, R6 ;  /* 0x0000000198047824 */ /* 0x000fe400078e0206 */
[----:B------:R-:W-:Y:S01]  /*6b70*/  REDG.E.ADD.F32.FTZ.RN.STRONG.GPU desc[UR14][R16.64], R12 ;  /* 0x0000000c100079a6 */ /* 0x000fe2000c10f38e */
[----:B------:R-:W-:Y:S03]  /*6b80*/  VIADD R5, R153, 0x40 ;  /* 0x0000004099057836 */ /* 0x000fe60000000000 */
[----:B------:R-:W-:Y:S01]  /*6b90*/  REDG.E.ADD.F32.FTZ.RN.STRONG.GPU desc[UR14][R10.64], R13 ;  /* 0x0000000d0a0079a6 */ /* 0x000fe2000c10f38e */
[CC--:B-1----:R-:W-:Y:S04]  /*6ba0*/  LEA R8, P0, R6.reuse, R246.reuse, 0x2 ;  /* 0x000000f606087211 */ /* 0x0c2fe800078010ff */
[-C--:B------:R-:W-:Y:S02]  /*6bb0*/  LEA.HI.X.SX32 R9, R6, R247.reuse, 0x2, P0 ;  /* 0x000000f706097211 */ /* 0x080fe400000f16ff */
[CC--:B------:R-:W-:Y:S03]  /*6bc0*/  LEA R6, P0, R4.reuse, R246.reuse, 0x2 ;  /* 0x000000f604067211 */ /* 0x0c0fe600078010ff */
[----:B------:R1:W-:Y:S01]  /*6bd0*/  REDG.E.ADD.F32.FTZ.RN.STRONG.GPU desc[UR14][R8.64], R14 ;  /* 0x0000000e080079a6 */ /* 0x0003e2000c10f38e */
[-C--:B------:R-:W-:Y:S01]  /*6be0*/  LEA.HI.X.SX32 R7, R4, R247.reuse, 0x2, P0 ;  /* 0x000000f704077211 */ /* 0x080fe200000f16ff */
[C---:B------:R-:W-:Y:S04]  /*6bf0*/  IMAD.IADD R4, R152.reuse, 0x1, R5 ;  /* 0x0000000198047824 */ /* 0x040fe800078e0205 */
[----:B------:R2:W-:Y:S04]  /*6c00*/  REDG.E.ADD.F32.FTZ.RN.STRONG.GPU desc[UR14][R6.64], R15 ;  /* 0x0000000f060079a6 */ /* 0x0005e8000c10f38e */
[----:B------:R-:W-:Y:S04]  /*6c10*/  REDG.E.ADD.F32.FTZ.RN.STRONG.GPU desc[UR14][R246.64+0x100], R68 ;  /* 0x00010044f60079a6 */ /* 0x000fe8000c10f38e */
[----:B------:R-:W-:Y:S01]  /*6c20*/  REDG.E.ADD.F32.FTZ.RN.STRONG.GPU desc[UR14][R154.64+0x100], R69 ;  /* 0x000100459a0079a6 */ /* 0x000fe2000c10f38e */
[CC--:B-1----:R-:W-:Y:S04]  /*6c30*/  LEA R8, P0, R5.reuse, R246.reuse, 0x2 ;  /* 0x000000f605087211 */ /* 0x0c2fe800078010ff */
[-C--:B------:R-:W-:Y:S01]  /*6c40*/  LEA.HI.X.SX32 R9, R5, R247.reuse, 0x2, P0 ;  /* 0x000000f705097211 */ /* 0x080fe200000f16ff */
[----:B------:R-:W-:Y:S01]  /*6c50*/  IMAD.IADD R5, R152, 0x1, R4 ;  /* 0x0000000198057824 */ /* 0x000fe200078e0204 */
[CC--:B------:R-:W-:Y:S03]  /*6c60*/  LEA R10, P0, R4.reuse, R246.reuse, 0x2 ;  /* 0x000000f6040a7211 */ /* 0x0c0fe600078010ff */
[----:B------:R1:W-:Y:S01]  /*6c70*/  REDG.E.ADD.F32.FTZ.RN.STRONG.GPU desc[UR14][R8.64], R70 ;  /* 0x00000046080079a6 */ /* 0x0003e2000c10f38e */
[-C--:B------:R-:W-:Y:S01]  /*6c80*/  LEA.HI.X.SX32 R11, R4, R247.reuse, 0x2, P0 ;  /* 0x000000f7040b7211 */ /* 0x080fe200000f16ff */
[C---:B------:R-:W-:Y:S01]  /*6c90*/  IMAD.IADD R4, R152.reuse, 0x1, R5 ;  /* 0x0000000198047824 */ /* 0x040fe200078e0205 */
[CC--:B------:R-:W-:Y:S03]  /*6ca0*/  LEA R12, P1, R5.reuse, R246.reuse, 0x2 ;  /* 0x000000f6050c7211 */ /* 0x0c0fe600078210ff */
[----:B------:R3:W-:Y:S01]  /*6cb0*/  REDG.E.ADD.F32.FTZ.RN.STRONG.GPU desc[UR14][R10.64], R71 ;  /* 0x000000470a0079a6 */ /* 0x0007e2000c10f38e */
[-C--:B------:R-:W-:Y:S01]  /*6cc0*/  LEA.HI.X.SX32 R13, R5, R247.reuse, 0x2, P1 ;  /* 0x000000f7050d7211 */ /* 0x080fe200008f16ff */
[----:B--2---:R-:W-:Y:S02]  /*6cd0*/  IMAD.IADD R6, R152, 0x1, R4 ;  /* 0x0000000198067824 */ /* 0x004fe400078e0204 */
[----:B------:R-:W-:Y:S01]  /*6ce0*/  VIADD R5, R153, 0x60 ;  /* 0x0000006099057836 */ /* 0x000fe20000000000 */
[----:B------:R-:W-:Y:S04]  /*6cf0*/  LDSM.16.MT88.4 R68, [R184+0x4000] ;  /* 0x00400000b844783b */ /* 0x000fe80000004200 */
[----:B------:R-:W-:Y:S01]  /*6d00*/  REDG.E.ADD.F32.FTZ.RN.STRONG.GPU desc[UR14][R12.64], R72 ;  /* 0x000000480c0079a6 */ /* 0x000fe2000c10f38e */
[CC--:B-1----:R-:W-:Y:S04]  /*6d10*/  LEA R8, P0, R4.reuse, R246.reuse, 0x2 ;  /* 0x000000f604087211 */ /* 0x0c2fe800078010ff */
[-C--:B------:R-:W-:Y:S01]  /*6d20*/  LEA.HI.X.SX32 R9, R4, R247.reuse, 0x2, P0 ;  /* 0x000000f704097211 */ /* 0x080fe200000f16ff */
[----:B------:R-:W-:Y:S01]  /*6d30*/  IMAD.IADD R4, R152, 0x1, R6 ;  /* 0x0000000198047824 */ /* 0x000fe200078e0206 */
[CC--:B---3--:R-:W-:Y:S03]  /*6d40*/  LEA R10, P0, R6.reuse, R246.reuse, 0x2 ;  /* 0x000000f6060a7211 */ /* 0x0c8fe600078010ff */
[----:B------:R1:W-:Y:S01]  /*6d50*/  REDG.E.ADD.F32.FTZ.RN.STRONG.GPU desc[UR14][R8.64], R73 ;  /* 0x00000049080079a6 */ /* 0x0003e2000c10f38e */
[-C--:B------:R-:W-:Y:S02]  /*6d60*/  LEA.HI.X.SX32 R11, R6, R247.reuse, 0x2, P0 ;  /* 0x000000f7060b7211 */ /* 0x080fe400000f16ff */
[CC--:B------:R-:W-:Y:S03]  /*6d70*/  LEA R6, P0, R4.reuse, R246.reuse, 0x2 ;  /* 0x000000f604067211 */ /* 0x0c0fe600078010ff */
[----:B------:R2:W-:Y:S01]  /*6d80*/  REDG.E.ADD.F32.FTZ.RN.STRONG.GPU desc[UR14][R10.64], R74 ;  /* 0x0000004a0a0079a6 */ /* 0x0005e2000c10f38e */
[-C--:B------:R-:W-:Y:S01]  /*6d90*/  LEA.HI.X.SX32 R7, R4, R247.reuse, 0x2, P0 ;  /* 0x000000f704077211 */ /* 0x080fe200000f16ff */
[C---:B------:R-:W-:Y:S04]  /*6da0*/  IMAD.IADD R4, R152.reuse, 0x1, R5 ;  /* 0x0000000198047824 */ /* 0x040fe800078e0205 */
[----:B------:R3:W-:Y:S04]  /*6db0*/  REDG.E.ADD.F32.FTZ.RN.STRONG.GPU desc[UR14][R6.64], R75 ;  /* 0x0000004b060079a6 */ /* 0x0007e8000c10f38e */
[----:B------:R-:W-:Y:S04]  /*6dc0*/  REDG.E.ADD.F32.FTZ.RN.STRONG.GPU desc[UR14][R246.64+0x180], R80 ;  /* 0x00018050f60079a6 */ /* 0x000fe8000c10f38e */
[----:B------:R-:W-:Y:S04]  /*6dd0*/  REDG.E.ADD.F32.FTZ.RN.STRONG.GPU desc[UR14][R154.64+0x180], R81 ;  /* 0x000180519a0079a6 */ /* 0x000fe8000c10f38e */
[----:B------:R-:W-:Y:S01]  /*6de0*/  LDSM.16.MT88.4 R72, [R186+0x1e800] ;  /* 0x01e80000ba48783b */ /* 0x000fe20000004200 */
[CC--:B-1----:R-:W-:Y:S04]  /*6df0*/  LEA R8, P0, R5.reuse, R246.reuse, 0x2 ;  /* 0x000000f605087211 */ /* 0x0c2fe800078010ff */
[-C--:B------:R-:W-:Y:S01]  /*6e00*/  LEA.HI.X.SX32 R9, R5, R247.reuse, 0x2, P0 ;  /* 0x000000f705097211 */ /* 0x080fe200000f16ff */
[----:B------:R-:W-:Y:S01]  /*6e10*/  IMAD.IADD R5, R152, 0x1, R4 ;  /* 0x0000000198057824 */ /* 0x000fe200078e0204 */
[CC--:B--2---:R-:W-:Y:S03]  /*6e20*/  LEA R10, P0, R4.reuse, R246.reuse, 0x2 ;  /* 0x000000f6040a7211 */ /* 0x0c4fe600078010ff */
[----:B------:R1:W-:Y:S01]  /*6e30*/  REDG.E.ADD.F32.FTZ.RN.STRONG.GPU desc[UR14][R8.64], R82 ;  /* 0x00000052080079a6 */ /* 0x0003e2000c10f38e */
[-C--:B------:R-:W-:Y:S01]  /*6e40*/  LEA.HI.X.SX32 R11, R4, R247.reuse, 0x2, P0 ;  /* 0x000000f7040b7211 */ /* 0x080fe200000f16ff */
[C---:B------:R-:W-:Y:S01]  /*6e50*/  IMAD.IADD R4, R152.reuse, 0x1, R5 ;  /* 0x0000000198047824 */ /* 0x040fe200078e0205 */
[CC--:B------:R-:W-:Y:S03]  /*6e60*/  LEA R12, P1, R5.reuse, R246.reuse, 0x2 ;  /* 0x000000f6050c7211 */ /* 0x0c0fe600078210ff */
[----:B------:R2:W-:Y:S01]  /*6e70*/  REDG.E.ADD.F32.FTZ.RN.STRONG.GPU desc[UR14][R10.64], R83 ;  /* 0x000000530a0079a6 */ /* 0x0005e2000c10f38e */
[-C--:B------:R-:W-:Y:S01]  /*6e80*/  LEA.HI.X.SX32 R13, R5, R247.reuse, 0x2, P1 ;  /* 0x000000f7050d7211 */ /* 0x080fe200008f16ff */
[----:B---3--:R-:W-:Y:S02]  /*6e90*/  IMAD.IADD R6, R152, 0x1, R4 ;  /* 0x0000000198067824 */ /* 0x008fe400078e0204 */
[C---:B------:R-:W-:Y:S01]  /*6ea0*/  VIADD R5, R153.reuse, 0x80 ;  /* 0x0000008099057836 */ /* 0x040fe20000000000 */
[----:B------:R-:W-:Y:S01]  /*6eb0*/  LDSM.16.MT88.4 R80, [R0+0x1e800] ;  /* 0x01e800000050783b */ /* 0x000fe20000004200 */
[----:B------:R-:W-:Y:S03]  /*6ec0*/  VIADD R153, R153, 0xa0 ;  /* 0x000000a099997836 */ /* 0x000fe60000000000 */
[----:B------:R-:W-:Y:S01]  /*6ed0*/  REDG.E.ADD.F32.FTZ.RN.STRONG.GPU desc[UR14][R12.64], R76 ;  /* 0x0000004c0c0079a6 */ /* 0x000fe2000c10f38e */
[CC--:B-1----:R-:W-:Y:S04]  /*6ee0*/  LEA R8, P0, R4.reuse, R246.reuse, 0x2 ;  /* 0x000000f604087211 */ /* 0x0c2fe800078010ff */
[-C--:B------:R-:W-:Y:S01]  /*6ef0*/  LEA.HI.X.SX32 R9, R4, R247.reuse, 0x2, P0 ;  /* 0x000000f704097211 */ /* 0x080fe200000f16ff */
[----:B------:R-:W-:Y:S01]  /*6f00*/  IMAD.IADD R4, R152, 0x1, R6 ;  /* 0x0000000198047824 */ /* 0x000fe200078e0206 */
[CC--:B--2---:R-:W-:Y:S03]  /*6f10*/  LEA R10, P0, R6.reuse, R246.reuse, 0x2 ;  /* 0x000000f6060a7211 */ /* 0x0c4fe600078010ff */
        /* <DEDUP_REMOVED lines=21> */
[----:B------:R-:W-:Y:S04]  /*7070*/  LDSM.16.MT88.4 R84, [R184+0x2800] ;  /* 0x00280000b854783b */ /* 0x000fe80000004200 */
        /* <DEDUP_REMOVED lines=11> */
[----:B------:R3:W-:Y:S01]  /*7130*/  REDG.E.ADD.F32.FTZ.RN.STRONG.GPU desc[UR14][R6.64], R91 ;  /* 0x0000005b060079a6 */ /* 0x0007e2000c10f38e */
[----:B------:R-:W-:Y:S03]  /*7140*/  IMAD.IADD R5, R152, 0x1, R4 ;  /* 0x0000000198057824 */ /* 0x000fe600078e0204 */
[----:B------:R-:W-:Y:S04]  /*7150*/  REDG.E.ADD.F32.FTZ.RN.STRONG.GPU desc[UR14][R246.64+0x280], R96 ;  /* 0x00028060f60079a6 */ /* 0x000fe8000c10f38e */
[----:B------:R-:W-:Y:S04]  /*7160*/  REDG.E.ADD.F32.FTZ.RN.STRONG.GPU desc[UR14][R154.64+0x280], R97 ;  /* 0x000280619a0079a6 */ /* 0x000fe8000c10f38e */
[----:B------:R-:W-:Y:S01]  /*7170*/  LDSM.16.MT88.4 R88, [R184+0x4800] ;  /* 0x00480000b858783b */ /* 0x000fe20000004200 */
[CC--:B-1----:R-:W-:Y:S04]  /*7180*/  LEA R8, P0, R153.reuse, R246.reuse, 0x2 ;  /* 0x000000f699087211 */ /* 0x0c2fe800078010ff */
[-C--:B------:R-:W-:Y:S02]  /*7190*/  LEA.HI.X.SX32 R9, R153, R247.reuse, 0x2, P0 ;  /* 0x000000f799097211 */ /* 0x080fe400000f16ff */
[CC--:B--2---:R-:W-:Y:S03]  /*71a0*/  LEA R10, P0, R4.reuse, R246.reuse, 0x2 ;  /* 0x000000f6040a7211 */ /* 0x0c4fe600078010ff */
[----:B------:R1:W-:Y:S01]  /*71b0*/  REDG.E.ADD.F32.FTZ.RN.STRONG.GPU desc[UR14][R8.64], R98 ;  /* 0x00000062080079a6 */ /* 0x0003e2000c10f38e */
[-C--:B------:R-:W-:Y:S01]  /*71c0*/  LEA.HI.X.SX32 R11, R4, R247.reuse, 0x2, P0 ;  /* 0x000000f7040b7211 */ /* 0x080fe200000f16ff */
[C---:B---3--:R-:W-:Y:S01]  /*71d0*/  IMAD.IADD R6, R152.reuse, 0x1, R5 ;  /* 0x0000000198067824 */ /* 0x048fe200078e0205 */
[CC--:B------:R-:W-:Y:S03]  /*71e0*/  LEA R12, P0, R5.reuse, R246.reuse, 0x2 ;  /* 0x000000f6050c7211 */ /* 0x0c0fe600078010ff */
[----:B------:R-:W-:Y:S01]  /*71f0*/  REDG.E.ADD.F32.FTZ.RN.STRONG.GPU desc[UR14][R10.64], R99 ;  /* 0x000000630a0079a6 */ /* 0x000fe2000c10f38e */
[----:B------:R-:W-:Y:S01]  /*7200*/  IMAD.IADD R4, R152, 0x1, R6 ;  /* 0x0000000198047824 */ /* 0x000fe200078e0206 */
[-C--:B------:R-:W-:Y:S02]  /*7210*/  LEA.HI.X.SX32 R13, R5, R247.reuse, 0x2, P0 ;  /* 0x000000f7050d7211 */ /* 0x080fe400000f16ff */
[-C--:B------:R-:W-:Y:S01]  /*7220*/  LEA R16, P2, R6, R246.reuse, 0x2 ;  /* 0x000000f606107211 */ /* 0x080fe200078410ff */
[----:B------:R-:W-:Y:S01]  /*7230*/  IMAD.IADD R152, R152, 0x1, R4 ;  /* 0x0000000198987824 */ /* 0x000fe200078e0204 */
[-C--:B------:R-:W-:Y:S01]  /*7240*/  LEA R14, P1, R4, R246.reuse, 0x2 ;  /* 0x000000f6040e7211 */ /* 0x080fe200078210ff */
[----:B------:R-:W-:Y:S01]  /*7250*/  REDG.E.ADD.F32.FTZ.RN.STRONG.GPU desc[UR14][R12.64], R92 ;  /* 0x0000005c0c0079a6 */ /* 0x000fe2000c10f38e */
[-C--:B------:R-:W-:Y:S02]  /*7260*/  LEA.HI.X.SX32 R17, R6, R247.reuse, 0x2, P2 ;  /* 0x000000f706117211 */ /* 0x080fe400010f16ff */
[-C--:B------:R-:W-:Y:S02]  /*7270*/  LEA.HI.X.SX32 R15, R4, R247.reuse, 0x2, P1 ;  /* 0x000000f7040f7211 */ /* 0x080fe400008f16ff */
[----:B------:R-:W-:Y:S01]  /*7280*/  LDSM.16.MT88.4 R4, [R186+0x1e000] ;  /* 0x01e00000ba04783b */ /* 0x000fe20000004200 */
[----:B------:R-:W-:Y:S03]  /*7290*/  @P6 IADD3 R231, P1, R231, -0x100, RZ ;  /* 0xffffff00e7e76810 */ /* 0x000fe60007f3e0ff */
[----:B------:R-:W-:Y:S01]  /*72a0*/  REDG.E.ADD.F32.FTZ.RN.STRONG.GPU desc[UR14][R16.64], R93 ;  /* 0x0000005d100079a6 */ /* 0x000fe2000c10f38e */
[----:B------:R-:W-:Y:S03]  /*72b0*/  @P6 IADD3.X R230, R230, -0x1, RZ, P1, !PT ;  /* 0xffffffffe6e66810 */ /* 0x000fe60000ffe4ff */
[----:B------:R-:W-:Y:S01]  /*72c0*/  REDG.E.ADD.F32.FTZ.RN.STRONG.GPU desc[UR14][R14.64], R94 ;  /* 0x0000005e0e0079a6 */ /* 0x000fe2000c10f38e */
[C---:B-1----:R-:W-:Y:S03]  /*72d0*/  LEA R8, P0, R152.reuse, R246, 0x2 ;  /* 0x000000f698087211 */ /* 0x042fe600078010ff */
[----:B------:R-:W-:Y:S01]  /*72e0*/  LDSM.16.MT88.4 R12, [R0+0x1e000] ;  /* 0x01e00000000c783b */ /* 0x000fe20000004200 */
[----:B------:R-:W-:Y:S03]  /*72f0*/  LEA.HI.X.SX32 R9, R152, R247, 0x2, P0 ;  /* 0x000000f798097211 */ /* 0x000fe600000f16ff */
[----:B------:R-:W-:Y:S04]  /*7300*/  LDSM.16.MT88.4 R16, [R184+0x2000] ;  /* 0x00200000b810783b */ /* 0x000fe80000004200 */
[----:B------:R-:W-:Y:S04]  /*7310*/  REDG.E.ADD.F32.FTZ.RN.STRONG.GPU desc[UR14][R8.64], R95 ;  /* 0x0000005f080079a6 */ /* 0x000fe8000c10f38e */
[----:B------:R-:W1:Y:S04]  /*7320*/  LDSM.16.MT88.4 R8, [R184] ;  /* 0x00000000b808783b */ /* 0x000e680000004200 */
[----:B------:R-:W-:Y:S01]  /*7330*/  LDSM.16.MT88.4 R92, [R184+0x3800] ;  /* 0x00380000b85c783b */ /* 0x000fe20000004200 */
[-C--:B-1----:R-:W-:Y:S06]  /*7340*/  HMMA.16816.F32.BF16 R100, R4, R8.reuse, R100 ;  /* 0x000000080464723c */ /* 0x082fec0000041864 */
        /* <DEDUP_REMOVED lines=45> */
[----:B------:R-:W-:Y:S01]  /*7620*/  LOP3.LUT R4, R239, 0x1, RZ, 0xc0, !PT ;  /* 0x00000001ef047812 */ /* 0x000fe200078ec0ff */
[C---:B------:R-:W-:Y:S04]  /*7630*/  HMMA.16816.F32.BF16 R104, R84.reuse, R80, R104 ;  /* 0x000000505468723c */ /* 0x040fe80000041868 */
[----:B------:R-:W-:Y:S01]  /*7640*/  ISETP.NE.U32.AND P0, PT, R4, 0x1, PT ;  /* 0x000000010400780c */ /* 0x000fe20003f05070 */
[----:B------:R-:W-:Y:S01]  /*7650*/  VIADD R5, R184, 0xffffa000 ;  /* 0xffffa000b8057836 */ /* 0x000fe20000000000 */
[-C--:B------:R-:W-:Y:S05]  /*7660*/  HMMA.16816.F32.BF16 R108, R84, R82.reuse, R108 ;  /* 0x00000052546c723c */ /* 0x080fea000004186c */
        /* <DEDUP_REMOVED lines=140> */
[----:B------:R-:W-:-:S02]  /*7f30*/  @P0 IADD3 R10, R241, R242, RZ ;  /* 0x000000f2f10a0210 */ /* 0x000fc40007ffe0ff */
[----:B------:R-:W-:Y:S01]  /*7f40*/  @P0 IADD3 R8, R241, R242, RZ ;  /* 0x000000f2f1080210 */ /* 0x000fe20007ffe0ff */
[----:B------:R-:W-:Y:S01]  /*7f50*/  STS [R209+0x4400], R146 ;  /* 0x00440092d1007388 */ /* 0x000fe20000000800 */
[----:B------:R-:W-:-:S03]  /*7f60*/  LEA R59, R198, UR5, 0x1 ;  /* 0x00000005c63b7c11 */ /* 0x000fc6000f8e08ff */
[----:B------:R-:W-:Y:S01]  /*7f70*/  STS [R205+0x5000], R136 ;  /* 0x00500088cd007388 */ /* 0x000fe20000000800 */
[C---:B--2---:R-:W-:Y:S02]  /*7f80*/  @P0 IMAD R6, R8.reuse, R5, RZ ;  /* 0x0000000508060224 */ /* 0x044fe400078e02ff */
[----:B------:R-:W-:Y:S01]  /*7f90*/  @P0 IMAD.WIDE.U32 R8, R8, R4, RZ ;  /* 0x0000000408080225 */ /* 0x000fe200078e00ff */
[----:B------:R-:W-:Y:S03]  /*7fa0*/  STS [R205+0x5400], R138 ;  /* 0x0054008acd007388 */ /* 0x000fe60000000800 */
[----:B------:R-:W-:Y:S01]  /*7fb0*/  @P0 IMAD.MOV.U32 R7, RZ, RZ, R8 ;  /* 0x000000ffff070224 */ /* 0x000fe200078e0008 */
[----:B------:R-:W-:Y:S01]  /*7fc0*/  STS [R209+0x5000], R140 ;  /* 0x0050008cd1007388 */ /* 0x000fe20000000800 */
[----:B------:R-:W-:-:S03]  /*7fd0*/  @P0 IADD3 R6, R9, R6, RZ ;  /* 0x0000000609060210 */ /* 0x000fc60007ffe0ff */
        /* <DEDUP_REMOVED lines=20> */
[----:B-1----:R-:W-:-:S02]  /*8120*/  @P0 IMAD R40, R10, R3, RZ ;  /* 0x000000030a280224 */ /* 0x002fc400078e02ff */
[----:B------:R-:W-:Y:S01]  /*8130*/  @P0 IMAD.WIDE.U32 R10, R10, R2, RZ ;  /* 0x000000020a0a0225 */ /* 0x000fe200078e00ff */
[----:B------:R2:W-:Y:S03]  /*8140*/  STS [R209+0xa400], R66 ;  /* 0x00a40042d1007388 */ /* 0x0005e60000000800 */
[----:B------:R-:W-:Y:S01]  /*8150*/  @P0 IMAD.MOV.U32 R41, RZ, RZ, R10 ;  /* 0x000000ffff290224 */ /* 0x000fe200078e000a */
[----:B------:R2:W-:Y:S01]  /*8160*/  STS [R205+0xb000], R56 ;  /* 0x00b00038cd007388 */ /* 0x0005e20000000800 */
[----:B------:R-:W-:Y:S02]  /*8170*/  @P0 IADD3 R40, R11, R40, RZ ;  /* 0x000000280b280210 */ /* 0x000fe40007ffe0ff */
[----:B------:R-:W-:Y:S01]  /*8180*/  SHF.R.S32.HI R10, RZ, 0x1f, R202 ;  /* 0x0000001fff0a7819 */ /* 0x000fe200000114ca */
[----:B------:R2:W-:Y:S04]  /*8190*/  STS [R205+0xb400], R58 ;  /* 0x00b4003acd007388 */ /* 0x0005e80000000800 */
[----:B------:R2:W-:Y:S04]  /*81a0*/  STS [R209+0xb000], R60 ;  /* 0x00b0003cd1007388 */ /* 0x0005e80000000800 */
[----:B------:R2:W-:Y:S01]  /*81b0*/  STS [R209+0xb400], R62 ;  /* 0x00b4003ed1007388 */ /* 0x0005e20000000800 */
[----:B------:R-:W-:Y:S05]  /*81c0*/  @P0 BRA `(.L_x_237) ;  /* 0x0000000000340947 */ /* 0x000fea0003800000 */
[----:B------:R-:W1:Y:S01]  /*81d0*/  LDC.64 R2, c[0x0][0x450] ;  /* 0x00011400ff027b82 */ /* 0x000e620000000a00 */
[----:B------:R-:W-:-:S07]  /*81e0*/  SHF.R.S32.HI R12, RZ, 0x1f, R241 ;  /* 0x0000001fff0c7819 */ /* 0x000fce00000114f1 */
[----:B------:R-:W3:Y:S01]  /*81f0*/  LDC.64 R8, c[0x0][0x438] ;  /* 0x00010e00ff087b82 */ /* 0x000ee20000000a00 */
[-C--:B-1----:R-:W-:Y:S02]  /*8200*/  IMAD R12, R12, R2.reuse, RZ ;  /* 0x000000020c0c7224 */ /* 0x082fe400078e02ff */
[----:B------:R-:W-:-:S04]  /*8210*/  IMAD.WIDE.U32 R14, R241, R2, RZ ;  /* 0x00000002f10e7225 */ /* 0x000fc800078e00ff */
[----:B------:R-:W-:Y:S02]  /*8220*/  IMAD R12, R241, R3, R12 ;  /* 0x00000003f10c7224 */ /* 0x000fe400078e020c */
[----:B---3--:R-:W-:-:S03]  /*8230*/  IMAD R11, R10, R8, RZ ;  /* 0x000000080a0b7224 */ /* 0x008fc600078e02ff */
[----:B------:R-:W-:Y:S01]  /*8240*/  IADD3 R13, R15, R12, RZ ;  /* 0x0000000c0f0d7210 */ /* 0x000fe20007ffe0ff */
[----:B------:R-:W-:Y:S01]  /*8250*/  IMAD R9, R202, R9, R11 ;  /* 0x00000009ca097224 */ /* 0x000fe200078e020b */
[----:B------:R-:W-:-:S05]  /*8260*/  MOV R12, R14 ;  /* 0x0000000e000c7202 */ /* 0x000fca0000000f00 */
[----:B------:R-:W-:-:S05]  /*8270*/  IMAD.WIDE.U32 R12, R202, R8, R12 ;  /* 0x00000008ca0c7225 */ /* 0x000fca00078e000c */
[----:B------:R-:W-:Y:S02]  /*8280*/  IADD3 R40, R13, R9, RZ ;  /* 0x000000090d287210 */ /* 0x000fe40007ffe0ff */
[----:B------:R-:W-:Y:S02]  /*8290*/  MOV R41, R12 ;  /* 0x0000000c00297202 */ /* 0x000fe40000000f00 */
.L_x_237:
        /* <DEDUP_REMOVED lines=13> */
[----:B------:R-:W-:-:S07]  /*8370*/  MOV R7, R8 ;  /* 0x0000000800077202 */ /* 0x000fce0000000f00 */
.L_x_238:
[----:B------:R-:W-:Y:S01]  /*8380*/  BAR.SYNC.DEFER_BLOCKING 0x0 ;  /* 0x0000000000007b1d */ /* 0x000fe20000010000 */
[C---:B------:R-:W-:Y:S01]  /*8390*/  IMAD.SHL.U32 R53, R203.reuse, 0x40, RZ ;  /* 0x00000040cb357824 */ /* 0x040fe200078e00ff */
[--C-:B------:R-:W-:Y:S01]  /*83a0*/  SHF.R.S32.HI R63, RZ, 0x1f, R200.reuse ;  /* 0x0000001fff3f7819 */ /* 0x100fe200000114c8 */
[----:B--2---:R-:W-:Y:S01]  /*83b0*/  IMAD.MOV.U32 R62, RZ, RZ, R200 ;  /* 0x000000ffff3e7224 */ /* 0x004fe200078e00c8 */
[----:B------:R-:W-:Y:S01]  /*83c0*/  SHF.R.S32.HI R54, RZ, 0x1f, R206 ;  /* 0x0000001fff367819 */ /* 0x000fe200000114ce */
[----:B------:R-:W-:Y:S01]  /*83d0*/  IMAD R240, R203, -0x40, R240 ;  /* 0xffffffc0cbf07824 */ /* 0x000fe200078e02f0 */
[----:B------:R-:W-:Y:S01]  /*83e0*/  SHF.R.S32.HI R52, RZ, 0x1f, R53 ;  /* 0x0000001fff347819 */ /* 0x000fe20000011435 */
[----:B------:R-:W-:Y:S01]  /*83f0*/  IMAD.WIDE.U32 R44, R53, R2, R62 ;  /* 0x00000002352c7225 */ /* 0x000fe200078e003e */
[----:B------:R-:W-:Y:S01]  /*8400*/  ULDC.64 UR6, c[0x0][0x468] ;  /* 0x00011a0000067ab9 */ /* 0x000fe20000000a00 */
[----:B------:R-:W-:Y:S01]  /*8410*/  BSSY B0, `(.L_x_239) ;  /* 0x000002b000007945 */ /* 0x000fe20003800000 */
[----:B------:R-:W-:Y:S01]  /*8420*/  ISETP.GE.AND P4, PT, R199, R240, PT ;  /* 0x000000f0c700720c */ /* 0x000fe20003f86270 */
[----:B------:R-:W-:Y:S01]  /*8430*/  IMAD R42, R52, R2, RZ ;  /* 0x00000002342a7224 */ /* 0x000fe200078e02ff */
[----:B------:R-:W-:Y:S01]  /*8440*/  IADD3 R64, P0, R41, R44, RZ ;  /* 0x0000002c29407210 */ /* 0x000fe20007f1e0ff */
[----:B------:R-:W-:Y:S01]  /*8450*/  IMAD R58, R54, UR6, RZ ;  /* 0x00000006363a7c24 */ /* 0x000fe2000f8e02ff */
[----:B------:R-:W-:Y:S01]  /*8460*/  IADD3 R41, R199, 0x20, RZ ;  /* 0x00000020c7297810 */ /* 0x000fe20007ffe0ff */
[----:B------:R-:W-:Y:S01]  /*8470*/  IMAD R42, R53, R3, R42 ;  /* 0x00000003352a7224 */ /* 0x000fe200078e022a */
[----:B------:R-:W-:Y:S01]  /*8480*/  IADD3 R56, R200, 0x40, RZ ;  /* 0x00000040c8387810 */ /* 0x000fe20007ffe0ff */
[----:B------:R-:W-:Y:S01]  /*8490*/  IMAD R58, R206, UR7, R58 ;  /* 0x00000007ce3a7c24 */ /* 0x000fe2000f8e023a */
[----:B------:R-:W-:Y:S01]  /*84a0*/  ISETP.GE.AND P3, PT, R41, R240, PT ;  /* 0x000000f02900720c */ /* 0x000fe20003f66270 */
[----:B------:R-:W-:Y:S01]  /*84b0*/  VIADD R57, R200, 0x80 ;  /* 0x00000080c8397836 */ /* 0x000fe20000000000 */
[----:B------:R-:W-:-:S02]  /*84c0*/  IADD3.X R65, R40, R45, R42, P0, !PT ;  /* 0x0000002d28417210 */ /* 0x000fc400007fe42a */
[----:B------:R-:W-:Y:S01]  /*84d0*/  SHF.R.S32.HI R55, RZ, 0x1f, R199 ;  /* 0x0000001fff377819 */ /* 0x000fe200000114c7 */
[----:B------:R1:W2:Y:S01]  /*84e0*/  LDS.128 R36, [R59+0x13000] ;  /* 0x013000003b247984 */ /* 0x0002a20000000c00 */
[----:B------:R-:W-:-:S03]  /*84f0*/  IMAD.WIDE.U32 R64, R206, UR6, R64 ;  /* 0x00000006ce407c25 */ /* 0x000fc6000f8e0040 */
[----:B------:R1:W3:Y:S02]  /*8500*/  LDS.128 R32, [R59+0x15000] ;  /* 0x015000003b207984 */ /* 0x0002e40000000c00 */
[----:B------:R-:W-:Y:S02]  /*8510*/  IADD3 R58, R58, R65, RZ ;  /* 0x000000413a3a7210 */ /* 0x000fe40007ffe0ff */
[----:B------:R1:W4:Y:S04]  /*8520*/  LDS.128 R28, [R59+0x18000] ;  /* 0x018000003b1c7984 */ /* 0x0003280000000c00 */
[----:B------:R1:W1:Y:S04]  /*8530*/  LDS.128 R24, [R59+0x19000] ;  /* 0x019000003b187984 */ /* 0x0002680000000c00 */
[----:B------:R1:W1:Y:S04]  /*8540*/  LDS.128 R20, [R59+0x1a000] ;  /* 0x01a000003b147984 */ /* 0x0002680000000c00 */
[----:B------:R1:W1:Y:S04]  /*8550*/  LDS.128 R16, [R59+0x1b000] ;  /* 0x01b000003b107984 */ /* 0x0002680000000c00 */
[----:B------:R1:W1:Y:S04]  /*8560*/  LDS.128 R12, [R59+0x1c000] ;  /* 0x01c000003b0c7984 */ /* 0x0002680000000c00 */
[----:B------:R1:W1:Y:S01]  /*8570*/  LDS.128 R8, [R59+0x1d000] ;  /* 0x01d000003b087984 */ /* 0x0002620000000c00 */
[----:B------:R-:W-:Y:S05]  /*8580*/  @P4 BRA `(.L_x_240) ;  /* 0x00000000004c4947 */ /* 0x000fea0003800000 */
[----:B------:R-:W-:Y:S01]  /*8590*/  ULDC UR4, c[0x0][0x2d0] ;  /* 0x0000b40000047ab9 */ /* 0x000fe20000000800 */
[----:B------:R-:W2:Y:S01]  /*85a0*/  LDS.128 R48, [R59+0x14000] ;  /* 0x014000003b307984 */ /* 0x000ea20000000c00 */
[----:B------:R-:W-:Y:S01]  /*85b0*/  ISETP.GE.AND P2, PT, R200, UR4, PT ;  /* 0x00000004c8007c0c */ /* 0x000fe2000bf46270 */
[----:B------:R-:W-:Y:S01]  /*85c0*/  IMAD R60, R55, R2, RZ ;  /* 0x00000002373c7224 */ /* 0x000fe200078e02ff */
[----:B------:R-:W-:Y:S01]  /*85d0*/  MOV R67, R58 ;  /* 0x0000003a00437202 */ /* 0x000fe20000000f00 */
[----:B------:R-:W3:Y:S01]  /*85e0*/  LDS.128 R44, [R59+0x16000] ;  /* 0x016000003b2c7984 */ /* 0x000ee20000000c00 */
[----:B------:R-:W-:Y:S01]  /*85f0*/  IMAD.MOV.U32 R66, RZ, RZ, R64 ;  /* 0x000000ffff427224 */ /* 0x000fe200078e0040 */
[----:B------:R-:W-:Y:S01]  /*8600*/  ISETP.GE.AND P1, PT, R56, UR4, PT ;  /* 0x0000000438007c0c */ /* 0x000fe2000bf26270 */
[----:B------:R-:W-:Y:S01]  /*8610*/  IMAD R60, R199, R3, R60 ;  /* 0x00000003c73c7224 */ /* 0x000fe200078e023c */
[----:B------:R-:W-:Y:S01]  /*8620*/  ISETP.GE.AND P0, PT, R57, UR4, PT ;  /* 0x0000000439007c0c */ /* 0x000fe2000bf06270 */
[----:B------:R-:W-:Y:S01]  /*8630*/  IMAD.WIDE.U32 R66, R199, R2, R66 ;  /* 0x00000002c7427225 */ /* 0x000fe200078e0042 */
[----:B------:R-:W-:-:S03]  /*8640*/  ULDC.64 UR6, c[0x0][0x3f0] ;  /* 0x0000fc0000067ab9 */ /* 0x000fc60000000a00 */
[----:B------:R-:W-:Y:S01]  /*8650*/  IMAD.IADD R60, R60, 0x1, R67 ;  /* 0x000000013c3c7824 */ /* 0x000fe200078e0243 */
[----:B------:R-:W4:Y:S01]  /*8660*/  @!P2 LDS.128 R40, [R59+0x12000] ;  /* 0x012000003b28a984 */ /* 0x000f220000000c00 */
[----:B------:R-:W-:-:S04]  /*8670*/  LEA R68, P5, R66, UR6, 0x1 ;  /* 0x0000000642447c11 */ /* 0x000fc8000f8a08ff */
[----:B------:R-:W-:-:S05]  /*8680*/  LEA.HI.X R69, R66, UR7, R60, 0x1, P5 ;  /* 0x0000000742457c11 */ /* 0x000fca000a8f0c3c */
[----:B--2---:R2:W-:Y:S04]  /*8690*/  @!P1 STG.E.128 desc[UR14][R68.64+0x80], R48 ;  /* 0x0000803044009986 */ /* 0x0045e8000c101d0e */
[----:B---3--:R2:W-:Y:S04]  /*86a0*/  @!P0 STG.E.128 desc[UR14][R68.64+0x100], R44 ;  /* 0x0001002c44008986 */ /* 0x0085e8000c101d0e */
[----:B----4-:R2:W-:Y:S02]  /*86b0*/  @!P2 STG.E.128 desc[UR14][R68.64], R40 ;  /* 0x000000284400a986 */ /* 0x0105e4000c101d0e */
.L_x_240:
[----:B------:R-:W-:Y:S05]  /*86c0*/  BSYNC B0 ;  /* 0x0000000000007941 */ /* 0x000fea0003800000 */
.L_x_239:
[----:B--2---:R2:W1:Y:S01]  /*86d0*/  LDS.128 R40, [R59+0x17000] ;  /* 0x017000003b287984 */ /* 0x0044620000000c00 */
        /* <DEDUP_REMOVED lines=17> */
[----:B------:R2:W-:Y:S04]  /*87f0*/  @!P2 STG.E.128 desc[UR14][R2.64], R36 ;  /* 0x000000240200a986 */ /* 0x0005e8000c101d0e */
[----:B---3--:R2:W-:Y:S04]  /*8800*/  @!P1 STG.E.128 desc[UR14][R2.64+0x80], R32 ;  /* 0x0000802002009986 */ /* 0x0085e8000c101d0e */
[----:B-1----:R2:W-:Y:S02]  /*8810*/  @!P0 STG.E.128 desc[UR14][R2.64+0x100], R40 ;  /* 0x0001002802008986 */ /* 0x0025e4000c101d0e */
.L_x_242:
[----:B------:R-:W-:Y:S05]  /*8820*/  BSYNC B0 ;  /* 0x0000000000007941 */ /* 0x000fea0003800000 */
.L_x_241:
[-C--:B------:R-:W-:Y:S01]  /*8830*/  IMAD.WIDE.U32 R62, R53, R4.reuse, R62 ;  /* 0x00000004353e7225 */ /* 0x080fe200078e003e */
[----:B------:R-:W-:Y:S01]  /*8840*/  ULDC.64 UR6, c[0x0][0x470] ;  /* 0x00011c0000067ab9 */ /* 0x000fe20000000a00 */
[----:B------:R-:W-:Y:S02]  /*8850*/  BSSY B0, `(.L_x_243) ;  /* 0x000001a000007945 */ /* 0x000fe40003800000 */
[----:B------:R-:W-:Y:S01]  /*8860*/  IMAD R52, R52, R4, RZ ;  /* 0x0000000434347224 */ /* 0x000fe200078e02ff */
[----:B--23--:R-:W-:Y:S01]  /*8870*/  IADD3 R32, P0, R7, R62, RZ ;  /* 0x0000003e07207210 */ /* 0x00cfe20007f1e0ff */
        /* <DEDUP_REMOVED lines=20> */
[----:B----4-:R2:W-:Y:S04]  /*89c0*/  @!P2 STG.E.128 desc[UR14][R34.64], R28 ;  /* 0x0000001c2200a986 */ /* 0x0105e8000c101d0e */
[----:B-1----:R2:W-:Y:S04]  /*89d0*/  @!P1 STG.E.128 desc[UR14][R34.64+0x80], R20 ;  /* 0x0000801422009986 */ /* 0x0025e8000c101d0e */
[----:B------:R2:W-:Y:S02]  /*89e0*/  @!P0 STG.E.128 desc[UR14][R34.64+0x100], R12 ;  /* 0x0001000c22008986 */ /* 0x0005e4000c101d0e */
.L_x_244:
[----:B------:R-:W-:Y:S05]  /*89f0*/  BSYNC B0 ;  /* 0x0000000000007941 */ /* 0x000fea0003800000 */
.L_x_243:
        /* <DEDUP_REMOVED lines=10> */
[----:B------:R-:W-:-:S04]  /*8aa0*/  IMAD R55, R55, R4, RZ ;  /* 0x0000000437377224 */ /* 0x000fc800078e02ff */
[----:B------:R-:W-:Y:S01]  /*8ab0*/  IMAD R55, R2, R5, R55 ;  /* 0x0000000502377224 */ /* 0x000fe200078e0237 */
[----:B------:R-:W-:-:S03]  /*8ac0*/  LEA R2, P3, R6, UR6, 0x1 ;  /* 0x0000000606027c11 */ /* 0x000fc6000f8608ff */
[----:B------:R-:W-:-:S05]  /*8ad0*/  IMAD.IADD R55, R55, 0x1, R7 ;  /* 0x0000000137377824 */ /* 0x000fca00078e0207 */
[----:B------:R-:W-:-:S05]  /*8ae0*/  LEA.HI.X R3, R6, UR7, R55, 0x1, P3 ;  /* 0x0000000706037c11 */ /* 0x000fca00098f0c37 */
[----:B-1----:R3:W-:Y:S04]  /*8af0*/  @!P2 STG.E.128 desc[UR14][R2.64], R24 ;  /* 0x000000180200a986 */ /* 0x0027e8000c101d0e */
[----:B------:R3:W-:Y:S04]  /*8b00*/  @!P1 STG.E.128 desc[UR14][R2.64+0x80], R16 ;  /* 0x0000801002009986 */ /* 0x0007e8000c101d0e */
[----:B------:R3:W-:Y:S02]  /*8b10*/  @!P0 STG.E.128 desc[UR14][R2.64+0x100], R8 ;  /* 0x0001000802008986 */ /* 0x0007e4000c101d0e */
.L_x_215:
[----:B------:R-:W-:Y:S05]  /*8b20*/  BSYNC B1 ;  /* 0x0000000000017941 */ /* 0x000fea0003800000 */
.L_x_201:
[----:B---34-:R-:W3:Y:S02]  /*8b30*/  LDC R2, c[0x0][0xc] ;  /* 0x00000300ff027b82 */ /* 0x018ee40000000800 */
[----:B---3--:R-:W-:-:S04]  /*8b40*/  IADD3 R203, R2, R203, RZ ;  /* 0x000000cb02cb7210 */ /* 0x008fc80007ffe0ff */
[----:B------:R-:W-:-:S13]  /*8b50*/  ISETP.GE.AND P0, PT, R203, UR12, PT ;  /* 0x0000000ccb007c0c */ /* 0x000fda000bf06270 */
[----:B------:R-:W-:Y:S05]  /*8b60*/  @P0 BRA `(.L_x_245) ;  /* 0x0000000000040947 */ /* 0x000fea0003800000 */
[----:B------:R-:W-:Y:S05]  /*8b70*/  BRA `(.L_x_246) ;  /* 0xffffff7c00547947 */ /* 0x000fea000383ffff */
.L_x_245:
[----:B------:R-:W-:Y:S05]  /*8b80*/  EXIT ;  /* 0x000000000000794d */ /* 0x000fea0003800000 */
.L_x_247:
        /* <DEDUP_REMOVED lines=15> */
.L_x_807:


//--------------------- .text._ZN5flash27flash_bwd_convert_dq_kernelI23Flash_bwd_kernel_traitsILi192ELi64ELi64ELi8ELi4ELi2ELi2ELb1ELb1EN7cutlass10bfloat16_tE19Flash_kernel_traitsILi192ELi64ELi64ELi8ES3_EEEEvNS_16Flash_bwd_paramsEi --------------------------
	.section	.text._ZN5flash27flash_bwd_convert_dq_kernelI23Flash_bwd_kernel_traitsILi192ELi64ELi64ELi8ELi4ELi2ELi2ELb1ELb1EN7cutlass10bfloat16_tE19Flash_kernel_traitsILi192ELi64ELi64ELi8ES3_EEEEvNS_16Flash_bwd_paramsEi,"ax",@progbits
	.align	128
        .global         _ZN5flash27flash_bwd_convert_dq_kernelI23Flash_bwd_kernel_traitsILi192ELi64ELi64ELi8ELi4ELi2ELi2ELb1ELb1EN7cutlass10bfloat16_tE19Flash_kernel_traitsILi192ELi64ELi64ELi8ES3_EEEEvNS_16Flash_bwd_paramsEi
        .type           _ZN5flash27flash_bwd_convert_dq_kernelI23Flash_bwd_kernel_traitsILi192ELi64ELi64ELi8ELi4ELi2ELi2ELb1ELb1EN7cutlass10bfloat16_tE19Flash_kernel_traitsILi192ELi64ELi64ELi8ES3_EEEEvNS_16Flash_bwd_paramsEi,@function
        .size           _ZN5flash27flash_bwd_convert_dq_kernelI23Flash_bwd_kernel_traitsILi192ELi64ELi64ELi8ELi4ELi2ELi2ELb1ELb1EN7cutlass10bfloat16_tE19Flash_kernel_traitsILi192ELi64ELi64ELi8ES3_EEEEvNS_16Flash_bwd_paramsEi,(.L_x_808 - _ZN5flash27flash_bwd_convert_dq_kernelI23Flash_bwd_kernel_traitsILi192ELi64ELi64ELi8ELi4ELi2ELi2ELb1ELb1EN7cutlass10bfloat16_tE19Flash_kernel_traitsILi192ELi64ELi64ELi8ES3_EEEEvNS_16Flash_bwd_paramsEi)
        .other          _ZN5flash27flash_bwd_convert_dq_kernelI23Flash_bwd_kernel_traitsILi192ELi64ELi64ELi8ELi4ELi2ELi2ELb1ELb1EN7cutlass10bfloat16_tE19Flash_kernel_traitsILi192ELi64ELi64ELi8ES3_EEEEvNS_16Flash_bwd_paramsEi,@"STO_CUDA_ENTRY STV_DEFAULT"
_ZN5flash27flash_bwd_convert_dq_kernelI23Flash_bwd_kernel_traitsILi192ELi64ELi64ELi8ELi4ELi2ELi2ELb1ELb1EN7cutlass10bfloat16_tE19Flash_kernel_traitsILi192ELi64ELi64ELi8ES3_EEEEvNS_16Flash_bwd_paramsEi:
.text._ZN5flash27flash_bwd_convert_dq_kernelI23Flash_bwd_kernel_traitsILi192ELi64ELi64ELi8ELi4ELi2ELi2ELb1ELb1EN7cutlass10bfloat16_tE19Flash_kernel_traitsILi192ELi64ELi64ELi8ES3_EEEEvNS_16Flash_bwd_paramsEi:
[----:B------:R-:W-:Y:S01]  /*0000*/  LDC R1, c[0x0][0x28] ;  /* 0x00000a00ff017b82 */ /* 0x000fe20000000800 */
[----:B------:R-:W0:Y:S07]  /*0010*/  S2R R44, SR_CTAID.Y ;  /* 0x00000000002c7919 */ /* 0x000e2e0000002600 */
[----:B------:R-:W0:Y:S01]  /*0020*/  LDC.64 R2, c[0x0][0x2f0] ;  /* 0x0000bc00ff027b82 */ /* 0x000e220000000a00 */
[----:B------:R-:W-:Y:S01]  /*0030*/  ULDC.64 UR4, c[0x0][0x2f0] ;  /* 0x0000bc0000047ab9 */ /* 0x000fe20000000a00 */
[----:B------:R-:W-:Y:S01]  /*0040*/  MOV R47, 0xffffffff ;  /* 0xffffffff002f7802 */ /* 0x000fe20000000f00 */
[----:B------:R-:W-:Y:S01]  /*0050*/  ULDC.64 UR6, c[0x0][0x208] ;  /* 0x0000820000067ab9 */ /* 0x000fe20000000a00 */
[----:B------:R-:W-:-:S04]  /*0060*/  ISETP.NE.U32.AND P0, PT, RZ, UR4, PT ;  /* 0x00000004ff007c0c */ /* 0x000fc8000bf05070 */
[----:B------:R-:W-:Y:S01]  /*0070*/  ISETP.NE.AND.EX P0, PT, RZ, UR5, PT, P0 ;  /* 0x00000005ff007c0c */ /* 0x000fe2000bf05300 */
[----:B0-----:R-:W-:-:S12]  /*0080*/  IMAD.WIDE R2, R44, 0x4, R2 ;  /* 0x000000042c027825 */ /* 0x001fd800078e0202 */
[----:B------:R-:W2:Y:S04]  /*0090*/  @P0 LDG.E R47, desc[UR6][R2.64] ;  /* 0x00000006022f0981 */ /* 0x000ea8000c1e1900 */
[----:B------:R-:W2:Y:S01]  /*00a0*/  @P0 LDG.E R80, desc[UR6][R2.64+0x4] ;  /* 0x0000040602500981 */ /* 0x000ea2000c1e1900 */
[----:B------:R-:W0:Y:S02]  /*00b0*/  S2R R79, SR_CTAID.X ;  /* 0x00000000004f7919 */ /* 0x000e240000002500 */
[----:B0-----:R-:W-:Y:S01]  /*00c0*/  SHF.L.U32 R79, R79, 0x6, RZ ;  /* 0x000000064f4f7819 */ /* 0x001fe200000006ff */
[----:B--2---:R-:W-:-:S06]  /*00d0*/  @P0 IMAD.IADD R80, R80, 0x1, -R47 ;  /* 0x0000000150500824 */ /* 0x004fcc00078e0a2f */
[----:B------:R-:W0:Y:S02]  /*00e0*/  @!P0 LDC R80, c[0x0][0x2c4] ;  /* 0x0000b100ff508b82 */ /* 0x000e240000000800 */
[----:B0-----:R-:W-:-:S13]  /*00f0*/  ISETP.GT.AND P1, PT, R80, R79, PT ;  /* 0x0000004f5000720c */ /* 0x001fda0003f24270 */
[----:B------:R-:W-:Y:S05]  /*0100*/  @!P1 EXIT ;  /* 0x000000000000994d */ /* 0x000fea0003800000 */
[----:B------:R-:W0:Y:S01]  /*0110*/  S2R R6, SR_TID.X ;  /* 0x0000000000067919 */ /* 0x000e220000002100 */
[----:B------:R-:W-:Y:S01]  /*0120*/  ISETP.NE.AND P2, PT, R47, -0x1, PT ;  /* 0xffffffff2f00780c */ /* 0x000fe20003f45270 */
[----:B------:R-:W1:Y:S01]  /*0130*/  LDC R75, c[0x0][0x490] ;  /* 0x00012400ff4b7b82 */ /* 0x000e620000000800 */
[----:B------:R-:W-:Y:S01]  /*0140*/  HFMA2.MMA R41, -RZ, RZ, 0, 0 ;  /* 0x00000000ff297435 */ /* 0x000fe200000001ff */
[----:B------:R-:W2:Y:S01]  /*0150*/  S2R R50, SR_TID.X ;  /* 0x0000000000327919 */ /* 0x000ea20000002100 */
[----:B------:R-:W-:Y:S02]  /*0160*/  SHF.R.S32.HI R51, RZ, 0x1f, R79 ;  /* 0x0000001fff337819 */ /* 0x000fe4000001144f */
[----:B------:R-:W-:Y:S02]  /*0170*/  CS2R R72, SRZ ;  /* 0x0000000000487805 */ /* 0x000fe4000001ff00 */
[----:B------:R-:W-:Y:S01]  /*0180*/  CS2R R70, SRZ ;  /* 0x0000000000467805 */ /* 0x000fe2000001ff00 */
[----:B------:R-:W3:Y:S01]  /*0190*/  S2R R74, SR_CTAID.Z ;  /* 0x00000000004a7919 */ /* 0x000ee20000002700 */
[----:B------:R-:W-:-:S02]  /*01a0*/  CS2R R68, SRZ ;  /* 0x0000000000447805 */ /* 0x000fc4000001ff00 */
[----:B------:R-:W-:Y:S02]  /*01b0*/  CS2R R66, SRZ ;  /* 0x0000000000427805 */ /* 0x000fe4000001ff00 */
[----:B------:R-:W-:Y:S02]  /*01c0*/  CS2R R64, SRZ ;  /* 0x0000000000407805 */ /* 0x000fe4000001ff00 */
[----:B------:R-:W-:Y:S02]  /*01d0*/  CS2R R62, SRZ ;  /* 0x00000000003e7805 */ /* 0x000fe4000001ff00 */
[----:B------:R-:W-:Y:S01]  /*01e0*/  CS2R R60, SRZ ;  /* 0x00000000003c7805 */ /* 0x000fe2000001ff00 */
[----:B------:R-:W4:Y:S01]  /*01f0*/  @P2 LDC.64 R4, c[0x0][0x448] ;  /* 0x00011200ff042b82 */ /* 0x000f220000000a00 */
        /* <DEDUP_REMOVED lines=15> */
[----:B-1----:R-:W-:Y:S02]  /*02f0*/  ISETP.GE.AND P1, PT, R75, 0x1, PT ;  /* 0x000000014b00780c */ /* 0x002fe40003f26270 */
[----:B0-----:R-:W-:-:S04]  /*0300*/  SHF.R.S32.HI R7, RZ, 0x1f, R6 ;  /* 0x0000001fff077819 */ /* 0x001fc80000011406 */
[CC--:B------:R-:W-:Y:S02]  /*0310*/  LEA.HI R0, R7.reuse, R6.reuse, RZ, 0x2 ;  /* 0x0000000607007211 */ /* 0x0c0fe400078f10ff */
[----:B------:R-:W-:Y:S01]  /*0320*/  LEA.HI R38, R7, R6, RZ, 0x3 ;  /* 0x0000000607267211 */ /* 0x000fe200078f18ff */
[C---:B----4-:R-:W-:Y:S01]  /*0330*/  @P2 IMAD.WIDE.U32 R82, R47.reuse, R4, RZ ;  /* 0x000000042f522225 */ /* 0x050fe200078e00ff */
[--C-:B------:R-:W-:Y:S02]  /*0340*/  SHF.R.S32.HI R76, RZ, 0x2, R0.reuse ;  /* 0x00000002ff4c7819 */ /* 0x100fe40000011400 */
[----:B------:R-:W-:Y:S01]  /*0350*/  SHF.R.S32.HI R3, RZ, 0x1f, R0 ;  /* 0x0000001fff037819 */ /* 0x000fe20000011400 */
[----:B------:R-:W-:Y:S01]  /*0360*/  @P2 IMAD R81, R47, R5, R83 ;  /* 0x000000052f512224 */ /* 0x000fe200078e0253 */
[----:B------:R-:W-:Y:S02]  /*0370*/  LOP3.LUT R78, R38, 0x1ffffff8, RZ, 0xc0, !PT ;  /* 0x1ffffff8264e7812 */ /* 0x000fe400078ec0ff */
[----:B------:R-:W-:-:S02]  /*0380*/  CS2R R4, SRZ ;  /* 0x0000000000047805 */ /* 0x000fc4000001ff00 */
[----:B------:R-:W-:Y:S02]  /*0390*/  LEA.HI R3, R3, R76, RZ, 0x3 ;  /* 0x0000004c03037211 */ /* 0x000fe400078f18ff */
[----:B------:R-:W-:Y:S01]  /*03a0*/  LOP3.LUT R77, R0, 0x3ffffffc, RZ, 0xc0, !PT ;  /* 0x3ffffffc004d7812 */ /* 0x000fe200078ec0ff */
[----:B------:R-:W-:Y:S01]  /*03b0*/  IMAD.IADD R78, R6, 0x1, -R78 ;  /* 0x00000001064e7824 */ /* 0x000fe200078e0a4e */
[----:B------:R-:W-:Y:S02]  /*03c0*/  LOP3.LUT R3, R3, 0xfffffff8, RZ, 0xc0, !PT ;  /* 0xfffffff803037812 */ /* 0x000fe400078ec0ff */
[CC--:B------:R-:W-:Y:S02]  /*03d0*/  LEA.HI R39, R7.reuse, R6.reuse, RZ, 0x5 ;  /* 0x0000000607277211 */ /* 0x0c0fe400078f28ff */
[----:B------:R-:W-:Y:S01]  /*03e0*/  LEA.HI R2, R7, R6, RZ, 0x6 ;  /* 0x0000000607027211 */ /* 0x000fe200078f30ff */
[----:B------:R-:W-:Y:S01]  /*03f0*/  IMAD.IADD R76, R76, 0x1, -R3 ;  /* 0x000000014c4c7824 */ /* 0x000fe200078e0a03 */
[----:B--2---:R-:W-:-:S02]  /*0400*/  SHF.R.S32.HI R3, RZ, 0x1f, R50 ;  /* 0x0000001fff037819 */ /* 0x004fc40000011432 */
[----:B------:R-:W-:Y:S02]  /*0410*/  IADD3 R77, -R77, R6, RZ ;  /* 0x000000064d4d7210 */ /* 0x000fe40007ffe1ff */
[----:B------:R-:W-:Y:S02]  /*0420*/  CS2R R6, SRZ ;  /* 0x0000000000067805 */ /* 0x000fe4000001ff00 */
[----:B------:R-:W-:Y:S02]  /*0430*/  LEA.HI R40, R3, R50, RZ, 0x5 ;  /* 0x0000003203287211 */ /* 0x000fe400078f28ff */
[----:B------:R-:W-:Y:S02]  /*0440*/  SHF.R.S32.HI R3, RZ, 0x5, R39 ;  /* 0x00000005ff037819 */ /* 0x000fe40000011427 */
[----:B------:R-:W-:Y:S02]  /*0450*/  SHF.R.S32.HI R2, RZ, 0x6, R2 ;  /* 0x00000006ff027819 */ /* 0x000fe40000011402 */
[----:B------:R-:W-:-:S02]  /*0460*/  SHF.R.S32.HI R0, RZ, 0x3, R38 ;  /* 0x00000003ff007819 */ /* 0x000fc40000011426 */
[----:B------:R-:W-:Y:S01]  /*0470*/  SHF.R.S32.HI R48, RZ, 0x5, R40 ;  /* 0x00000005ff307819 */ /* 0x000fe20000011428 */
[----:B---3--:R-:W-:Y:S06]  /*0480*/  @P2 BRA `(.L_x_248) ;  /* 0x00000000001c2947 */ /* 0x008fec0003800000 */
[----:B------:R-:W0:Y:S01]  /*0490*/  LDC.64 R38, c[0x0][0x430] ;  /* 0x00010c00ff267b82 */ /* 0x000e220000000a00 */
[----:B------:R-:W-:Y:S01]  /*04a0*/  SHF.R.S32.HI R43, RZ, 0x1f, R44 ;  /* 0x0000001fff2b7819 */ /* 0x000fe2000001142c */
[----:B------:R-:W-:-:S04]  /*04b0*/  IMAD.MOV.U32 R47, RZ, RZ, -0x1 ;  /* 0xffffffffff2f7424 */ /* 0x000fc800078e00ff */
[-C--:B0-----:R-:W-:Y:S02]  /*04c0*/  IMAD R43, R43, R38.reuse, RZ ;  /* 0x000000262b2b7224 */ /* 0x081fe400078e02ff */
[----:B------:R-:W-:-:S04]  /*04d0*/  IMAD.WIDE.U32 R82, R44, R38, RZ ;  /* 0x000000262c527225 */ /* 0x000fc800078e00ff */
[----:B------:R-:W-:-:S05]  /*04e0*/  IMAD R39, R44, R39, R43 ;  /* 0x000000272c277224 */ /* 0x000fca00078e022b */
[----:B------:R-:W-:-:S07]  /*04f0*/  IADD3 R81, R83, R39, RZ ;  /* 0x0000002753517210 */ /* 0x000fce0007ffe0ff */
.L_x_248:
[----:B------:R-:W-:Y:S05]  /*0500*/  @!P1 BRA `(.L_x_249) ;  /* 0x0000000c00349947 */ /* 0x000fea0003800000 */
[----:B------:R-:W0:Y:S01]  /*0510*/  LDC R45, c[0x0][0x2d4] ;  /* 0x0000b500ff2d7b82 */ /* 0x000e220000000800 */
[----:B------:R-:W-:Y:S01]  /*0520*/  IMAD.WIDE R38, R44, 0x80, RZ ;  /* 0x000000802c267825 */ /* 0x000fe200078e02ff */
[----:B------:R-:W-:Y:S01]  /*0530*/  LOP3.LUT R55, R40, 0xffffffe0, RZ, 0xc0, !PT ;  /* 0xffffffe028377812 */ /* 0x000fe200078ec0ff */
[----:B------:R-:W-:Y:S01]  /*0540*/  ULDC.64 UR10, c[0x0][0x488] ;  /* 0x00012200000a7ab9 */ /* 0x000fe20000000a00 */
[----:B------:R-:W-:Y:S01]  /*0550*/  UMOV UR4, URZ ;  /* 0x0000003f00047c82 */ /* 0x000fe20008000000 */
[----:B------:R-:W-:Y:S01]  /*0560*/  USHF.L.U64.HI UR5, UR10, 0x2, UR11 ;  /* 0x000000020a057899 */ /* 0x000fe2000801020b */
[----:B------:R-:W-:Y:S01]  /*0570*/  SEL R38, R38, RZ, P0 ;  /* 0x000000ff26267207 */ /* 0x000fe20000000000 */
[----:B------:R-:W-:Y:S01]  /*0580*/  ULDC.64 UR8, c[0x0][0x400] ;  /* 0x0001000000087ab9 */ /* 0x000fe20000000a00 */
[----:B------:R-:W1:Y:S01]  /*0590*/  LDC R52, c[0x0][0x270] ;  /* 0x00009c00ff347b82 */ /* 0x000e620000000800 */
[----:B------:R-:W-:Y:S02]  /*05a0*/  SEL R46, R39, RZ, P0 ;  /* 0x000000ff272e7207 */ /* 0x000fe40000000000 */
[----:B------:R-:W-:-:S02]  /*05b0*/  IADD3 R49, P0, R79, R38, RZ ;  /* 0x000000264f317210 */ /* 0x000fc40007f1e0ff */
[----:B------:R-:W-:Y:S02]  /*05c0*/  IADD3 R55, -R55, R50, RZ ;  /* 0x0000003237377210 */ /* 0x000fe40007ffe1ff */
[----:B------:R-:W-:Y:S01]  /*05d0*/  IADD3.X R51, R51, R46, RZ, P0, !PT ;  /* 0x0000002e33337210 */ /* 0x000fe200007fe4ff */
[----:B------:R-:W2:Y:S01]  /*05e0*/  LDC R53, c[0x0][0x2dc] ;  /* 0x0000b700ff357b82 */ /* 0x000ea20000000800 */
[----:B0-----:R-:W-:Y:S01]  /*05f0*/  IMAD.WIDE R44, R44, R45, RZ ;  /* 0x0000002d2c2c7225 */ /* 0x001fe200078e02ff */
[----:B-1----:R-:W-:-:S03]  /*0600*/  SHF.R.S32.HI R38, RZ, 0x1f, R52 ;  /* 0x0000001fff267819 */ /* 0x002fc60000011434 */
[-C--:B------:R-:W-:Y:S02]  /*0610*/  IMAD R45, R45, R52.reuse, RZ ;  /* 0x000000342d2d7224 */ /* 0x080fe400078e02ff */
[----:B------:R-:W-:Y:S02]  /*0620*/  IMAD R46, R51, R52, RZ ;  /* 0x00000034332e7224 */ /* 0x000fe400078e02ff */
[C---:B------:R-:W-:Y:S02]  /*0630*/  IMAD R57, R44.reuse, R38, R45 ;  /* 0x000000262c397224 */ /* 0x040fe400078e022d */
[----:B------:R-:W-:-:S04]  /*0640*/  IMAD.WIDE.U32 R44, R44, R52, RZ ;  /* 0x000000342c2c7225 */ /* 0x000fc800078e00ff */
[----:B--2---:R-:W-:-:S04]  /*0650*/  IMAD.WIDE R42, R52, R53, RZ ;  /* 0x00000035342a7225 */ /* 0x004fc800078e02ff */
[----:B------:R-:W-:Y:S02]  /*0660*/  IMAD R39, R43, R47, RZ ;  /* 0x0000002f2b277224 */ /* 0x000fe400078e02ff */
[----:B------:R-:W-:Y:S02]  /*0670*/  IMAD R73, R38, R49, R46 ;  /* 0x0000003126497224 */ /* 0x000fe400078e022e */
[----:B------:R-:W-:Y:S02]  /*0680*/  IMAD R59, R42, R41, R39 ;  /* 0x000000292a3b7224 */ /* 0x000fe400078e0227 */
[----:B------:R-:W-:Y:S01]  /*0690*/  IMAD.IADD R54, R45, 0x1, R57 ;  /* 0x000000012d367824 */ /* 0x000fe200078e0239 */
[----:B------:R-:W-:Y:S01]  /*06a0*/  SHF.R.S32.HI R57, RZ, 0x1f, R53 ;  /* 0x0000001fff397819 */ /* 0x000fe20000011435 */
[----:B------:R-:W-:-:S04]  /*06b0*/  IMAD.WIDE.U32 R38, R49, R52, RZ ;  /* 0x0000003431267225 */ /* 0x000fc800078e00ff */
[----:B------:R-:W-:Y:S01]  /*06c0*/  IMAD R45, R54, R53, RZ ;  /* 0x00000035362d7224 */ /* 0x000fe200078e02ff */
[----:B------:R-:W-:Y:S01]  /*06d0*/  IADD3 R54, R39, R73, RZ ;  /* 0x0000004927367210 */ /* 0x000fe20007ffe0ff */
[----:B------:R-:W-:Y:S01]  /*06e0*/  IMAD.WIDE.U32 R46, R42, R47, RZ ;  /* 0x0000002f2a2e7225 */ /* 0x000fe200078e00ff */
[----:B------:R-:W-:-:S03]  /*06f0*/  MOV R73, RZ ;  /* 0x000000ff00497202 */ /* 0x000fc60000000f00 */
[----:B------:R-:W-:-:S04]  /*0700*/  IMAD.WIDE.U32 R40, R44, R53, RZ ;  /* 0x000000352c287225 */ /* 0x000fc800078e00ff */
[----:B------:R-:W-:Y:S01]  /*0710*/  IMAD.IADD R50, R47, 0x1, R59 ;  /* 0x000000012f327824 */ /* 0x000fe200078e023b */
[----:B------:R-:W-:Y:S01]  /*0720*/  SEL R47, R40, R46, !P2 ;  /* 0x0000002e282f7207 */ /* 0x000fe20005000000 */
[-C--:B------:R-:W-:Y:S02]  /*0730*/  IMAD R54, R54, R53.reuse, RZ ;  /* 0x0000003536367224 */ /* 0x080fe400078e02ff */
[----:B------:R-:W-:Y:S02]  /*0740*/  IMAD R39, R57, R44, R45 ;  /* 0x0000002c39277224 */ /* 0x000fe400078e022d */
[-C--:B------:R-:W-:Y:S02]  /*0750*/  IMAD R59, R74, R53.reuse, RZ ;  /* 0x000000354a3b7224 */ /* 0x080fe400078e02ff */
[----:B------:R-:W-:Y:S01]  /*0760*/  IMAD R83, R52, R53, RZ ;  /* 0x0000003534537224 */ /* 0x000fe200078e02ff */
[----:B------:R-:W-:Y:S01]  /*0770*/  @!P2 IADD3 R50, R41, R39, RZ ;  /* 0x000000272932a210 */ /* 0x000fe20007ffe0ff */
[----:B------:R-:W-:-:S03]  /*0780*/  IMAD.WIDE.U32 R44, R38, R53, RZ ;  /* 0x00000035262c7225 */ /* 0x000fc600078e00ff */
[----:B------:R-:W-:Y:S01]  /*0790*/  SHF.L.U64.HI R87, R47, 0x2, R50 ;  /* 0x000000022f577819 */ /* 0x000fe20000010232 */
[----:B------:R-:W-:Y:S01]  /*07a0*/  IMAD R53, R57, R38, R54 ;  /* 0x0000002639357224 */ /* 0x000fe200078e0236 */
[----:B------:R-:W-:Y:S01]  /*07b0*/  IADD3 R38, P0, R59, R47, RZ ;  /* 0x0000002f3b267210 */ /* 0x000fe20007f1e0ff */
[----:B------:R-:W-:Y:S01]  /*07c0*/  IMAD R57, R48, R83, R55 ;  /* 0x0000005330397224 */ /* 0x000fe200078e0237 */
[----:B------:R-:W-:Y:S01]  /*07d0*/  SHF.L.U32 R55, R83, 0x3, RZ ;  /* 0x0000000353377819 */ /* 0x000fe200000006ff */
[----:B------:R-:W-:Y:S01]  /*07e0*/  IMAD.IADD R41, R45, 0x1, R53 ;  /* 0x000000012d297824 */ /* 0x000fe200078e0235 */
[----:B------:R-:W-:Y:S01]  /*07f0*/  LEA.HI.X.SX32 R39, R59, R50, 0x1, P0 ;  /* 0x000000323b277211 */ /* 0x000fe200000f0eff */
[----:B------:R-:W-:Y:S01]  /*0800*/  IMAD R51, R51, R42, RZ ;  /* 0x0000002a33337224 */ /* 0x000fe200078e02ff */
[----:B------:R-:W-:Y:S02]  /*0810*/  IADD3 R54, R55, 0x20, R55 ;  /* 0x0000002037367810 */ /* 0x000fe40007ffe037 */
[----:B------:R-:W-:Y:S01]  /*0820*/  SHF.L.U32 R40, R44, 0x2, RZ ;  /* 0x000000022c287819 */ /* 0x000fe200000006ff */
[----:B------:R-:W-:Y:S01]  /*0830*/  IMAD.WIDE.U32 R38, R42, R49, R38 ;  /* 0x000000312a267225 */ /* 0x000fe200078e0026 */
[----:B------:R-:W-:-:S02]  /*0840*/  SHF.L.U64.HI R41, R44, 0x2, R41 ;  /* 0x000000022c297819 */ /* 0x000fc40000010229 */
[----:B------:R-:W-:Y:S01]  /*0850*/  IADD3 R48, R55, R54, RZ ;  /* 0x0000003637307210 */ /* 0x000fe20007ffe0ff */
[----:B------:R-:W-:Y:S01]  /*0860*/  IMAD R51, R43, R49, R51 ;  /* 0x000000312b337224 */ /* 0x000fe200078e0233 */
[----:B------:R-:W-:Y:S01]  /*0870*/  SHF.R.S32.HI R43, RZ, 0x1f, R57 ;  /* 0x0000001fff2b7819 */ /* 0x000fe20000011439 */
[--C-:B------:R-:W-:Y:S01]  /*0880*/  IMAD.WIDE R52, R55, 0x4, R40.reuse ;  /* 0x0000000437347825 */ /* 0x100fe200078e0228 */
[----:B------:R-:W-:Y:S02]  /*0890*/  IADD3 R45, P0, R57, R38, RZ ;  /* 0x00000026392d7210 */ /* 0x000fe40007f1e0ff */
[----:B------:R-:W-:Y:S01]  /*08a0*/  SHF.L.U32 R47, R47, 0x2, RZ ;  /* 0x000000022f2f7819 */ /* 0x000fe200000006ff */
[----:B------:R-:W-:Y:S01]  /*08b0*/  IMAD.WIDE R40, R59, 0x4, R40 ;  /* 0x000000043b287825 */ /* 0x000fe200078e0228 */
[----:B------:R-:W-:Y:S02]  /*08c0*/  IADD3.X R56, R43, R39, R51, P0, !PT ;  /* 0x000000272b387210 */ /* 0x000fe400007fe433 */
[----:B------:R-:W-:Y:S01]  /*08d0*/  SHF.L.U32 R50, R45, 0x2, RZ ;  /* 0x000000022d327819 */ /* 0x000fe200000006ff */
[----:B------:R-:W-:Y:S01]  /*08e0*/  IMAD.IADD R46, R55, 0x1, R48 ;  /* 0x00000001372e7824 */ /* 0x000fe200078e0230 */
[----:B------:R-:W-:Y:S01]  /*08f0*/  SHF.L.U64.HI R51, R45, 0x2, R56 ;  /* 0x000000022d337819 */ /* 0x000fe20000010238 */
[----:B------:R-:W-:-:S03]  /*0900*/  IMAD.WIDE R38, R57, 0x4, R40 ;  /* 0x0000000439267825 */ /* 0x000fc600078e0228 */
[----:B------:R-:W-:Y:S01]  /*0910*/  IADD3 R44, R55, R46, RZ ;  /* 0x0000002e372c7210 */ /* 0x000fe20007ffe0ff */
[----:B------:R-:W-:Y:S01]  /*0920*/  IMAD.WIDE R52, R59, 0x4, R52 ;  /* 0x000000043b347825 */ /* 0x000fe200078e0234 */
[----:B------:R-:W-:-:S03]  /*0930*/  IADD3 R84, P0, R38, R47, RZ ;  /* 0x0000002f26547210 */ /* 0x000fc60007f1e0ff */
[----:B------:R-:W-:Y:S02]  /*0940*/  IMAD.IADD R42, R55, 0x1, R44 ;  /* 0x00000001372a7824 */ /* 0x000fe400078e022c */
[----:B------:R-:W-:-:S03]  /*0950*/  IMAD.WIDE R52, R57, 0x4, R52 ;  /* 0x0000000439347825 */ /* 0x000fc600078e0234 */
[----:B------:R-:W-:Y:S01]  /*0960*/  IADD3 R41, R55, R42, RZ ;  /* 0x0000002a37297210 */ /* 0x000fe20007ffe0ff */
[----:B------:R-:W-:Y:S01]  /*0970*/  IMAD.X R85, R39, 0x1, R87, P0 ;  /* 0x0000000127557824 */ /* 0x000fe200000e0657 */
[----:B------:R-:W-:Y:S01]  /*0980*/  IADD3 R86, P0, R52, R47, RZ ;  /* 0x0000002f34567210 */ /* 0x000fe20007f1e0ff */
[----:B------:R-:W-:-:S03]  /*0990*/  IMAD.WIDE R38, R83, 0x20, R50 ;  /* 0x0000002053267825 */ /* 0x000fc600078e0232 */
[----:B------:R-:W-:Y:S01]  /*09a0*/  IADD3.X R87, R53, R87, RZ, P0, !PT ;  /* 0x0000005735577210 */ /* 0x000fe200007fe4ff */
[----:B------:R-:W-:-:S04]  /*09b0*/  IMAD.WIDE R40, R41, 0x4, R50 ;  /* 0x0000000429287825 */ /* 0x000fc800078e0232 */
[----:B------:R-:W-:-:S04]  /*09c0*/  IMAD.WIDE R42, R42, 0x4, R50 ;  /* 0x000000042a2a7825 */ /* 0x000fc800078e0232 */
[----:B------:R-:W-:-:S04]  /*09d0*/  IMAD.WIDE R44, R44, 0x4, R50 ;  /* 0x000000042c2c7825 */ /* 0x000fc800078e0232 */
[----:B------:R-:W-:-:S04]  /*09e0*/  IMAD.WIDE R46, R46, 0x4, R50 ;  /* 0x000000042e2e7825 */ /* 0x000fc800078e0232 */
[----:B------:R-:W-:-:S04]  /*09f0*/  IMAD.WIDE R48, R48, 0x4, R50 ;  /* 0x0000000430307825 */ /* 0x000fc800078e0232 */
[----:B------:R-:W-:-:S04]  /*0a00*/  IMAD.WIDE R50, R54, 0x4, R50 ;  /* 0x0000000436327825 */ /* 0x000fc800078e0232 */
[----:B------:R-:W-:-:S07]  /*0a10*/  IMAD.WIDE R38, R55, 0x4, R38 ;  /* 0x0000000437267825 */ /* 0x000fce00078e0226 */
.L_x_250:
[----:B------:R-:W-:-:S04]  /*0a20*/  IADD3 R52, P0, R38, UR8, RZ ;  /* 0x0000000826347c10 */ /* 0x000fc8000ff1e0ff */
[----:B------:R-:W-:-:S03]  /*0a30*/  IADD3.X R53, R39, UR9, RZ, P0, !PT ;  /* 0x0000000927357c10 */ /* 0x000fc600087fe4ff */
[----:B------:R-:W-:-:S03]  /*0a40*/  IMAD.WIDE R54, R83, 0x20, R52 ;  /* 0x0000002053367825 */ /* 0x000fc600078e0234 */
[----:B------:R-:W2:Y:S04]  /*0a50*/  LDG.E R53, desc[UR6][R52.64] ;  /* 0x0000000634357981 */ /* 0x000ea8000c1e1900 */
[----:B------:R0:W3:Y:S01]  /*0a60*/  LDG.E R92, desc[UR6][R54.64] ;  /* 0x00000006365c7981 */ /* 0x0000e2000c1e1900 */
[----:B------:R-:W-:-:S05]  /*0a70*/  IMAD.WIDE R90, R83, 0x20, R54 ;  /* 0x00000020535a7825 */ /* 0x000fca00078e0236 */
[----:B------:R-:W4:Y:S01]  /*0a80*/  LDG.E R93, desc[UR6][R90.64] ;  /* 0x000000065a5d7981 */ /* 0x000f22000c1e1900 */
[----:B------:R-:W-:Y:S01]  /*0a90*/  IMAD.WIDE R56, R83, 0x20, R90 ;  /* 0x0000002053387825 */ /* 0x000fe200078e025a */
[----:B0-----:R-:W-:-:S03]  /*0aa0*/  IADD3 R54, P0, R84, UR8, RZ ;  /* 0x0000000854367c10 */ /* 0x001fc6000ff1e0ff */
[----:B------:R-:W-:Y:S01]  /*0ab0*/  IMAD.WIDE R58, R83, 0x20, R56 ;  /* 0x00000020533a7825 */ /* 0x000fe200078e0238 */
[----:B------:R-:W-:Y:S01]  /*0ac0*/  IADD3.X R55, R85, UR9, RZ, P0, !PT ;  /* 0x0000000955377c10 */ /* 0x000fe200087fe4ff */
[----:B------:R-:W5:Y:S02]  /*0ad0*/  LDG.E R56, desc[UR6][R56.64] ;  /* 0x0000000638387981 */ /* 0x000f64000c1e1900 */
[----:B------:R-:W-:Y:S02]  /*0ae0*/  IMAD.WIDE R88, R83, 0x20, R58 ;  /* 0x0000002053587825 */ /* 0x000fe400078e023a */
[----:B------:R-:W5:Y:S02]  /*0af0*/  LDG.E R90, desc[UR6][R54.64+0x100] ;  /* 0x00010006365a7981 */ /* 0x000f64000c1e1900 */
[----:B---3--:R-:W-:Y:S02]  /*0b00*/  FADD.FTZ R7, R92, R7 ;  /* 0x000000075c077221 */ /* 0x008fe40000010000 */
[----:B------:R-:W3:Y:S04]  /*0b10*/  LDG.E R57, desc[UR6][R58.64] ;  /* 0x000000063a397981 */ /* 0x000ee8000c1e1900 */
[----:B------:R-:W3:Y:S01]  /*0b20*/  LDG.E R88, desc[UR6][R88.64] ;  /* 0x0000000658587981 */ /* 0x000ee2000c1e1900 */
[----:B--2---:R-:W-:Y:S01]  /*0b30*/  FADD.FTZ R6, R53, R6 ;  /* 0x0000000635067221 */ /* 0x004fe20000010000 */
[----:B----4-:R-:W-:-:S02]  /*0b40*/  FADD.FTZ R8, R93, R8 ;  /* 0x000000085d087221 */ /* 0x010fc40000010000 */
[----:B------:R-:W2:Y:S01]  /*0b50*/  LDG.E R92, desc[UR6][R54.64+0x80] ;  /* 0x00008006365c7981 */ /* 0x000ea2000c1e1900 */
[----:B------:R-:W-:-:S03]  /*0b60*/  IADD3 R52, P0, R86, UR8, RZ ;  /* 0x0000000856347c10 */ /* 0x000fc6000ff1e0ff */
[----:B------:R-:W4:Y:S01]  /*0b70*/  LDG.E R93, desc[UR6][R54.64+0x180] ;  /* 0x00018006365d7981 */ /* 0x000f22000c1e1900 */
[----:B------:R-:W-:-:S03]  /*0b80*/  IADD3.X R53, R87, UR9, RZ, P0, !PT ;  /* 0x0000000957357c10 */ /* 0x000fc600087fe4ff */
[----:B------:R-:W4:Y:S04]  /*0b90*/  LDG.E R89, desc[UR6][R54.64] ;  /* 0x0000000636597981 */ /* 0x000f28000c1e1900 */
[----:B------:R-:W4:Y:S04]  /*0ba0*/  LDG.E R91, desc[UR6][R54.64+0x200] ;  /* 0x00020006365b7981 */ /* 0x000f28000c1e1900 */
[----:B------:R0:W4:Y:S01]  /*0bb0*/  LDG.E R59, desc[UR6][R54.64+0x280] ;  /* 0x00028006363b7981 */ /* 0x000122000c1e1900 */
[----:B-----5:R-:W-:Y:S01]  /*0bc0*/  FADD.FTZ R9, R56, R9 ;  /* 0x0000000938097221 */ /* 0x020fe20000010000 */
[----:B------:R-:W-:-:S02]  /*0bd0*/  FADD.FTZ R20, R90, R20 ;  /* 0x000000145a147221 */ /* 0x000fc40000010000 */
[----:B------:R-:W5:Y:S04]  /*0be0*/  LDG.E R56, desc[UR6][R52.64] ;  /* 0x0000000634387981 */ /* 0x000f68000c1e1900 */
[----:B------:R-:W5:Y:S01]  /*0bf0*/  LDG.E R58, desc[UR6][R52.64+0x80] ;  /* 0x00008006343a7981 */ /* 0x000f62000c1e1900 */
[----:B0-----:R-:W-:-:S03]  /*0c00*/  IADD3 R54, P0, R50, UR8, RZ ;  /* 0x0000000832367c10 */ /* 0x001fc6000ff1e0ff */
[----:B------:R-:W5:Y:S01]  /*0c10*/  LDG.E R90, desc[UR6][R52.64+0x200] ;  /* 0x00020006345a7981 */ /* 0x000f62000c1e1900 */
[----:B------:R-:W-:Y:S01]  /*0c20*/  IADD3.X R55, R51, UR9, RZ, P0, !PT ;  /* 0x0000000933377c10 */ /* 0x000fe200087fe4ff */
[----:B---3--:R-:W-:Y:S02]  /*0c30*/  FADD.FTZ R10, R57, R10 ;  /* 0x0000000a390a7221 */ /* 0x008fe40000010000 */
[----:B------:R-:W3:Y:S01]  /*0c40*/  LDG.E R57, desc[UR6][R52.64+0x280] ;  /* 0x0002800634397981 */ /* 0x000ee2000c1e1900 */
[----:B------:R-:W-:-:S03]  /*0c50*/  FADD.FTZ R11, R88, R11 ;  /* 0x0000000b580b7221 */ /* 0x000fc60000010000 */
[----:B------:R-:W3:Y:S01]  /*0c60*/  LDG.E R88, desc[UR6][R52.64+0x100] ;  /* 0x0001000634587981 */ /* 0x000ee2000c1e1900 */
[----:B--2---:R-:W-:-:S03]  /*0c70*/  FADD.FTZ R12, R92, R12 ;  /* 0x0000000c5c0c7221 */ /* 0x004fc60000010000 */
[----:B------:R0:W2:Y:S04]  /*0c80*/  LDG.E R92, desc[UR6][R52.64+0x180] ;  /* 0x00018006345c7981 */ /* 0x0000a8000c1e1900 */
[----:B------:R-:W2:Y:S01]  /*0c90*/  LDG.E R53, desc[UR6][R54.64] ;  /* 0x0000000636357981 */ /* 0x000ea2000c1e1900 */
[----:B0-----:R-:W-:Y:S01]  /*0ca0*/  IADD3 R52, P0, R48, UR8, RZ ;  /* 0x0000000830347c10 */ /* 0x001fe2000ff1e0ff */
[----:B----4-:R-:W-:Y:S01]  /*0cb0*/  FADD.FTZ R4, R89, R4 ;  /* 0x0000000459047221 */ /* 0x010fe20000010000 */
[----:B------:R-:W-:Y:S01]  /*0cc0*/  FADD.FTZ R28, R93, R28 ;  /* 0x0000001c5d1c7221 */ /* 0x000fe20000010000 */
[----:B------:R-:W-:Y:S01]  /*0cd0*/  FADD.FTZ R36, R91, R36 ;  /* 0x000000245b247221 */ /* 0x000fe20000010000 */
[----:B------:R-:W-:Y:S01]  /*0ce0*/  FADD.FTZ R66, R59, R66 ;  /* 0x000000423b427221 */ /* 0x000fe20000010000 */
[----:B------:R-:W4:Y:S04]  /*0cf0*/  LDG.E R91, desc[UR6][R54.64+0x80] ;  /* 0x00008006365b7981 */ /* 0x000f28000c1e1900 */
[----:B------:R-:W4:Y:S04]  /*0d00*/  LDG.E R89, desc[UR6][R54.64+0x100] ;  /* 0x0001000636597981 */ /* 0x000f28000c1e1900 */
[----:B------:R-:W4:Y:S04]  /*0d10*/  LDG.E R59, desc[UR6][R54.64+0x180] ;  /* 0x00018006363b7981 */ /* 0x000f28000c1e1900 */
[----:B------:R0:W4:Y:S01]  /*0d20*/  LDG.E R93, desc[UR6][R54.64+0x200] ;  /* 0x00020006365d7981 */ /* 0x000122000c1e1900 */
[----:B-----5:R-:W-:Y:S01]  /*0d30*/  FADD.FTZ R5, R56, R5 ;  /* 0x0000000538057221 */ /* 0x020fe20000010000 */
[----:B------:R-:W-:Y:S01]  /*0d40*/  FADD.FTZ R13, R58, R13 ;  /* 0x0000000d3a0d7221 */ /* 0x000fe20000010000 */
[----:B------:R-:W-:Y:S01]  /*0d50*/  FADD.FTZ R37, R90, R37 ;  /* 0x000000255a257221 */ /* 0x000fe20000010000 */
[----:B---3--:R-:W-:Y:S01]  /*0d60*/  FADD.FTZ R21, R88, R21 ;  /* 0x0000001558157221 */ /* 0x008fe20000010000 */
[----:B--2---:R-:W-:Y:S01]  /*0d70*/  FADD.FTZ R29, R92, R29 ;  /* 0x0000001d5c1d7221 */ /* 0x004fe20000010000 */
[----:B------:R-:W-:Y:S01]  /*0d80*/  FADD.FTZ R14, R53, R14 ;  /* 0x0000000e350e7221 */ /* 0x000fe20000010000 */
[----:B------:R-:W-:-:S02]  /*0d90*/  IADD3.X R53, R49, UR9, RZ, P0, !PT ;  /* 0x0000000931357c10 */ /* 0x000fc400087fe4ff */
[----:B0-----:R-:W-:-:S03]  /*0da0*/  IADD3 R54, P0, R46, UR8, RZ ;  /* 0x000000082e367c10 */ /* 0x001fc6000ff1e0ff */
[----:B------:R-:W2:Y:S01]  /*0db0*/  LDG.E R90, desc[UR6][R52.64] ;  /* 0x00000006345a7981 */ /* 0x000ea2000c1e1900 */
[----:B------:R-:W-:-:S03]  /*0dc0*/  IADD3.X R55, R47, UR9, RZ, P0, !PT ;  /* 0x000000092f377c10 */ /* 0x000fc600087fe4ff */
[----:B------:R-:W3:Y:S04]  /*0dd0*/  LDG.E R56, desc[UR6][R52.64+0x80] ;  /* 0x0000800634387981 */ /* 0x000ee8000c1e1900 */
[----:B------:R-:W5:Y:S04]  /*0de0*/  LDG.E R88, desc[UR6][R52.64+0x100] ;  /* 0x0001000634587981 */ /* 0x000f68000c1e1900 */
[----:B------:R-:W5:Y:S04]  /*0df0*/  LDG.E R58, desc[UR6][R52.64+0x180] ;  /* 0x00018006343a7981 */ /* 0x000f68000c1e1900 */
[----:B------:R0:W5:Y:S04]  /*0e00*/  LDG.E R92, desc[UR6][R52.64+0x200] ;  /* 0x00020006345c7981 */ /* 0x000168000c1e1900 */
[----:B------:R-:W5:Y:S01]  /*0e10*/  LDG.E R53, desc[UR6][R54.64] ;  /* 0x0000000636357981 */ /* 0x000f62000c1e1900 */
[----:B0-----:R-:W-:Y:S01]  /*0e20*/  IADD3 R52, P0, R44, UR8, RZ ;  /* 0x000000082c347c10 */ /* 0x001fe2000ff1e0ff */
[----:B------:R-:W-:Y:S01]  /*0e30*/  FADD.FTZ R67, R57, R67 ;  /* 0x0000004339437221 */ /* 0x000fe20000010000 */
[----:B----4-:R-:W-:Y:S01]  /*0e40*/  FADD.FTZ R22, R91, R22 ;  /* 0x000000165b167221 */ /* 0x010fe20000010000 */
[----:B------:R-:W-:Y:S01]  /*0e50*/  FADD.FTZ R30, R89, R30 ;  /* 0x0000001e591e7221 */ /* 0x000fe20000010000 */
[----:B------:R-:W-:Y:S01]  /*0e60*/  FADD.FTZ R60, R59, R60 ;  /* 0x0000003c3b3c7221 */ /* 0x000fe20000010000 */
[----:B------:R-:W4:Y:S04]  /*0e70*/  LDG.E R89, desc[UR6][R54.64+0x80] ;  /* 0x0000800636597981 */ /* 0x000f28000c1e1900 */
[----:B------:R-:W4:Y:S04]  /*0e80*/  LDG.E R59, desc[UR6][R54.64+0x100] ;  /* 0x00010006363b7981 */ /* 0x000f28000c1e1900 */
[----:B------:R-:W4:Y:S04]  /*0e90*/  LDG.E R57, desc[UR6][R54.64+0x180] ;  /* 0x0001800636397981 */ /* 0x000f28000c1e1900 */
[----:B------:R0:W4:Y:S01]  /*0ea0*/  LDG.E R91, desc[UR6][R54.64+0x200] ;  /* 0x00020006365b7981 */ /* 0x000122000c1e1900 */
[----:B--2---:R-:W-:Y:S01]  /*0eb0*/  FADD.FTZ R15, R90, R15 ;  /* 0x0000000f5a0f7221 */ /* 0x004fe20000010000 */
[----:B---3--:R-:W-:Y:S01]  /*0ec0*/  FADD.FTZ R23, R56, R23 ;  /* 0x0000001738177221 */ /* 0x008fe20000010000 */
[----:B-----5:R-:W-:Y:S01]  /*0ed0*/  FADD.FTZ R31, R88, R31 ;  /* 0x0000001f581f7221 */ /* 0x020fe20000010000 */
[----:B------:R-:W-:Y:S01]  /*0ee0*/  FADD.FTZ R61, R58, R61 ;  /* 0x0000003d3a3d7221 */ /* 0x000fe20000010000 */
[----:B------:R-:W-:Y:S01]  /*0ef0*/  FADD.FTZ R16, R53, R16 ;  /* 0x0000001035107221 */ /* 0x000fe20000010000 */
[----:B------:R-:W-:-:S05]  /*0f00*/  IADD3.X R53, R45, UR9, RZ, P0, !PT ;  /* 0x000000092d357c10 */ /* 0x000fca00087fe4ff */
[----:B------:R-:W2:Y:S04]  /*0f10*/  LDG.E R88, desc[UR6][R52.64+0x80] ;  /* 0x0000800634587981 */ /* 0x000ea8000c1e1900 */
[----:B------:R-:W3:Y:S04]  /*0f20*/  LDG.E R58, desc[UR6][R52.64+0x100] ;  /* 0x00010006343a7981 */ /* 0x000ee8000c1e1900 */
[----:B------:R-:W5:Y:S04]  /*0f30*/  LDG.E R56, desc[UR6][R52.64+0x180] ;  /* 0x0001800634387981 */ /* 0x000f68000c1e1900 */
[----:B------:R-:W5:Y:S01]  /*0f40*/  LDG.E R90, desc[UR6][R52.64+0x200] ;  /* 0x00020006345a7981 */ /* 0x000f62000c1e1900 */
[----:B0-----:R-:W-:Y:S01]  /*0f50*/  IADD3 R54, P0, R42, UR8, RZ ;  /* 0x000000082a367c10 */ /* 0x001fe2000ff1e0ff */
[----:B------:R-:W-:-:S02]  /*0f60*/  FADD.FTZ R69, R92, R69 ;  /* 0x000000455c457221 */ /* 0x000fc40000010000 */
[----:B------:R0:W5:Y:S01]  /*0f70*/  LDG.E R92, desc[UR6][R52.64] ;  /* 0x00000006345c7981 */ /* 0x000162000c1e1900 */
[----:B------:R-:W-:Y:S01]  /*0f80*/  IADD3.X R55, R43, UR9, RZ, P0, !PT ;  /* 0x000000092b377c10 */ /* 0x000fe200087fe4ff */
[----:B------:R-:W-:Y:S01]  /*0f90*/  FADD.FTZ R68, R93, R68 ;  /* 0x000000445d447221 */ /* 0x000fe20000010000 */
[----:B----4-:R-:W-:Y:S01]  /*0fa0*/  FADD.FTZ R24, R89, R24 ;  /* 0x0000001859187221 */ /* 0x010fe20000010000 */
[----:B------:R-:W-:Y:S01]  /*0fb0*/  FADD.FTZ R32, R59, R32 ;  /* 0x000000203b207221 */ /* 0x000fe20000010000 */
[----:B------:R-:W-:Y:S01]  /*0fc0*/  FADD.FTZ R62, R57, R62 ;  /* 0x0000003e393e7221 */ /* 0x000fe20000010000 */
[----:B------:R-:W-:Y:S01]  /*0fd0*/  FADD.FTZ R70, R91, R70 ;  /* 0x000000465b467221 */ /* 0x000fe20000010000 */
[----:B------:R-:W4:Y:S01]  /*0fe0*/  LDG.E R93, desc[UR6][R54.64] ;  /* 0x00000006365d7981 */ /* 0x000f22000c1e1900 */
[----:B0-----:R-:W-:-:S03]  /*0ff0*/  IADD3 R52, P0, R40, UR8, RZ ;  /* 0x0000000828347c10 */ /* 0x001fc6000ff1e0ff */
[----:B------:R-:W4:Y:S01]  /*1000*/  LDG.E R57, desc[UR6][R54.64+0x80] ;  /* 0x0000800636397981 */ /* 0x000f22000c1e1900 */
[----:B------:R-:W-:-:S03]  /*1010*/  IADD3.X R53, R41, UR9, RZ, P0, !PT ;  /* 0x0000000929357c10 */ /* 0x000fc600087fe4ff */
[----:B------:R-:W4:Y:S04]  /*1020*/  LDG.E R89, desc[UR6][R54.64+0x100] ;  /* 0x0001000636597981 */ /* 0x000f28000c1e1900 */
[----:B------:R-:W4:Y:S04]  /*1030*/  LDG.E R59, desc[UR6][R54.64+0x180] ;  /* 0x00018006363b7981 */ /* 0x000f28000c1e1900 */
[----:B------:R-:W4:Y:S04]  /*1040*/  LDG.E R91, desc[UR6][R54.64+0x200] ;  /* 0x00020006365b7981 */ /* 0x000f28000c1e1900 */
[----:B------:R-:W4:Y:S01]  /*1050*/  LDG.E R54, desc[UR6][R52.64+0x180] ;  /* 0x0001800634367981 */ /* 0x000f22000c1e1900 */
[----:B--2---:R-:W-:-:S03]  /*1060*/  FADD.FTZ R25, R88, R25 ;  /* 0x0000001958197221 */ /* 0x004fc60000010000 */
[----:B------:R-:W2:Y:S01]  /*1070*/  LDG.E R88, desc[UR6][R52.64+0x100] ;  /* 0x0001000634587981 */ /* 0x000ea2000c1e1900 */
[----:B---3--:R-:W-:-:S03]  /*1080*/  FADD.FTZ R33, R58, R33 ;  /* 0x000000213a217221 */ /* 0x008fc60000010000 */
[----:B------:R-:W3:Y:S01]  /*1090*/  LDG.E R58, desc[UR6][R52.64+0x80] ;  /* 0x00008006343a7981 */ /* 0x000ee2000c1e1900 */
[----:B-----5:R-:W-:-:S03]  /*10a0*/  FADD.FTZ R63, R56, R63 ;  /* 0x0000003f383f7221 */ /* 0x020fc60000010000 */
[----:B------:R-:W5:Y:S01]  /*10b0*/  LDG.E R56, desc[UR6][R52.64] ;  /* 0x0000000634387981 */ /* 0x000f62000c1e1900 */
[----:B------:R-:W-:-:S03]  /*10c0*/  FADD.FTZ R71, R90, R71 ;  /* 0x000000475a477221 */ /* 0x000fc60000010000 */
[----:B------:R-:W5:Y:S01]  /*10d0*/  LDG.E R90, desc[UR6][R52.64+0x200] ;  /* 0x00020006345a7981 */ /* 0x000f62000c1e1900 */
[----:B------:R-:W-:-:S06]  /*10e0*/  UIADD3 UR4, UR4, 0x1, URZ ;  /* 0x0000000104047890 */ /* 0x000fcc000fffe03f */
[----:B------:R-:W-:Y:S01]  /*10f0*/  ISETP.LE.AND P0, PT, R75, UR4, PT ;  /* 0x000000044b007c0c */ /* 0x000fe2000bf03270 */
[----:B------:R-:W-:Y:S01]  /*1100*/  ULEA UR8, UP0, UR10, UR8, 0x2 ;  /* 0x000000080a087291 */ /* 0x000fe2000f80103f */
[----:B------:R-:W-:-:S03]  /*1110*/  FADD.FTZ R17, R92, R17 ;  /* 0x000000115c117221 */ /* 0x000fc60000010000 */
[----:B------:R-:W-:Y:S01]  /*1120*/  UIADD3.X UR9, UR9, UR5, URZ, UP0, !UPT ;  /* 0x0000000509097290 */ /* 0x000fe200087fe43f */
[----:B----4-:R-:W-:Y:S01]  /*1130*/  FADD.FTZ R18, R93, R18 ;  /* 0x000000125d127221 */ /* 0x010fe20000010000 */
[----:B------:R-:W-:Y:S01]  /*1140*/  FADD.FTZ R26, R57, R26 ;  /* 0x0000001a391a7221 */ /* 0x000fe20000010000 */
[----:B------:R-:W-:Y:S01]  /*1150*/  FADD.FTZ R34, R89, R34 ;  /* 0x0000002259227221 */ /* 0x000fe20000010000 */
[----:B------:R-:W-:Y:S01]  /*1160*/  FADD.FTZ R64, R59, R64 ;  /* 0x000000403b407221 */ /* 0x000fe20000010000 */
[----:B------:R-:W-:Y:S01]  /*1170*/  FADD.FTZ R72, R91, R72 ;  /* 0x000000485b487221 */ /* 0x000fe20000010000 */
[----:B------:R-:W-:Y:S01]  /*1180*/  FADD.FTZ R65, R54, R65 ;  /* 0x0000004136417221 */ /* 0x000fe20000010000 */
[----:B--2---:R-:W-:Y:S01]  /*1190*/  FADD.FTZ R35, R88, R35 ;  /* 0x0000002358237221 */ /* 0x004fe20000010000 */
[----:B---3--:R-:W-:Y:S01]  /*11a0*/  FADD.FTZ R27, R58, R27 ;  /* 0x0000001b3a1b7221 */ /* 0x008fe20000010000 */
[----:B-----5:R-:W-:Y:S01]  /*11b0*/  FADD.FTZ R19, R56, R19 ;  /* 0x0000001338137221 */ /* 0x020fe20000010000 */
[----:B------:R-:W-:Y:S01]  /*11c0*/  FADD.FTZ R73, R90, R73 ;  /* 0x000000495a497221 */ /* 0x000fe20000010000 */
[----:B------:R-:W-:Y:S06]  /*11d0*/  @!P0 BRA `(.L_x_250) ;  /* 0xfffffff800108947 */ /* 0x000fec000383ffff */
.L_x_249:
[----:B------:R-:W0:Y:S01]  /*11e0*/  S2UR UR5, SR_CgaCtaId ;  /* 0x00000000000579c3 */ /* 0x000e220000008800 */
[----:B------:R-:W-:Y:S01]  /*11f0*/  LEA.HI R41, R3, R3, RZ, 0x1 ;  /* 0x0000000303297211 */ /* 0x000fe200078f08ff */
[----:B------:R-:W-:Y:S01]  /*1200*/  IMAD.SHL.U32 R38, R0, 0x40, RZ ;  /* 0x0000004000267824 */ /* 0x000fe200078e00ff */
[----:B------:R-:W-:Y:S01]  /*1210*/  SHF.L.U32 R39, R76, 0x6, RZ ;  /* 0x000000064c277819 */ /* 0x000fe200000006ff */
[----:B------:R-:W-:Y:S01]  /*1220*/  ULDC UR8, c[0x0][0x390] ;  /* 0x0000e40000087ab9 */ /* 0x000fe20000000800 */
[----:B------:R-:W-:Y:S01]  /*1230*/  LOP3.LUT R42, R41, 0x1ffffe, RZ, 0xc0, !PT ;  /* 0x001ffffe292a7812 */ /* 0x000fe200078ec0ff */
[----:B------:R-:W-:Y:S01]  /*1240*/  FMUL.FTZ R4, R4, UR8 ;  /* 0x0000000804047c20 */ /* 0x000fe20008410000 */
[----:B------:R-:W-:Y:S01]  /*1250*/  LOP3.LUT R41, R38, 0x1c0, RZ, 0xc0, !PT ;  /* 0x000001c026297812 */ /* 0x000fe200078ec0ff */
[----:B------:R-:W-:Y:S01]  /*1260*/  IMAD.SHL.U32 R38, R78, 0x8, RZ ;  /* 0x000000084e267824 */ /* 0x000fe200078e00ff */
[----:B------:R-:W-:Y:S01]  /*1270*/  SHF.L.U32 R40, R2, 0x3, RZ ;  /* 0x0000000302287819 */ /* 0x000fe200000006ff */
[----:B------:R-:W-:Y:S01]  /*1280*/  FMUL.FTZ R5, R5, UR8 ;  /* 0x0000000805057c20 */ /* 0x000fe20008410000 */
[----:B------:R-:W-:Y:S01]  /*1290*/  LOP3.LUT R39, R39, 0x1c0, RZ, 0xc0, !PT ;  /* 0x000001c027277812 */ /* 0x000fe200078ec0ff */
[----:B------:R-:W-:Y:S01]  /*12a0*/  FMUL.FTZ R6, R6, UR8 ;  /* 0x0000000806067c20 */ /* 0x000fe20008410000 */
[----:B------:R-:W-:Y:S01]  /*12b0*/  IADD3 R42, R3, -R42, RZ ;  /* 0x8000002a032a7210 */ /* 0x000fe20007ffe0ff */
[----:B------:R-:W-:Y:S01]  /*12c0*/  FMUL.FTZ R7, R7, UR8 ;  /* 0x0000000807077c20 */ /* 0x000fe20008410000 */
[----:B------:R-:W-:Y:S01]  /*12d0*/  SHF.R.U32.HI R3, RZ, 0x3, R41 ;  /* 0x00000003ff037819 */ /* 0x000fe20000011629 */
[----:B------:R-:W-:Y:S01]  /*12e0*/  UMOV UR4, 0x400 ;  /* 0x0000040000047882 */ /* 0x000fe20000000000 */
[----:B------:R-:W-:Y:S01]  /*12f0*/  LOP3.LUT R44, R41, 0x38, R38, 0xf8, !PT ;  /* 0x00000038292c7812 */ /* 0x000fe200078ef826 */
[----:B------:R-:W-:Y:S01]  /*1300*/  FMUL.FTZ R12, R12, UR8 ;  /* 0x000000080c0c7c20 */ /* 0x000fe20008410000 */
[----:B------:R-:W-:Y:S01]  /*1310*/  LOP3.LUT R40, R39, 0x18, R40, 0xf8, !PT ;  /* 0x0000001827287812 */ /* 0x000fe200078ef828 */
[----:B------:R-:W-:Y:S01]  /*1320*/  FMUL.FTZ R13, R13, UR8 ;  /* 0x000000080d0d7c20 */ /* 0x000fe20008410000 */
[----:B------:R-:W-:Y:S01]  /*1330*/  SHF.R.U32.HI R39, RZ, 0x3, R39 ;  /* 0x00000003ff277819 */ /* 0x000fe20000011627 */
[----:B------:R-:W-:Y:S01]  /*1340*/  FMUL.FTZ R9, R9, UR8 ;  /* 0x0000000809097c20 */ /* 0x000fe20008410000 */
[----:B------:R-:W-:Y:S01]  /*1350*/  F2FP.BF16.F32.PACK_AB R4, R5, R4 ;  /* 0x000000040504723e */ /* 0x000fe200000010ff */
[----:B0-----:R-:W-:Y:S01]  /*1360*/  ULEA UR4, UR5, UR4, 0x18 ;  /* 0x0000000405047291 */ /* 0x001fe2000f8ec03f */
[----:B------:R-:W-:Y:S01]  /*1370*/  LOP3.LUT R41, R44, R3, RZ, 0x3c, !PT ;  /* 0x000000032c297212 */ /* 0x000fe200078e3cff */
[----:B------:R-:W-:Y:S01]  /*1380*/  FMUL.FTZ R14, R14, UR8 ;  /* 0x000000080e0e7c20 */ /* 0x000fe20008410000 */
[----:B------:R-:W-:Y:S01]  /*1390*/  F2FP.BF16.F32.PACK_AB R5, R7, R6 ;  /* 0x000000060705723e */ /* 0x000fe200000010ff */
[----:B------:R-:W-:Y:S01]  /*13a0*/  FMUL.FTZ R6, R8, UR8 ;  /* 0x0000000808067c20 */ /* 0x000fe20008410000 */
[----:B------:R-:W-:Y:S01]  /*13b0*/  LEA R42, R42, R77, 0x9 ;  /* 0x0000004d2a2a7211 */ /* 0x000fe200078e48ff */
[----:B------:R-:W-:Y:S01]  /*13c0*/  FMUL.FTZ R7, R10, UR8 ;  /* 0x000000080a077c20 */ /* 0x000fe20008410000 */
[----:B------:R-:W-:Y:S01]  /*13d0*/  LOP3.LUT R3, R40, R39, RZ, 0x3c, !PT ;  /* 0x0000002728037212 */ /* 0x000fe200078e3cff */
[----:B------:R-:W-:Y:S01]  /*13e0*/  FMUL.FTZ R8, R11, UR8 ;  /* 0x000000080b087c20 */ /* 0x000fe20008410000 */
[----:B------:R-:W-:Y:S01]  /*13f0*/  LOP3.LUT P0, RZ, R76, 0x4, RZ, 0xc0, !PT ;  /* 0x000000044cff7812 */ /* 0x000fe2000780c0ff */
[----:B------:R-:W-:Y:S01]  /*1400*/  FMUL.FTZ R15, R15, UR8 ;  /* 0x000000080f0f7c20 */ /* 0x000fe20008410000 */
[----:B------:R-:W-:Y:S01]  /*1410*/  LEA R3, R42, R3, 0x1 ;  /* 0x000000032a037211 */ /* 0x000fe200078e08ff */
[----:B------:R-:W-:Y:S01]  /*1420*/  FMUL.FTZ R10, R16, UR8 ;  /* 0x00000008100a7c20 */ /* 0x000fe20008410000 */
[----:B------:R-:W-:Y:S01]  /*1430*/  F2FP.BF16.F32.PACK_AB R7, R8, R7 ;  /* 0x000000070807723e */ /* 0x000fe200000010ff */
[----:B------:R-:W-:Y:S01]  /*1440*/  FMUL.FTZ R17, R17, UR8 ;  /* 0x0000000811117c20 */ /* 0x000fe20008410000 */
[----:B------:R-:W-:Y:S01]  /*1450*/  F2FP.BF16.F32.PACK_AB R8, R13, R12 ;  /* 0x0000000c0d08723e */ /* 0x000fe200000010ff */
[----:B------:R-:W-:Y:S01]  /*1460*/  FMUL.FTZ R18, R18, UR8 ;  /* 0x0000000812127c20 */ /* 0x000fe20008410000 */
[----:B------:R-:W-:Y:S01]  /*1470*/  LEA R13, R3, UR4, 0x1 ;  /* 0x00000004030d7c11 */ /* 0x000fe2000f8e08ff */
[----:B------:R-:W-:Y:S01]  /*1480*/  FMUL.FTZ R19, R19, UR8 ;  /* 0x0000000813137c20 */ /* 0x000fe20008410000 */
[----:B------:R-:W-:Y:S01]  /*1490*/  F2FP.BF16.F32.PACK_AB R6, R9, R6 ;  /* 0x000000060906723e */ /* 0x000fe200000010ff */
[----:B------:R-:W-:Y:S01]  /*14a0*/  FMUL.FTZ R20, R20, UR8 ;  /* 0x0000000814147c20 */ /* 0x000fe20008410000 */
        /* <DEDUP_REMOVED lines=8> */
[----:B------:R-:W-:Y:S01]  /*1530*/  IADD3 R15, R13, 0x40, RZ ;  /* 0x000000400d0f7810 */ /* 0x000fe20007ffe0ff */
[----:B------:R-:W-:Y:S01]  /*1540*/  FMUL.FTZ R24, R24, UR8 ;  /* 0x0000000818187c20 */ /* 0x000fe20008410000 */
[----:B------:R-:W-:Y:S01]  /*1550*/  FMUL.FTZ R25, R25, UR8 ;  /* 0x0000000819197c20 */ /* 0x000fe20008410000 */
[----:B------:R-:W-:Y:S01]  /*1560*/  FMUL.FTZ R26, R26, UR8 ;  /* 0x000000081a1a7c20 */ /* 0x000fe20008410000 */
[----:B------:R-:W-:Y:S01]  /*1570*/  FMUL.FTZ R27, R27, UR8 ;  /* 0x000000081b1b7c20 */ /* 0x000fe20008410000 */
[----:B------:R-:W-:-:S02]  /*1580*/  @P0 VIADD R15, R13, 0xffffffc0 ;  /* 0xffffffc00d0f0836 */ /* 0x000fc40000000000 */
        /* <DEDUP_REMOVED lines=22> */
[----:B------:R-:W-:Y:S01]  /*16f0*/  STS [R13], R4 ;  /* 0x000000040d007388 */ /* 0x000fe20000000800 */
[----:B------:R-:W-:Y:S01]  /*1700*/  F2FP.BF16.F32.PACK_AB R24, R25, R24 ;  /* 0x000000181918723e */ /* 0x000fe200000010ff */
[----:B------:R-:W-:Y:S01]  /*1710*/  FMUL.FTZ R70, R70, UR8 ;  /* 0x0000000846467c20 */ /* 0x000fe20008410000 */
[----:B------:R-:W-:Y:S01]  /*1720*/  F2FP.BF16.F32.PACK_AB R26, R27, R26 ;  /* 0x0000001a1b1a723e */ /* 0x000fe200000010ff */
[----:B------:R-:W-:Y:S01]  /*1730*/  STS [R13+0x400], R5 ;  /* 0x000400050d007388 */ /* 0x000fe20000000800 */
[----:B------:R-:W-:Y:S01]  /*1740*/  FMUL.FTZ R71, R71, UR8 ;  /* 0x0000000847477c20 */ /* 0x000fe20008410000 */
[----:B------:R-:W-:Y:S01]  /*1750*/  FMUL.FTZ R72, R72, UR8 ;  /* 0x0000000848487c20 */ /* 0x000fe20008410000 */
[----:B------:R-:W-:Y:S01]  /*1760*/  FMUL.FTZ R73, R73, UR8 ;  /* 0x0000000849497c20 */ /* 0x000fe20008410000 */
[----:B------:R-:W-:Y:S01]  /*1770*/  STS [R15], R8 ;  /* 0x000000080f007388 */ /* 0x000fe20000000800 */
[----:B------:R-:W-:Y:S01]  /*1780*/  F2FP.BF16.F32.PACK_AB R32, R33, R32 ;  /* 0x000000202120723e */ /* 0x000fe200000010ff */
[----:B------:R-:W-:Y:S01]  /*1790*/  IMAD R2, R2, 0x200, R41 ;  /* 0x0000020002027824 */ /* 0x000fe200078e0229 */
[----:B------:R-:W-:Y:S01]  /*17a0*/  F2FP.BF16.F32.PACK_AB R34, R35, R34 ;  /* 0x000000222322723e */ /* 0x000fe200000010ff */
[----:B------:R-:W-:Y:S01]  /*17b0*/  STS [R15+0x400], R9 ;  /* 0x000400090f007388 */ /* 0x000fe20000000800 */
[----:B------:R-:W-:Y:S01]  /*17c0*/  F2FP.BF16.F32.PACK_AB R36, R37, R36 ;  /* 0x000000242524723e */ /* 0x000fe200000010ff */
[----:B------:R-:W-:Y:S01]  /*17d0*/  ULDC.64 UR10, c[0x0][0x448] ;  /* 0x00011200000a7ab9 */ /* 0x000fe20000000a00 */
[----:B------:R-:W-:Y:S01]  /*17e0*/  F2FP.BF16.F32.PACK_AB R60, R61, R60 ;  /* 0x0000003c3d3c723e */ /* 0x000fe200000010ff */
[----:B------:R-:W-:Y:S01]  /*17f0*/  STS [R13+0x1000], R6 ;  /* 0x001000060d007388 */ /* 0x000fe20000000800 */
[----:B------:R-:W-:Y:S01]  /*1800*/  F2FP.BF16.F32.PACK_AB R66, R67, R66 ;  /* 0x000000424342723e */ /* 0x000fe200000010ff */
[----:B------:R-:W-:Y:S01]  /*1810*/  BSSY B0, `(.L_x_251) ;  /* 0x0000044000007945 */ /* 0x000fe20003800000 */
        /* <DEDUP_REMOVED lines=8> */
[----:B------:R-:W-:Y:S02]  /*18a0*/  SHF.R.S32.HI R12, RZ, 0x1f, R79 ;  /* 0x0000001fff0c7819 */ /* 0x000fe4000001144f */
[----:B------:R-:W-:Y:S01]  /*18b0*/  SHF.R.S32.HI R39, RZ, 0x1f, R38 ;  /* 0x0000001fff277819 */ /* 0x000fe20000011426 */
[----:B------:R-:W-:Y:S01]  /*18c0*/  STS [R13+0x2000], R20 ;  /* 0x002000140d007388 */ /* 0x000fe20000000800 */
[----:B------:R-:W-:Y:S01]  /*18d0*/  SHF.R.S32.HI R29, RZ, 0x1f, R0 ;  /* 0x0000001fff1d7819 */ /* 0x000fe20000011400 */
[----:B------:R-:W-:Y:S01]  /*18e0*/  IMAD R12, R12, UR10, RZ ;  /* 0x0000000a0c0c7c24 */ /* 0x000fe2000f8e02ff */
[----:B------:R-:W-:Y:S01]  /*18f0*/  IADD3 R31, R38, 0x80, RZ ;  /* 0x00000080261f7810 */ /* 0x000fe20007ffe0ff */
[----:B------:R-:W-:Y:S04]  /*1900*/  STS [R13+0x2400], R22 ;  /* 0x002400160d007388 */ /* 0x000fe80000000800 */
[----:B------:R0:W-:Y:S04]  /*1910*/  STS [R15+0x2000], R28 ;  /* 0x0020001c0f007388 */ /* 0x0001e80000000800 */
[----:B------:R1:W-:Y:S04]  /*1920*/  STS [R15+0x2400], R30 ;  /* 0x0024001e0f007388 */ /* 0x0003e80000000800 */
[----:B------:R-:W-:Y:S01]  /*1930*/  STS [R13+0x3000], R24 ;  /* 0x003000180d007388 */ /* 0x000fe20000000800 */
[----:B0-----:R-:W-:Y:S01]  /*1940*/  LEA R28, R2, UR4, 0x1 ;  /* 0x00000004021c7c11 */ /* 0x001fe2000f8e08ff */
[----:B------:R-:W-:-:S02]  /*1950*/  IMAD.WIDE.U32 R2, R79, UR10, R38 ;  /* 0x0000000a4f027c25 */ /* 0x000fc4000f8e0026 */
[----:B------:R-:W-:Y:S01]  /*1960*/  STS [R13+0x3400], R26 ;  /* 0x0034001a0d007388 */ /* 0x000fe20000000800 */
[----:B------:R-:W-:Y:S01]  /*1970*/  ULDC.64 UR4, c[0x0][0x460] ;  /* 0x0001180000047ab9 */ /* 0x000fe20000000a00 */
[----:B-1----:R-:W-:Y:S02]  /*1980*/  VIADD R30, R38, 0x40 ;  /* 0x00000040261e7836 */ /* 0x002fe40000000000 */
[----:B------:R-:W-:Y:S01]  /*1990*/  STS [R15+0x3000], R32 ;  /* 0x003000200f007388 */ /* 0x000fe20000000800 */
[----:B------:R-:W-:Y:S02]  /*19a0*/  IADD3 R82, P0, R82, R2, RZ ;  /* 0x0000000252527210 */ /* 0x000fe40007f1e0ff */
[----:B------:R-:W-:Y:S01]  /*19b0*/  IADD3 R2, R0, 0x20, RZ ;  /* 0x0000002000027810 */ /* 0x000fe20007ffe0ff */
        /* <DEDUP_REMOVED lines=8> */
[----:B------:R1:W-:Y:S01]  /*1a40*/  STS [R15+0x5400], R72 ;  /* 0x005400480f007388 */ /* 0x0003e20000000800 */
[C---:B0-----:R-:W-:Y:S01]  /*1a50*/  IMAD R13, R79.reuse, UR11, R12 ;  /* 0x0000000b4f0d7c24 */ /* 0x041fe2000f8e020c */
[----:B------:R-:W-:Y:S01]  /*1a60*/  IADD3 R79, -R79, R80, RZ ;  /* 0x000000504f4f7210 */ /* 0x000fe20007ffe1ff */
[----:B------:R-:W-:Y:S01]  /*1a70*/  BAR.SYNC.DEFER_BLOCKING 0x0 ;  /* 0x0000000000007b1d */ /* 0x000fe20000010000 */
[----:B------:R-:W-:-:S02]  /*1a80*/  SHF.R.S32.HI R12, RZ, 0x1f, R74 ;  /* 0x0000001fff0c7819 */ /* 0x000fc4000001144a */
[----:B------:R-:W-:Y:S02]  /*1a90*/  ISETP.GE.AND P1, PT, R0, R79, PT ;  /* 0x0000004f0000720c */ /* 0x000fe40003f26270 */
[----:B------:R-:W-:Y:S01]  /*1aa0*/  IADD3.X R83, R81, R3, R13, P0, !PT ;  /* 0x0000000351537210 */ /* 0x000fe200007fe40d */
[----:B------:R-:W-:Y:S01]  /*1ab0*/  IMAD R3, R12, UR4, RZ ;  /* 0x000000040c037c24 */ /* 0x000fe2000f8e02ff */
[----:B------:R-:W-:-:S03]  /*1ac0*/  ISETP.GE.AND P0, PT, R2, R79, PT ;  /* 0x0000004f0200720c */ /* 0x000fc60003f06270 */
[C---:B------:R-:W-:Y:S02]  /*1ad0*/  IMAD R3, R74.reuse, UR5, R3 ;  /* 0x000000054a037c24 */ /* 0x040fe4000f8e0203 */
[----:B------:R-:W-:-:S05]  /*1ae0*/  IMAD.WIDE.U32 R82, R74, UR4, R82 ;  /* 0x000000044a527c25 */ /* 0x000fca000f8e0052 */
[----:B------:R-:W-:Y:S01]  /*1af0*/  IADD3 R25, R83, R3, RZ ;  /* 0x0000000353197210 */ /* 0x000fe20007ffe0ff */
[----:B------:R1:W0:Y:S04]  /*1b00*/  LDS.128 R4, [R28+0x1000] ;  /* 0x001000001c047984 */ /* 0x0002280000000c00 */
[----:B------:R1:W2:Y:S01]  /*1b10*/  LDS.128 R8, [R28+0x3000] ;  /* 0x003000001c087984 */ /* 0x0002a20000000c00 */
[----:B------:R-:W-:Y:S05]  /*1b20*/  @P1 BRA `(.L_x_252) ;  /* 0x0000000000481947 */ /* 0x000fea0003800000 */
[----:B------:R-:W-:Y:S01]  /*1b30*/  ULDC UR4, c[0x0][0x2d0] ;  /* 0x0000b40000047ab9 */ /* 0x000fe20000000800 */
[----:B-1----:R-:W1:Y:S01]  /*1b40*/  LDS.128 R12, [R28+0x2000] ;  /* 0x002000001c0c7984 */ /* 0x002e620000000c00 */
[----:B------:R-:W-:Y:S01]  /*1b50*/  ISETP.GE.AND P1, PT, R38, UR4, PT ;  /* 0x0000000426007c0c */ /* 0x000fe2000bf26270 */
[----:B------:R-:W-:Y:S01]  /*1b60*/  IMAD R27, R29, UR10, RZ ;  /* 0x0000000a1d1b7c24 */ /* 0x000fe2000f8e02ff */
[----:B------:R-:W-:Y:S01]  /*1b70*/  ISETP.GE.AND P2, PT, R30, UR4, PT ;  /* 0x000000041e007c0c */ /* 0x000fe2000bf46270 */
[----:B------:R-:W3:Y:S01]  /*1b80*/  LDS.128 R16, [R28+0x4000] ;  /* 0x004000001c107984 */ /* 0x000ee20000000c00 */
[----:B------:R-:W-:Y:S01]  /*1b90*/  IMAD.MOV.U32 R24, RZ, RZ, R82 ;  /* 0x000000ffff187224 */ /* 0x000fe200078e0052 */
[----:B------:R-:W-:Y:S01]  /*1ba0*/  ISETP.GE.AND P3, PT, R31, UR4, PT ;  /* 0x000000041f007c0c */ /* 0x000fe2000bf66270 */
[C---:B------:R-:W-:Y:S01]  /*1bb0*/  IMAD R27, R0.reuse, UR11, R27 ;  /* 0x0000000b001b7c24 */ /* 0x040fe2000f8e021b */
[----:B------:R-:W-:Y:S01]  /*1bc0*/  ULDC.64 UR8, c[0x0][0x3e8] ;  /* 0x0000fa0000087ab9 */ /* 0x000fe20000000a00 */
[----:B------:R-:W-:-:S05]  /*1bd0*/  IMAD.WIDE.U32 R2, R0, UR10, R24 ;  /* 0x0000000a00027c25 */ /* 0x000fca000f8e0018 */
[----:B------:R-:W4:Y:S01]  /*1be0*/  @!P1 LDS.128 R20, [R28] ;  /* 0x000000001c149984 */ /* 0x000f220000000c00 */
[----:B------:R-:W-:Y:S02]  /*1bf0*/  IADD3 R3, R3, R27, RZ ;  /* 0x0000001b03037210 */ /* 0x000fe40007ffe0ff */
[----:B------:R-:W-:-:S04]  /*1c00*/  LEA R26, P4, R2, UR8, 0x1 ;  /* 0x00000008021a7c11 */ /* 0x000fc8000f8808ff */
[----:B------:R-:W-:-:S05]  /*1c10*/  LEA.HI.X R27, R2, UR9, R3, 0x1, P4 ;  /* 0x00000009021b7c11 */ /* 0x000fca000a0f0c03 */
[----:B-1----:R1:W-:Y:S04]  /*1c20*/  @!P2 STG.E.128 desc[UR6][R26.64+0x80], R12 ;  /* 0x0000800c1a00a986 */ /* 0x0023e8000c101d06 */
[----:B---3--:R1:W-:Y:S04]  /*1c30*/  @!P3 STG.E.128 desc[UR6][R26.64+0x100], R16 ;  /* 0x000100101a00b986 */ /* 0x0083e8000c101d06 */
[----:B----4-:R1:W-:Y:S02]  /*1c40*/  @!P1 STG.E.128 desc[UR6][R26.64], R20 ;  /* 0x000000141a009986 */ /* 0x0103e4000c101d06 */
.L_x_252:
[----:B------:R-:W-:Y:S05]  /*1c50*/  BSYNC B0 ;  /* 0x0000000000007941 */ /* 0x000fea0003800000 */
.L_x_251:
[----:B-1----:R1:W3:Y:S01]  /*1c60*/  LDS.128 R12, [R28+0x5000] ;  /* 0x005000001c0c7984 */ /* 0x0022e20000000c00 */
[----:B------:R-:W-:Y:S05]  /*1c70*/  @P0 EXIT ;  /* 0x000000000000094d */ /* 0x000fea0003800000 */
[----:B------:R-:W-:Y:S01]  /*1c80*/  IADD3 R17, P0, R0, 0x20, RZ ;  /* 0x0000002000117810 */ /* 0x000fe20007f1e0ff */
[----:B------:R-:W-:Y:S01]  /*1c90*/  IMAD.MOV.U32 R2, RZ, RZ, R82 ;  /* 0x000000ffff027224 */ /* 0x000fe200078e0052 */
[----:B------:R-:W-:Y:S01]  /*1ca0*/  MOV R3, R25 ;  /* 0x0000001900037202 */ /* 0x000fe20000000f00 */
[----:B------:R-:W-:Y:S01]  /*1cb0*/  ULDC.64 UR8, c[0x0][0x3e8] ;  /* 0x0000fa0000087ab9 */ /* 0x000fe20000000a00 */
[----:B------:R-:W-:Y:S01]  /*1cc0*/  IADD3.X R0, RZ, R29, RZ, P0, !PT ;  /* 0x0000001dff007210 */ /* 0x000fe200007fe4ff */
[----:B------:R-:W-:Y:S01]  /*1cd0*/  ULDC UR4, c[0x0][0x2d0] ;  /* 0x0000b40000047ab9 */ /* 0x000fe20000000800 */
[----:B------:R-:W-:Y:S01]  /*1ce0*/  IMAD.WIDE.U32 R2, R17, UR10, R2 ;  /* 0x0000000a11027c25 */ /* 0x000fe2000f8e0002 */
[----:B------:R-:W-:Y:S02]  /*1cf0*/  ISETP.GE.AND P1, PT, R38, UR4, PT ;  /* 0x0000000426007c0c */ /* 0x000fe4000bf26270 */
[----:B------:R-:W-:Y:S01]  /*1d00*/  ISETP.GE.AND P2, PT, R30, UR4, PT ;  /* 0x000000041e007c0c */ /* 0x000fe2000bf46270 */
[----:B------:R-:W-:Y:S01]  /*1d10*/  IMAD R0, R0, UR10, RZ ;  /* 0x0000000a00007c24 */ /* 0x000fe2000f8e02ff */
[----:B------:R-:W-:-:S03]  /*1d20*/  LEA R16, P0, R2, UR8, 0x1 ;  /* 0x0000000802107c11 */ /* 0x000fc6000f8008ff */
[----:B------:R-:W-:-:S05]  /*1d30*/  IMAD R17, R17, UR11, R0 ;  /* 0x0000000b11117c24 */ /* 0x000fca000f8e0200 */
[----:B------:R-:W-:-:S04]  /*1d40*/  IADD3 R3, R3, R17, RZ ;  /* 0x0000001103037210 */ /* 0x000fc80007ffe0ff */
[----:B------:R-:W-:Y:S02]  /*1d50*/  LEA.HI.X R17, R2, UR9, R3, 0x1, P0 ;  /* 0x0000000902117c11 */ /* 0x000fe400080f0c03 */
[----:B------:R-:W-:-:S03]  /*1d60*/  ISETP.GE.AND P0, PT, R31, UR4, PT ;  /* 0x000000041f007c0c */ /* 0x000fc6000bf06270 */
[----:B0-----:R0:W-:Y:S04]  /*1d70*/  @!P1 STG.E.128 desc[UR6][R16.64], R4 ;  /* 0x0000000410009986 */ /* 0x0011e8000c101d06 */
[----:B--2---:R0:W-:Y:S06]  /*1d80*/  @!P2 STG.E.128 desc[UR6][R16.64+0x80], R8 ;  /* 0x000080081000a986 */ /* 0x0041ec000c101d06 */
[----:B------:R-:W-:Y:S05]  /*1d90*/  @P0 EXIT ;  /* 0x000000000000094d */ /* 0x000fea0003800000 */
[----:B---3--:R-:W-:Y:S01]  /*1da0*/  STG.E.128 desc[UR6][R16.64+0x100], R12 ;  /* 0x0001000c10007986 */ /* 0x008fe2000c101d06 */
[----:B------:R-:W-:Y:S05]  /*1db0*/  EXIT ;  /* 0x000000000000794d */ /* 0x000fea0003800000 */
.L_x_253:
        /* <DEDUP_REMOVED lines=12> */
.L_x_808:


//--------------------- .text._ZN5flash44flash_bwd_dq_dk_dv_loop_seqk_parallel_kernelI23Flash_bwd_kernel_traitsILi192ELi64ELi64ELi8ELi4ELi2ELi2ELb1ELb1EN7cutlass10bfloat16_tE19Flash_kernel_traitsILi192ELi64ELi64ELi8ES3_EELb1ELb1ELb0ELb0ELb0ELb0ELb0EEEvNS_16Flash_bwd_paramsE --------------------------
	.section	.text._ZN5flash44flash_bwd_dq_dk_dv_loop_seqk_parallel_kernelI23Flash_bwd_kernel_traitsILi192ELi64ELi64ELi8ELi4ELi2ELi2ELb1ELb1EN7cutlass10bfloat16_tE19Flash_kernel_traitsILi192ELi64ELi64ELi8ES3_EELb1ELb1ELb0ELb0ELb0ELb0ELb0EEEvNS_16Flash_bwd_paramsE,"ax",@progbits
	.align	128
        .global         _ZN5flash44flash_bwd_dq_dk_dv_loop_seqk_parallel_kernelI23Flash_bwd_kernel_traitsILi192ELi64ELi64ELi8ELi4ELi2ELi2ELb1ELb1EN7cutlass10bfloat16_tE19Flash_kernel_traitsILi192ELi64ELi64ELi8ES3_EELb1ELb1ELb0ELb0ELb0ELb0ELb0EEEvNS_16Flash_bwd_paramsE
        .type           _ZN5flash44flash_bwd_dq_dk_dv_loop_seqk_parallel_kernelI23Flash_bwd_kernel_traitsILi192ELi64ELi64ELi8ELi4ELi2ELi2ELb1ELb1EN7cutlass10bfloat16_tE19Flash_kernel_traitsILi192ELi64ELi64ELi8ES3_EELb1ELb1ELb0ELb0ELb0ELb0ELb0EEEvNS_16Flash_bwd_paramsE,@function
        .size           _ZN5flash44flash_bwd_dq_dk_dv_loop_seqk_parallel_kernelI23Flash_bwd_kernel_traitsILi192ELi64ELi64ELi8ELi4ELi2ELi2ELb1ELb1EN7cutlass10bfloat16_tE19Flash_kernel_traitsILi192ELi64ELi64ELi8ES3_EELb1ELb1ELb0ELb0ELb0ELb0ELb0EEEvNS_16Flash_bwd_paramsE,(.L_x_809 - _ZN5flash44flash_bwd_dq_dk_dv_loop_seqk_parallel_kernelI23Flash_bwd_kernel_traitsILi192ELi64ELi64ELi8ELi4ELi2ELi2ELb1ELb1EN7cutlass10bfloat16_tE19Flash_kernel_traitsILi192ELi64ELi64ELi8ES3_EELb1ELb1ELb0ELb0ELb0ELb0ELb0EEEvNS_16Flash_bwd_paramsE)
        .other          _ZN5flash44flash_bwd_dq_dk_dv_loop_seqk_parallel_kernelI23Flash_bwd_kernel_traitsILi192ELi64ELi64ELi8ELi4ELi2ELi2ELb1ELb1EN7cutlass10bfloat16_tE19Flash_kernel_traitsILi192ELi64ELi64ELi8ES3_EELb1ELb1ELb0ELb0ELb0ELb0ELb0EEEvNS_16Flash_bwd_paramsE,@"STO_CUDA_ENTRY STV_DEFAULT"
_ZN5flash44flash_bwd_dq_dk_dv_loop_seqk_parallel_kernelI23Flash_bwd_kernel_traitsILi192ELi64ELi64ELi8ELi4ELi2ELi2ELb1ELb1EN7cutlass10bfloat16_tE19Flash_kernel_traitsILi192ELi64ELi64ELi8ES3_EELb1ELb1ELb0ELb0ELb0ELb0ELb0EEEvNS_16Flash_bwd_paramsE:
.text._ZN5flash44flash_bwd_dq_dk_dv_loop_seqk_parallel_kernelI23Flash_bwd_kernel_traitsILi192ELi64ELi64ELi8ELi4ELi2ELi2ELb1ELb1EN7cutlass10bfloat16_tE19Flash_kernel_traitsILi192ELi64ELi64ELi8ES3_EELb1ELb1ELb0ELb0ELb0ELb0ELb0EEEvNS_16Flash_bwd_paramsE:
        /* <DEDUP_REMOVED lines=15> */
[----:B------:R-:W-:-:S07]  /*00f0*/  UMOV UR5, 0x400 ;  /* 0x0000040000057882 */ /* 0x000fce0000000000 */
[----:B------:R-:W4:Y:S08]  /*0100*/  S2UR UR59, SR_CTAID.Z ;  /* 0x00000000003b79c3 */ /* 0x000f300000002700 */
[----:B------:R-:W5:Y:S01]  /*0110*/  S2UR UR50, SR_CTAID.Y ;  /* 0x00000000003279c3 */ /* 0x000f620000002600 */
[----:B---3--:R-:W-:Y:S01]  /*0120*/  ULEA UR4, UR4, UR5, 0x18 ;  /* 0x0000000504047291 */ /* 0x008fe2000f8ec03f */
[----:B--2---:R-:W-:Y:S01]  /*0130*/  SHF.R.S32.HI R2, RZ, 0x1f, R8 ;  /* 0x0000001fff027819 */ /* 0x004fe20000011408 */
[----:B----4-:R-:W-:-:S03]  /*0140*/  USHF.R.S32.HI UR5, URZ, 0x1f, UR59 ;  /* 0x0000001f3f057899 */ /* 0x010fc6000801143b */
[CC--:B-1----:R-:W-:Y:S02]  /*0150*/  LEA.HI R0, R2.reuse, R8.reuse, RZ, 0x5 ;  /* 0x0000000802007211 */ /* 0x0c2fe400078f28ff */
[CC--:B------:R-:W-:Y:S02]  /*0160*/  LEA.HI R12, R2.reuse, R8.reuse, RZ, 0x3 ;  /* 0x00000008020c7211 */ /* 0x0c0fe400078f18ff */
[CC--:B------:R-:W-:Y:S01]  /*0170*/  LEA.HI R3, R2.reuse, R8.reuse, RZ, 0x4 ;  /* 0x0000000802037211 */ /* 0x0c0fe200078f20ff */
[----:B-----5:R-:W-:Y:S01]  /*0180*/  USHF.L.U32 UR6, UR50, 0x7, URZ ;  /* 0x0000000732067899 */ /* 0x020fe2000800063f */
[CC--:B------:R-:W-:Y:S02]  /*0190*/  LEA.HI R16, R2.reuse, R8.reuse, RZ, 0x7 ;  /* 0x0000000802107211 */ /* 0x0c0fe400078f38ff */
[CC--:B------:R-:W-:Y:S02]  /*01a0*/  LEA.HI R17, R2.reuse, R8.reuse, RZ, 0x6 ;  /* 0x0000000802117211 */ /* 0x0c0fe400078f30ff */
[----:B------:R-:W-:-:S02]  /*01b0*/  LEA.HI R2, R2, R8, RZ, 0x2 ;  /* 0x0000000802027211 */ /* 0x000fc400078f10ff */
[----:B------:R-:W-:Y:S02]  /*01c0*/  LOP3.LUT R4, R0, 0xffffffe0, RZ, 0xc0, !PT ;  /* 0xffffffe000047812 */ /* 0x000fe400078ec0ff */
[----:B------:R-:W-:Y:S02]  /*01d0*/  LOP3.LUT R7, R2, 0x7ffffffc, RZ, 0xc0, !PT ;  /* 0x7ffffffc02077812 */ /* 0x000fe400078ec0ff */
[----:B------:R-:W-:Y:S01]  /*01e0*/  LOP3.LUT R5, R12, 0xfffffff8, RZ, 0xc0, !PT ;  /* 0xfffffff80c057812 */ /* 0x000fe200078ec0ff */
[C---:B------:R-:W-:Y:S01]  /*01f0*/  IMAD.IADD R10, R8.reuse, 0x1, -R4 ;  /* 0x00000001080a7824 */ /* 0x040fe200078e0a04 */
[----:B------:R-:W-:Y:S01]  /*0200*/  LOP3.LUT R6, R3, 0xfffffff0, RZ, 0xc0, !PT ;  /* 0xfffffff003067812 */ /* 0x000fe200078ec0ff */
[C---:B------:R-:W-:Y:S01]  /*0210*/  IMAD.IADD R18, R8.reuse, 0x1, -R7 ;  /* 0x0000000108127824 */ /* 0x040fe200078e0a07 */
[--C-:B------:R-:W-:Y:S01]  /*0220*/  SHF.R.S32.HI R4, RZ, 0x5, R0.reuse ;  /* 0x00000005ff047819 */ /* 0x100fe20000011400 */
[C---:B------:R-:W-:Y:S01]  /*0230*/  IMAD.IADD R5, R8.reuse, 0x1, -R5 ;  /* 0x0000000108057824 */ /* 0x040fe200078e0a05 */
[----:B------:R-:W-:Y:S01]  /*0240*/  SHF.R.S32.HI R7, RZ, 0x1f, R0 ;  /* 0x0000001fff077819 */ /* 0x000fe20000011400 */
[----:B------:R-:W-:Y:S01]  /*0250*/  IMAD.IADD R11, R8, 0x1, -R6 ;  /* 0x00000001080b7824 */ /* 0x000fe200078e0a06 */
[--C-:B------:R-:W-:Y:S01]  /*0260*/  SHF.R.S32.HI R9, RZ, 0x2, R2.reuse ;  /* 0x00000002ff097819 */ /* 0x100fe20000011402 */
[----:B------:R-:W-:Y:S01]  /*0270*/  IMAD.SHL.U32 R22, R5, 0x8, RZ ;  /* 0x0000000805167824 */ /* 0x000fe200078e00ff */
[----:B------:R-:W-:-:S02]  /*0280*/  SHF.R.S32.HI R8, RZ, 0x1f, R2 ;  /* 0x0000001fff087819 */ /* 0x000fc40000011402 */
[-C--:B------:R-:W-:Y:S02]  /*0290*/  LEA.HI R2, R7, R4.reuse, RZ, 0x2 ;  /* 0x0000000407027211 */ /* 0x080fe400078f10ff */
[----:B------:R-:W-:Y:S02]  /*02a0*/  SHF.R.S32.HI R13, RZ, 0x3, R12 ;  /* 0x00000003ff0d7819 */ /* 0x000fe4000001140c */
[----:B------:R-:W-:Y:S02]  /*02b0*/  SHF.R.S32.HI R6, RZ, 0x4, R3 ;  /* 0x00000004ff067819 */ /* 0x000fe40000011403 */
[----:B------:R-:W-:Y:S01]  /*02c0*/  LEA.HI R0, R0, R4, RZ, 0x1 ;  /* 0x0000000400007211 */ /* 0x000fe200078f08ff */
[----:B------:R-:W-:Y:S01]  /*02d0*/  IMAD.SHL.U32 R13, R13, 0x40, RZ ;  /* 0x000000400d0d7824 */ /* 0x000fe200078e00ff */
[----:B------:R-:W-:Y:S02]  /*02e0*/  LOP3.LUT R7, R2, 0xfffffffc, RZ, 0xc0, !PT ;  /* 0xfffffffc02077812 */ /* 0x000fe400078ec0ff */
[----:B------:R-:W-:-:S02]  /*02f0*/  LEA.HI R3, R3, R6, RZ, 0x1 ;  /* 0x0000000603037211 */ /* 0x000fc400078f08ff */
[----:B------:R-:W-:Y:S01]  /*0300*/  LOP3.LUT R0, R0, 0xfffffffe, RZ, 0xc0, !PT ;  /* 0xfffffffe00007812 */ /* 0x000fe200078ec0ff */
[----:B------:R-:W-:Y:S01]  /*0310*/  IMAD.IADD R20, R4, 0x1, -R7 ;  /* 0x0000000104147824 */ /* 0x000fe200078e0a07 */
[----:B------:R-:W-:Y:S02]  /*0320*/  LEA.HI R2, R8, R9, RZ, 0x3 ;  /* 0x0000000908027211 */ /* 0x000fe400078f18ff */
[----:B------:R-:W-:Y:S01]  /*0330*/  LOP3.LUT R3, R3, 0xfffffffe, RZ, 0xc0, !PT ;  /* 0xfffffffe03037812 */ /* 0x000fe200078ec0ff */
[----:B------:R-:W-:Y:S01]  /*0340*/  IMAD.IADD R15, R4, 0x1, -R0 ;  /* 0x00000001040f7824 */ /* 0x000fe200078e0a00 */
[----:B------:R-:W-:Y:S01]  /*0350*/  LOP3.LUT R2, R2, 0xfffffff8, RZ, 0xc0, !PT ;  /* 0xfffffff802027812 */ /* 0x000fe200078ec0ff */
[----:B------:R-:W-:Y:S01]  /*0360*/  STL [R1+0x8c], R20 ;  /* 0x00008c1401007387 */ /* 0x000fe20000100800 */
[----:B------:R-:W-:Y:S01]  /*0370*/  LOP3.LUT R0, R13, 0x1c0, RZ, 0xc0, !PT ;  /* 0x000001c00d007812 */ /* 0x000fe200078ec0ff */
[----:B------:R-:W-:Y:S01]  /*0380*/  IMAD.IADD R14, R6, 0x1, -R3 ;  /* 0x00000001060e7824 */ /* 0x000fe200078e0a03 */
[----:B------:R-:W-:Y:S01]  /*0390*/  SHF.R.S32.HI R4, RZ, 0x1f, R10 ;  /* 0x0000001fff047819 */ /* 0x000fe2000001140a */
[----:B------:R-:W-:Y:S01]  /*03a0*/  IMAD.IADD R7, R9, 0x1, -R2 ;  /* 0x0000000109077824 */ /* 0x000fe200078e0a02 */
[----:B------:R-:W-:Y:S01]  /*03b0*/  LOP3.LUT R3, R0, 0x38, R22, 0xf8, !PT ;  /* 0x0000003800037812 */ /* 0x000fe200078ef816 */
[----:B------:R-:W-:Y:S01]  /*03c0*/  STL [R1+0x48], R22 ;  /* 0x0000481601007387 */ /* 0x000fe20000100800 */
[----:B------:R-:W-:Y:S01]  /*03d0*/  SHF.R.U32.HI R2, RZ, 0x3, R0 ;  /* 0x00000003ff027819 */ /* 0x000fe20000011600 */
[----:B------:R-:W-:Y:S01]  /*03e0*/  IMAD.SHL.U32 R0, R5, 0x40, RZ ;  /* 0x0000004005007824 */ /* 0x000fe200078e00ff */
[----:B------:R-:W-:-:S02]  /*03f0*/  LEA.HI R19, R4, R10, RZ, 0x2 ;  /* 0x0000000a04137211 */ /* 0x000fc400078f10ff */
[----:B------:R-:W-:Y:S01]  /*0400*/  LOP3.LUT R9, R3, R2, RZ, 0x3c, !PT ;  /* 0x0000000203097212 */ /* 0x000fe200078e3cff */
[----:B------:R-:W-:Y:S01]  /*0410*/  IMAD.SHL.U32 R2, R15, 0x10, RZ ;  /* 0x000000100f027824 */ /* 0x000fe200078e00ff */
[----:B------:R-:W-:Y:S02]  /*0420*/  LOP3.LUT R0, R0, 0x1c0, RZ, 0xc0, !PT ;  /* 0x000001c000007812 */ /* 0x000fe400078ec0ff */
[----:B------:R-:W-:Y:S02]  /*0430*/  SHF.R.S32.HI R3, RZ, 0x1f, R11 ;  /* 0x0000001fff037819 */ /* 0x000fe4000001140b */
[C---:B------:R-:W-:Y:S02]  /*0440*/  LOP3.LUT P4, RZ, R5.reuse, 0x4, RZ, 0xc0, !PT ;  /* 0x0000000405ff7812 */ /* 0x040fe4000788c0ff */
[----:B------:R-:W-:Y:S02]  /*0450*/  LOP3.LUT P3, RZ, R5, 0x2, RZ, 0xc0, !PT ;  /* 0x0000000205ff7812 */ /* 0x000fe4000786c0ff */
[----:B------:R-:W-:-:S02]  /*0460*/  LOP3.LUT R4, R0, 0x10, R2, 0xf8, !PT ;  /* 0x0000001000047812 */ /* 0x000fc400078ef802 */
[----:B------:R-:W-:Y:S02]  /*0470*/  SHF.R.S32.HI R21, RZ, 0x7, R16 ;  /* 0x00000007ff157819 */ /* 0x000fe40000011410 */
[----:B------:R-:W-:Y:S01]  /*0480*/  LEA.HI R13, R3, R11, RZ, 0x3 ;  /* 0x0000000b030d7211 */ /* 0x000fe200078f18ff */
[----:B------:R-:W-:Y:S01]  /*0490*/  IMAD.SHL.U32 R3, R14, 0x200, RZ ;  /* 0x000002000e037824 */ /* 0x000fe200078e00ff */
[----:B------:R-:W-:Y:S01]  /*04a0*/  LOP3.LUT R5, R0, 0x8, R12, 0xf8, !PT ;  /* 0x0000000800057812 */ /* 0x000fe200078ef80c */
[----:B------:R-:W-:Y:S01]  /*04b0*/  IMAD.SHL.U32 R10, R21, 0x20, RZ ;  /* 0x00000020150a7824 */ /* 0x000fe200078e00ff */
[----:B------:R-:W-:Y:S01]  /*04c0*/  SHF.R.U32.HI R2, RZ, 0x3, R0 ;  /* 0x00000003ff027819 */ /* 0x000fe20000011600 */
[----:B------:R-:W-:Y:S01]  /*04d0*/  STL [R1+0x88], R21 ;  /* 0x0000881501007387 */ /* 0x000fe20000100800 */
[----:B------:R-:W-:Y:S02]  /*04e0*/  LOP3.LUT R4, R4, 0x8, R12, 0xf8, !PT ;  /* 0x0000000804047812 */ /* 0x000fe400078ef80c */
[----:B------:R-:W-:Y:S01]  /*04f0*/  LOP3.LUT R0, R5, R2, RZ, 0x3c, !PT ;  /* 0x0000000205007212 */ /* 0x000fe200078e3cff */
[----:B------:R-:W-:Y:S01]  /*0500*/  IMAD R5, R21, 0x800, R3 ;  /* 0x0000080015057824 */ /* 0x000fe200078e0203 */
[----:B------:R-:W-:Y:S01]  /*0510*/  LOP3.LUT R2, R3, R4, R2, 0xf6, !PT ;  /* 0x0000000403027212 */ /* 0x000fe200078ef602 */
[----:B------:R1:W-:Y:S01]  /*0520*/  STL [R1+0x94], R10 ;  /* 0x0000940a01007387 */ /* 0x0003e20000100800 */
[----:B------:R-:W-:Y:S01]  /*0530*/  SHF.R.S32.HI R3, RZ, 0x6, R17 ;  /* 0x00000006ff037819 */ /* 0x000fe20000011411 */
[----:B------:R-:W-:Y:S01]  /*0540*/  IMAD.IADD R0, R5, 0x1, R0 ;  /* 0x0000000105007824 */ /* 0x000fe200078e0200 */
[----:B------:R-:W-:Y:S01]  /*0550*/  LOP3.LUT R6, R13, 0xfffffff8, RZ, 0xc0, !PT ;  /* 0xfffffff80d067812 */ /* 0x000fe200078ec0ff */
[C---:B------:R-:W-:Y:S01]  /*0560*/  IMAD.SHL.U32 R5, R7.reuse, 0x40, RZ ;  /* 0x0000004007057824 */ /* 0x040fe200078e00ff */
[----:B------:R-:W-:Y:S01]  /*0570*/  LOP3.LUT R8, R7, 0x1, RZ, 0xc0, !PT ;  /* 0x0000000107087812 */ /* 0x000fe200078ec0ff */
[C---:B------:R-:W-:Y:S01]  /*0580*/  IMAD R17, R3.reuse, 0x200, R9 ;  /* 0x0000020003117824 */ /* 0x040fe200078e0209 */
[----:B------:R-:W-:Y:S01]  /*0590*/  LEA R2, R2, UR4, 0x1 ;  /* 0x0000000402027c11 */ /* 0x000fe2000f8e08ff */
[----:B------:R-:W-:Y:S01]  /*05a0*/  IMAD.SHL.U32 R4, R3, 0x8, RZ ;  /* 0x0000000803047824 */ /* 0x000fe200078e00ff */
[----:B------:R-:W-:Y:S01]  /*05b0*/  LOP3.LUT R3, R5, 0x1c0, RZ, 0xc0, !PT ;  /* 0x000001c005037812 */ /* 0x000fe200078ec0ff */
[----:B------:R-:W-:Y:S01]  /*05c0*/  IMAD.IADD R6, R11, 0x1, -R6 ;  /* 0x000000010b067824 */ /* 0x000fe200078e0a06 */
[----:B------:R-:W-:Y:S01]  /*05d0*/  ISETP.NE.U32.AND P0, PT, R8, 0x1, PT ;  /* 0x000000010800780c */ /* 0x000fe20003f05070 */
[----:B------:R-:W-:Y:S01]  /*05e0*/  IMAD.SHL.U32 R8, R14, 0x20, RZ ;  /* 0x000000200e087824 */ /* 0x000fe200078e00ff */
[----:B------:R-:W-:-:S02]  /*05f0*/  LOP3.LUT R9, R3, 0x20, R10, 0xf8, !PT ;  /* 0x0000002003097812 */ /* 0x000fc400078ef80a */
[----:B------:R-:W-:Y:S02]  /*0600*/  LOP3.LUT R4, R4, 0x18, RZ, 0xc0, !PT ;  /* 0x0000001804047812 */ /* 0x000fe400078ec0ff */
[----:B------:R-:W-:Y:S02]  /*0610*/  SHF.R.U32.HI R5, RZ, 0x3, R3 ;  /* 0x00000003ff057819 */ /* 0x000fe40000011603 */
[----:B------:R-:W-:Y:S01]  /*0620*/  R2P PR, R7, 0x6 ;  /* 0x0000000607007804 */ /* 0x000fe20000000000 */
[----:B------:R-:W-:Y:S01]  /*0630*/  IMAD.SHL.U32 R7, R18, 0x2, RZ ;  /* 0x0000000212077824 */ /* 0x000fe200078e00ff */
[C---:B------:R-:W-:Y:S02]  /*0640*/  LOP3.LUT P6, RZ, R6.reuse, 0x4, RZ, 0xc0, !PT ;  /* 0x0000000406ff7812 */ /* 0x040fe400078cc0ff */
[----:B------:R-:W-:Y:S01]  /*0650*/  LOP3.LUT P5, RZ, R6, 0x2, RZ, 0xc0, !PT ;  /* 0x0000000206ff7812 */ /* 0x000fe200078ac0ff */
[--C-:B------:R-:W-:Y:S01]  /*0660*/  IMAD R11, R20, 0x400, R7.reuse ;  /* 0x00000400140b7824 */ /* 0x100fe200078e0207 */
[----:B------:R-:W-:Y:S01]  /*0670*/  LOP3.LUT R9, R9, R5, RZ, 0x3c, !PT ;  /* 0x0000000509097212 */ /* 0x000fe200078e3cff */
[----:B-1----:R-:W-:Y:S01]  /*0680*/  IMAD.SHL.U32 R10, R6, 0x40, RZ ;  /* 0x00000040060a7824 */ /* 0x002fe200078e00ff */
[----:B------:R-:W-:Y:S01]  /*0690*/  LOP3.LUT R12, R4, 0x20, R8, 0xf8, !PT ;  /* 0x00000020040c7812 */ /* 0x000fe200078ef808 */
[----:B------:R-:W-:Y:S01]  /*06a0*/  IMAD.SHL.U32 R8, R13, 0x40, RZ ;  /* 0x000000400d087824 */ /* 0x000fe200078e00ff */
[----:B------:R-:W-:Y:S01]  /*06b0*/  LOP3.LUT R6, R5, R3, R4, 0x1e, !PT ;  /* 0x0000000305067212 */ /* 0x000fe200078e1e04 */
[----:B------:R-:W-:Y:S01]  /*06c0*/  IMAD.SHL.U32 R5, R14, 0x8, RZ ;  /* 0x000000080e057824 */ /* 0x000fe200078e00ff */
[----:B------:R-:W-:Y:S01]  /*06d0*/  LOP3.LUT R3, R10, 0x1c0, RZ, 0xc0, !PT ;  /* 0x000001c00a037812 */ /* 0x000fe200078ec0ff */
[----:B------:R-:W-:Y:S01]  /*06e0*/  IMAD R7, R15, 0x400, R7 ;  /* 0x000004000f077824 */ /* 0x000fe200078e0207 */
[----:B------:R-:W-:Y:S01]  /*06f0*/  LOP3.LUT R8, R8, 0xfffffe00, RZ, 0xc0, !PT ;  /* 0xfffffe0008087812 */ /* 0x000fe200078ec0ff */
[----:B------:R-:W-:Y:S01]  /*0700*/  IMAD.IADD R16, R11, 0x1, R9 ;  /* 0x000000010b107824 */ /* 0x000fe200078e0209 */
[----:B------:R-:W-:Y:S01]  /*0710*/  SHF.R.U32.HI R4, RZ, 0x3, R3 ;  /* 0x00000003ff047819 */ /* 0x000fe20000011603 */
[----:B------:R-:W-:Y:S01]  /*0720*/  IMAD.IADD R11, R7, 0x1, R6 ;  /* 0x00000001070b7824 */ /* 0x000fe200078e0206 */
[----:B------:R-:W-:Y:S01]  /*0730*/  LOP3.LUT R5, R3, 0x8, R5, 0xf8, !PT ;  /* 0x0000000803057812 */ /* 0x000fe200078ef805 */
[--C-:B------:R-:W-:Y:S01]  /*0740*/  IMAD R7, R20, 0x400, R8.reuse ;  /* 0x0000040014077824 */ /* 0x100fe200078e0208 */
[----:B------:R-:W-:Y:S01]  /*0750*/  LOP3.LUT R3, R4, R12, R3, 0x1e, !PT ;  /* 0x0000000c04037212 */ /* 0x000fe200078e1e03 */
[----:B------:R-:W-:Y:S01]  /*0760*/  IMAD R9, R15, 0x400, R8 ;  /* 0x000004000f097824 */ /* 0x000fe200078e0208 */
[----:B------:R-:W-:Y:S01]  /*0770*/  LOP3.LUT R4, R5, R4, RZ, 0x3c, !PT ;  /* 0x0000000405047212 */ /* 0x000fe200078e3cff */
[C---:B------:R-:W-:Y:S01]  /*0780*/  VIADD R15, R22.reuse, 0x40 ;  /* 0x00000040160f7836 */ /* 0x040fe20000000000 */
[----:B------:R-:W-:Y:S01]  /*0790*/  SHF.R.S32.HI R5, RZ, 0x2, R19 ;  /* 0x00000002ff057819 */ /* 0x000fe20000011413 */
[----:B------:R-:W-:Y:S01]  /*07a0*/  VIADD R14, R22, 0x80 ;  /* 0x00000080160e7836 */ /* 0x000fe20000000000 */
[----:B------:R-:W-:Y:S01]  /*07b0*/  LOP3.LUT R8, R3, R8, RZ, 0xfc, !PT ;  /* 0x0000000803087212 */ /* 0x000fe200078efcff */
[----:B------:R-:W-:Y:S01]  /*07c0*/  IMAD.IADD R7, R7, 0x1, R4 ;  /* 0x0000000107077824 */ /* 0x000fe200078e0204 */
[----:B------:R-:W-:Y:S01]  /*07d0*/  STL [R1+0x6c], R15 ;  /* 0x00006c0f01007387 */ /* 0x000fe20000100800 */
[----:B------:R-:W-:-:S02]  /*07e0*/  IMAD.IADD R9, R4, 0x1, R9 ;  /* 0x0000000104097824 */ /* 0x000fc400078e0209 */
[----:B------:R-:W-:Y:S01]  /*07f0*/  IMAD.U32 R3, RZ, RZ, UR5 ;  /* 0x00000005ff037e24 */ /* 0x000fe2000f8e00ff */
[----:B------:R-:W-:Y:S01]  /*0800*/  USHF.R.S32.HI UR5, URZ, 0x1f, UR50 ;  /* 0x0000001f3f057899 */ /* 0x000fe20008011432 */
[----:B------:R-:W-:Y:S01]  /*0810*/  IMAD.U32 R4, RZ, RZ, UR6 ;  /* 0x00000006ff047e24 */ /* 0x000fe2000f8e00ff */
[----:B------:R-:W-:Y:S01]  /*0820*/  USHF.R.S32.HI UR6, URZ, 0x1f, UR59 ;  /* 0x0000001f3f067899 */ /* 0x000fe2000801143b */
[----:B------:R-:W-:Y:S01]  /*0830*/  IMAD R13, R20, 0x10, R5 ;  /* 0x00000010140d7824 */ /* 0x000fe200078e0205 */
[----:B------:R-:W-:Y:S01]  /*0840*/  LEA R5, R17, UR4, 0x1 ;  /* 0x0000000411057c11 */ /* 0x000fe2000f8e08ff */
[----:B------:R-:W-:Y:S01]  /*0850*/  IMAD.MOV.U32 R6, RZ, RZ, 0x20 ;  /* 0x00000020ff067424 */ /* 0x000fe200078e00ff */
[----:B------:R-:W-:Y:S01]  /*0860*/  STL [R1+0x70], R14 ;  /* 0x0000700e01007387 */ /* 0x000fe20000100800 */
[----:B------:R-:W-:Y:S02]  /*0870*/  IMAD.MOV.U32 R12, RZ, RZ, 0x40 ;  /* 0x00000040ff0c7424 */ /* 0x000fe400078e00ff */
[----:B------:R-:W-:Y:S01]  /*0880*/  IMAD.MOV.U32 R10, RZ, RZ, -0x10 ;  /* 0xfffffff0ff0a7424 */ /* 0x000fe200078e00ff */
[----:B------:R1:W-:Y:S01]  /*0890*/  STL [R1+0x50], R13 ;  /* 0x0000500d01007387 */ /* 0x0003e20000100800 */
[----:B------:R-:W-:Y:S01]  /*08a0*/  IMAD.U32 R3, RZ, RZ, UR5 ;  /* 0x00000005ff037e24 */ /* 0x000fe2000f8e00ff */
[----:B------:R-:W-:Y:S01]  /*08b0*/  SEL R4, R6, 0xffffffe0, !P3 ;  /* 0xffffffe006047807 */ /* 0x000fe20005800000 */
[----:B------:R-:W-:Y:S01]  /*08c0*/  IMAD.U32 R3, RZ, RZ, UR6 ;  /* 0x00000006ff037e24 */ /* 0x000fe2000f8e00ff */
[----:B------:R-:W-:Y:S01]  /*08d0*/  UIADD3 UR6, UR4, 0xc000, URZ ;  /* 0x0000c00004067890 */ /* 0x000fe2000fffe03f */
[----:B------:R-:W-:Y:S01]  /*08e0*/  SEL R3, R12, 0xffffffc0, !P4 ;  /* 0xffffffc00c037807 */ /* 0x000fe20006000000 */
[----:B------:R2:W-:Y:S01]  /*08f0*/  STL [R1+0x2c], R5 ;  /* 0x00002c0501007387 */ /* 0x0005e20000100800 */
[----:B------:R-:W-:Y:S01]  /*0900*/  SEL R10, R10, 0x10, !P0 ;  /* 0x000000100a0a7807 */ /* 0x000fe20004000000 */
[----:B------:R-:W-:Y:S01]  /*0910*/  UIADD3 UR5, UR4, 0x12000, URZ ;  /* 0x0001200004057890 */ /* 0x000fe2000fffe03f */
[----:B------:R-:W-:-:S05]  /*0920*/  SEL R6, R6, 0xffffffe0, !P5 ;  /* 0xffffffe006067807 */ /* 0x000fca0006800000 */
[----:B------:R-:W-:Y:S02]  /*0930*/  LEA R9, R9, UR5, 0x1 ;  /* 0x0000000509097c11 */ /* 0x000fe4000f8e08ff */
[----:B-1----:R-:W-:Y:S02]  /*0940*/  LEA R13, R0, UR4, 0x1 ;  /* 0x00000004000d7c11 */ /* 0x002fe4000f8e08ff */
[----:B------:R-:W-:-:S03]  /*0950*/  LEA R0, R16, UR4, 0x1 ;  /* 0x0000000410007c11 */ /* 0x000fc6000f8e08ff */
[----:B------:R1:W-:Y:S01]  /*0960*/  STL [R1], R13 ;  /* 0x0000000d01007387 */ /* 0x0003e20000100800 */
[----:B--2---:R-:W-:Y:S01]  /*0970*/  SEL R5, R12, 0xffffffc0, !P6 ;  /* 0xffffffc00c057807 */ /* 0x004fe20007000000 */
[--C-:B------:R-:W-:Y:S01]  /*0980*/  IMAD.IADD R12, R4, 0x1, R13.reuse ;  /* 0x00000001040c7824 */ /* 0x100fe200078e020d */
[C---:B------:R-:W-:Y:S01]  /*0990*/  IADD3 R4, R3.reuse, R13, R4 ;  /* 0x0000000d03047210 */ /* 0x040fe20007ffe004 */
[C---:B------:R-:W-:Y:S02]  /*09a0*/  IMAD.IADD R252, R3.reuse, 0x1, R13 ;  /* 0x0000000103fc7824 */ /* 0x040fe400078e020d */
[----:B------:R-:W-:Y:S01]  /*09b0*/  IMAD.IADD R3, R3, 0x1, R2 ;  /* 0x0000000103037824 */ /* 0x000fe200078e0202 */
[----:B------:R2:W-:Y:S04]  /*09c0*/  STL [R1+0x4], R12 ;  /* 0x0000040c01007387 */ /* 0x0005e80000100800 */
[----:B------:R3:W-:Y:S04]  /*09d0*/  STL [R1+0x10], R4 ;  /* 0x0000100401007387 */ /* 0x0007e80000100800 */
[----:B------:R4:W-:Y:S01]  /*09e0*/  STL [R1+0x54], R0 ;  /* 0x0000540001007387 */ /* 0x0009e20000100800 */
[----:B-1----:R-:W-:Y:S01]  /*09f0*/  LEA R13, R11, UR6, 0x1 ;  /* 0x000000060b0d7c11 */ /* 0x002fe2000f8e08ff */
[----:B------:R-:W-:-:S04]  /*0a00*/  IMAD.IADD R11, R0, 0x1, R10 ;  /* 0x00000001000b7824 */ /* 0x000fc800078e020a */
[----:B------:R-:W-:Y:S01]  /*0a10*/  STL [R1+0x74], R13 ;  /* 0x0000740d01007387 */ /* 0x000fe20000100800 */
[----:B--2---:R-:W-:-:S03]  /*0a20*/  VIADD R12, R13, 0x40 ;  /* 0x000000400d0c7836 */ /* 0x004fc60000000000 */
[----:B------:R1:W-:Y:S01]  /*0a30*/  STL [R1+0x60], R11 ;  /* 0x0000600b01007387 */ /* 0x0003e20000100800 */
[----:B------:R-:W-:Y:S02]  /*0a40*/  @P2 VIADD R12, R13, 0xffffffc0 ;  /* 0xffffffc00d0c2836 */ /* 0x000fe40000000000 */
[C---:B---3--:R-:W-:Y:S02]  /*0a50*/  VIADD R4, R0.reuse, 0x20 ;  /* 0x0000002000047836 */ /* 0x048fe40000000000 */
[----:B------:R-:W-:Y:S01]  /*0a60*/  @P1 VIADD R4, R0, 0xffffffe0 ;  /* 0xffffffe000041836 */ /* 0x000fe20000000000 */
[----:B----4-:R-:W-:Y:S01]  /*0a70*/  LEA R0, R8, UR4, 0x1 ;  /* 0x0000000408007c11 */ /* 0x010fe2000f8e08ff */
[----:B------:R-:W-:Y:S01]  /*0a80*/  IMAD.IADD R8, R6, 0x1, R9 ;  /* 0x0000000106087824 */ /* 0x000fe200078e0209 */
[----:B-1----:R-:W-:Y:S01]  /*0a90*/  LEA R11, R7, UR4, 0x1 ;  /* 0x00000004070b7c11 */ /* 0x002fe2000f8e08ff */
[----:B------:R-:W-:-:S04]  /*0aa0*/  ULDC.64 UR4, c[0x0][0x208] ;  /* 0x0000820000047ab9 */ /* 0x000fc80000000a00 */
[----:B------:R-:W-:Y:S01]  /*0ab0*/  STL [R1+0x8], R11 ;  /* 0x0000080b01007387 */ /* 0x000fe20000100800 */
[----:B------:R-:W-:-:S03]  /*0ac0*/  IMAD.IADD R7, R11, 0x1, R6 ;  /* 0x000000010b077824 */ /* 0x000fc600078e0206 */
[----:B------:R1:W-:Y:S04]  /*0ad0*/  STL [R1+0x58], R4 ;  /* 0x0000580401007387 */ /* 0x0003e80000100800 */
[----:B------:R-:W-:Y:S04]  /*0ae0*/  STL [R1+0x1c], R9 ;  /* 0x00001c0901007387 */ /* 0x000fe80000100800 */
[----:B------:R-:W-:Y:S01]  /*0af0*/  STL [R1+0x80], R12 ;  /* 0x0000800c01007387 */ /* 0x000fe20000100800 */
[----:B-1----:R-:W-:Y:S02]  /*0b00*/  IMAD.IADD R4, R10, 0x1, R4 ;  /* 0x000000010a047824 */ /* 0x002fe400078e0204 */
[----:B------:R-:W-:-:S03]  /*0b10*/  IMAD.IADD R10, R11, 0x1, R5 ;  /* 0x000000010b0a7824 */ /* 0x000fc600078e0205 */
[----:B------:R1:W-:Y:S04]  /*0b20*/  STL [R1+0x5c], R4 ;  /* 0x00005c0401007387 */ /* 0x0003e80000100800 */
[----:B------:R-:W-:Y:S04]  /*0b30*/  STL [R1+0xc], R7 ;  /* 0x00000c0701007387 */ /* 0x000fe80000100800 */
[----:B------:R-:W-:Y:S04]  /*0b40*/  STL [R1+0x18], R10 ;  /* 0x0000180a01007387 */ /* 0x000fe80000100800 */
[----:B------:R-:W-:Y:S01]  /*0b50*/  STL [R1+0x28], R8 ;  /* 0x0000280801007387 */ /* 0x000fe20000100800 */
[----:B-1----:R-:W-:-:S02]  /*0b60*/  IMAD.IADD R4, R5, 0x1, R9 ;  /* 0x0000000105047824 */ /* 0x002fc400078e0209 */
[----:B------:R-:W-:-:S03]  /*0b70*/  IMAD.IADD R5, R7, 0x1, R5 ;  /* 0x0000000107057824 */ /* 0x000fc600078e0205 */
[----:B------:R1:W-:Y:S04]  /*0b80*/  STL [R1+0x20], R4 ;  /* 0x0000200401007387 */ /* 0x0003e80000100800 */
[----:B------:R2:W-:Y:S01]  /*0b90*/  STL [R1+0x14], R5 ;  /* 0x0000140501007387 */ /* 0x0005e20000100800 */
[----:B-1----:R-:W-:-:S05]  /*0ba0*/  IMAD.IADD R4, R6, 0x1, R4 ;  /* 0x0000000106047824 */ /* 0x002fca00078e0204 */
[----:B------:R2:W-:Y:S02]  /*0bb0*/  STL [R1+0x24], R4 ;  /* 0x0000240401007387 */ /* 0x0005e40000100800 */
.L_x_298:
        /* <DEDUP_REMOVED lines=38> */
[----:B-----5:R1:W5:Y:S02]  /*0e20*/  @P3 LDG.E R6, desc[UR4][R4.64+0x4] ;  /* 0x0000040404063981 */ /* 0x020364000c1e1900 */
        /* <DEDUP_REMOVED lines=28> */
.L_x_254:
        /* <DEDUP_REMOVED lines=18> */
[----:B------:R-:W-:Y:S01]  /*1110*/  ULDC.U8 UR19, c[0x0][0x3d8] ;  /* 0x0000f60000137ab9 */ /* 0x000fe20000000000 */
[----:B------:R-:W-:Y:S01]  /*1120*/  USHF.R.S32.HI UR41, URZ, 0x1f, UR49 ;  /* 0x0000001f3f297899 */ /* 0x000fe20008011431 */
[----:B------:R-:W-:Y:S01]  /*1130*/  ULDC UR21, c[0x0][0x2dc] ;  /* 0x0000b70000157ab9 */ /* 0x000fe20000000800 */
[----:B------:R-:W-:Y:S01]  /*1140*/  ULDC UR47, c[0x0][0x270] ;  /* 0x00009c00002f7ab9 */ /* 0x000fe20000000800 */
[----:B------:R-:W-:Y:S02]  /*1150*/  UISETP.NE.AND UP3, UPT, UR19, URZ, UPT ;  /* 0x0000003f1300728c */ /* 0x000fe4000bf65270 */
[----:B------:R-:W-:Y:S01]  /*1160*/  @!UP1 UIMAD.WIDE.U32 UR42, UR50, UR6, URZ ;  /* 0x00000006322a92a5 */ /* 0x000fe2000f8e003f */
[----:B-1----:R-:W-:Y:S01]  /*1170*/  IABS R8, R9 ;  /* 0x0000000900087213 */ /* 0x002fe20000000000 */
[----:B------:R-:W-:Y:S01]  /*1180*/  USHF.L.U32 UR14, UR50, 0x7, URZ ;  /* 0x00000007320e7899 */ /* 0x000fe2000800063f */
[----:B------:R-:W-:Y:S01]  /*1190*/  ISETP.NE.AND P3, PT, R9, RZ, PT ;  /* 0x000000ff0900720c */ /* 0x000fe20003f65270 */
[----:B------:R-:W-:Y:S01]  /*11a0*/  USHF.L.U64.HI UR17, UR50, 0x7, UR61 ;  /* 0x0000000732117899 */ /* 0x000fe2000801023d */
[----:B------:R-:W1:Y:S01]  /*11b0*/  I2F.RP R4, R8 ;  /* 0x0000000800047306 */ /* 0x000e620000209400 */
[----:B------:R-:W-:Y:S01]  /*11c0*/  @UP0 UIADD3 UR16, UR36, UR38, URZ ;  /* 0x0000002624100290 */ /* 0x000fe2000fffe03f */
[----:B------:R-:W-:Y:S01]  /*11d0*/  @UP0 ULDC.64 UR22, c[0x0][0x248] ;  /* 0x0000920000160ab9 */ /* 0x000fe20000000a00 */
[----:B--2---:R-:W-:Y:S01]  /*11e0*/  UIMAD.WIDE.U32 UR34, UR11, UR12, URZ ;  /* 0x0000000c0b2272a5 */ /* 0x004fe2000f8e003f */
[----:B------:R-:W-:Y:S01]  /*11f0*/  ULDC.64 UR28, c[0x0][0x240] ;  /* 0x00009000001c7ab9 */ /* 0x000fe20000000a00 */
[----:B------:R-:W-:-:S02]  /*1200*/  USEL UR40, UR14, URZ, UP2 ;  /* 0x0000003f0e287287 */ /* 0x000fc40009000000 */
[----:B------:R-:W-:Y:S02]  /*1210*/  UIMAD UR52, UR11, UR13, UR35 ;  /* 0x0000000d0b3472a4 */ /* 0x000fe4000f8e0223 */
[----:B------:R-:W-:Y:S01]  /*1220*/  @!UP1 UIMAD UR11, UR61, UR6, URZ ;  /* 0x000000063d0b92a4 */ /* 0x000fe2000f8e023f */
[----:B------:R-:W-:Y:S01]  /*1230*/  @UP1 ULDC.64 UR12, c[0x0][0x420] ;  /* 0x00010800000c1ab9 */ /* 0x000fe20000000a00 */
[----:B------:R-:W-:Y:S01]  /*1240*/  USEL UR39, UR17, URZ, UP2 ;  /* 0x0000003f11277287 */ /* 0x000fe20009000000 */
[----:B-1----:R-:W1:Y:S01]  /*1250*/  MUFU.RCP R4, R4 ;  /* 0x0000000400047308 */ /* 0x002e620000001000 */
[----:B------:R-:W-:Y:S02]  /*1260*/  @!UP1 UIMAD UR32, UR50, UR7, UR11 ;  /* 0x00000007322092a4 */ /* 0x000fe4000f8e020b */
[----:B------:R-:W-:Y:S02]  /*1270*/  UIADD3 UR11, UR33, 0x3f, URZ ;  /* 0x0000003f210b7890 */ /* 0x000fe4000fffe03f */
[----:B------:R-:W-:-:S02]  /*1280*/  @UP1 UIMAD.WIDE.U32 UR44, UR8, UR12, URZ ;  /* 0x0000000c082c12a5 */ /* 0x000fc4000f8e003f */
[----:B------:R-:W-:Y:S02]  /*1290*/  USHF.R.S32.HI UR18, URZ, 0x1f, UR11 ;  /* 0x0000001f3f127899 */ /* 0x000fe4000801140b */
[----:B------:R-:W-:Y:S02]  /*12a0*/  @UP1 UIMAD UR51, UR8, UR13, UR45 ;  /* 0x0000000d083312a4 */ /* 0x000fe4000f8e022d */
[----:B------:R-:W-:Y:S02]  /*12b0*/  UIMAD.WIDE UR6, UR21, UR47, URZ ;  /* 0x0000002f150672a5 */ /* 0x000fe4000f8e023f */
[----:B------:R-:W-:Y:S02]  /*12c0*/  UIMAD.WIDE.U32 UR12, UR50, UR49, URZ ;  /* 0x00000031320c72a5 */ /* 0x000fe4000f8e003f */
[----:B------:R-:W-:Y:S01]  /*12d0*/  ULEA.HI UR30, UR18, UR11, URZ, 0x6 ;  /* 0x0000000b121e7291 */ /* 0x000fe2000f8f303f */
[----:B-1----:R-:W-:Y:S01]  /*12e0*/  VIADD R4, R4, 0xffffffe ;  /* 0x0ffffffe04047836 */ /* 0x002fe20000000000 */
[----:B------:R-:W-:-:S02]  /*12f0*/  UIMAD UR11, UR41, UR50, URZ ;  /* 0x00000032290b72a4 */ /* 0x000fc4000f8e023f */
[----:B------:R-:W-:Y:S01]  /*1300*/  @UP0 UIMAD.WIDE.U32 UR18, UR16, UR22, URZ ;  /* 0x00000016101202a5 */ /* 0x000fe2000f8e003f */
[----:B------:R-:W1:Y:S01]  /*1310*/  F2I.FTZ.U32.TRUNC.NTZ R5, R4 ;  /* 0x0000000400057305 */ /* 0x000e62000021f000 */
[----:B------:R-:W-:Y:S02]  /*1320*/  @UP0 UIMAD UR48, UR16, UR23, URZ ;  /* 0x00000017103002a4 */ /* 0x000fe4000f8e023f */
[----:B------:R-:W-:Y:S02]  /*1330*/  UIADD3 UR54, UR25, UR37, URZ ;  /* 0x0000002519367290 */ /* 0x000fe4000fffe03f */
[----:B------:R-:W-:Y:S02]  /*1340*/  UIMAD.WIDE.U32 UR14, UR8, UR28, URZ ;  /* 0x0000001c080e72a5 */ /* 0x000fe4000f8e003f */
[----:B------:R-:W-:Y:S02]  /*1350*/  UIMAD.WIDE.U32 UR16, UR6, UR12, URZ ;  /* 0x0000000c061072a5 */ /* 0x000fe4000f8e003f */
[----:B------:R-:W-:-:S02]  /*1360*/  UIMAD UR25, UR7, UR12, URZ ;  /* 0x0000000c071972a4 */ /* 0x000fc4000f8e023f */
[----:B------:R-:W-:Y:S01]  /*1370*/  UIMAD UR12, UR61, UR49, UR11 ;  /* 0x000000313d0c72a4 */ /* 0x000fe2000f8e020b */
[----:B------:R-:W-:Y:S01]  /*1380*/  ULDC UR46, c[0x0][0x2c4] ;  /* 0x0000b100002e7ab9 */ /* 0x000fe20000000800 */
[----:B------:R-:W-:Y:S01]  /*1390*/  USEL UR60, UR24, UR14, !UP1 ;  /* 0x0000000e183c7287 */ /* 0x000fe2000c800000 */
[----:B-1----:R-:W-:Y:S01]  /*13a0*/  IMAD.MOV R4, RZ, RZ, -R5 ;  /* 0x000000ffff047224 */ /* 0x002fe200078e0a05 */
[----:B------:R-:W-:Y:S02]  /*13b0*/  @UP3 UIMAD UR24, UR50, UR46, URZ ;  /* 0x0000002e321832a4 */ /* 0x000fe4000f8e023f */
[----:B------:R-:W-:Y:S01]  /*13c0*/  UIADD3 UR12, UR13, UR12, URZ ;  /* 0x0000000c0d0c7290 */ /* 0x000fe2000fffe03f */
[----:B------:R-:W-:Y:S01]  /*13d0*/  IMAD R6, R4, R8, RZ ;  /* 0x0000000804067224 */ /* 0x000fe200078e02ff */
[----:B------:R-:W-:Y:S01]  /*13e0*/  ULOP3.LUT UR11, UR30, 0xffffffc0, URZ, 0xc0, !UPT ;  /* 0xffffffc01e0b7892 */ /* 0x000fe2000f8ec03f */
[----:B------:R-:W-:Y:S01]  /*13f0*/  IMAD.MOV.U32 R4, RZ, RZ, RZ ;  /* 0x000000ffff047224 */ /* 0x000fe200078e00ff */
[----:B------:R-:W-:-:S02]  /*1400*/  UIMAD UR27, UR8, UR29, URZ ;  /* 0x0000001d081b72a4 */ /* 0x000fc4000f8e023f */
[----:B------:R-:W-:Y:S01]  /*1410*/  @UP3 USEL UR24, UR24, UR8, !UP1 ;  /* 0x0000000818183287 */ /* 0x000fe2000c800000 */
[----:B------:R-:W-:Y:S01]  /*1420*/  IMAD.HI.U32 R4, R5, R6, R4 ;  /* 0x0000000605047227 */ /* 0x000fe200078e0004 */
[----:B------:R-:W-:Y:S01]  /*1430*/  MOV R5, R7 ;  /* 0x0000000700057202 */ /* 0x000fe20000000f00 */
[----:B------:R-:W-:Y:S02]  /*1440*/  UIMAD UR25, UR6, UR12, UR25 ;  /* 0x0000000c061972a4 */ /* 0x000fe4000f8e0219 */
[----:B------:R-:W-:Y:S02]  /*1450*/  @!UP3 UIMAD UR12, UR50, UR47, UR59 ;  /* 0x0000002f320cb2a4 */ /* 0x000fe4000f8e023b */
[----:B------:R-:W-:Y:S01]  /*1460*/  IMAD.HI.U32 R4, R4, R5, RZ ;  /* 0x0000000504047227 */ /* 0x000fe200078e00ff */
[----:B------:R-:W-:Y:S01]  /*1470*/  @UP3 ULDC UR13, c[0x0][0x2e4] ;  /* 0x0000b900000d3ab9 */ /* 0x000fe20000000800 */
[----:B------:R-:W-:Y:S02]  /*1480*/  UIADD3 UR11, UR11, -0x40, URZ ;  /* 0xffffffc00b0b7890 */ /* 0x000fe4000fffe03f */
[----:B------:R-:W-:Y:S01]  /*1490*/  IMAD.MOV R6, RZ, RZ, -R4 ;  /* 0x000000ffff067224 */ /* 0x000fe200078e0a04 */
[----:B------:R-:W-:-:S02]  /*14a0*/  @UP1 UIADD3 UR54, UR15, UR27, URZ ;  /* 0x0000001b0f361290 */ /* 0x000fc4000fffe03f */
[----:B------:R-:W-:Y:S01]  /*14b0*/  @UP3 UIMAD UR27, UR59, UR13, UR24 ;  /* 0x0000000d3b1b32a4 */ /* 0x000fe2000f8e0218 */
[C---:B------:R-:W-:Y:S01]  /*14c0*/  IMAD R5, R8.reuse, R6, R5 ;  /* 0x0000000608057224 */ /* 0x040fe200078e0205 */
[----:B------:R-:W-:Y:S02]  /*14d0*/  UIMAD.WIDE.U32 UR14, UR6, UR8, URZ ;  /* 0x00000008060e72a5 */ /* 0x000fe4000f8e003f */
[----:B------:R-:W-:Y:S02]  /*14e0*/  @!UP3 UIMAD UR27, UR12, UR46, URZ ;  /* 0x0000002e0c1bb2a4 */ /* 0x000fe4000f8e023f */
[----:B------:R-:W-:Y:S01]  /*14f0*/  ISETP.GT.U32.AND P1, PT, R8, R5, PT ;  /* 0x000000050800720c */ /* 0x000fe20003f24070 */
[----:B------:R-:W-:Y:S02]  /*1500*/  USHF.R.S32.HI UR24, URZ, 0x1f, UR11 ;  /* 0x0000001f3f187899 */ /* 0x000fe4000801140b */
[----:B------:R-:W-:Y:S02]  /*1510*/  UIADD3 UR12, UP2, UR11, UR40, URZ ;  /* 0x000000280b0c7290 */ /* 0x000fe4000ff5e03f */
[----:B------:R-:W-:Y:S01]  /*1520*/  USEL UR58, UR16, UR14, !UP1 ;  /* 0x0000000e103a7287 */ /* 0x000fe2000c800000 */
[----:B------:R-:W-:Y:S01]  /*1530*/  ULDC.U8 UR20, c[0x0][0x480] ;  /* 0x0001200000147ab9 */ /* 0x000fe20000000000 */
[----:B------:R-:W-:-:S02]  /*1540*/  UIADD3.X UR14, UR24, UR39, URZ, UP2, !UPT ;  /* 0x00000027180e7290 */ /* 0x000fc400097fe43f */
[----:B------:R-:W-:Y:S02]  /*1550*/  UIMAD UR13, UR7, UR12, URZ ;  /* 0x0000000c070d72a4 */ /* 0x000fe4000f8e023f */
[----:B------:R-:W-:Y:S02]  /*1560*/  @UP0 UIADD3 UR31, UR36, UR38, URZ ;  /* 0x00000026241f0290 */ /* 0x000fe4000fffe03f */
[----:B------:R-:W-:Y:S01]  /*1570*/  @!P1 IMAD.IADD R5, R5, 0x1, -R8 ;  /* 0x0000000105059824 */ /* 0x000fe200078e0a08 */
[----:B------:R-:W-:Y:S01]  /*1580*/  @!P1 IADD3 R4, R4, 0x1, RZ ;  /* 0x0000000104049810 */ /* 0x000fe20007ffe0ff */
[----:B------:R-:W-:Y:S01]  /*1590*/  UIMAD UR53, UR59, UR21, URZ ;  /* 0x000000153b3572a4 */ /* 0x000fe2000f8e023f */
[----:B------:R-:W-:Y:S01]  /*15a0*/  PLOP3.LUT P1, PT, PT, PT, UP0, 0x80, 0x0 ;  /* 0x000000000000781c */ /* 0x000fe20003f2f008 */
[----:B------:R-:W-:Y:S01]  /*15b0*/  UISETP.NE.AND UP4, UPT, UR20, URZ, UPT ;  /* 0x0000003f1400728c */ /* 0x000fe2000bf85270 */
[----:B------:R-:W-:Y:S01]  /*15c0*/  ISETP.GE.U32.AND P0, PT, R5, R8, PT ;  /* 0x000000080500720c */ /* 0x000fe20003f06070 */
[----:B------:R-:W-:Y:S01]  /*15d0*/  UIMAD.WIDE.U32 UR40, UR6, UR12, URZ ;  /* 0x0000000c062872a5 */ /* 0x000fe2000f8e003f */
[----:B------:R-:W-:Y:S01]  /*15e0*/  LOP3.LUT R5, R9, UR59, RZ, 0x3c, !PT ;  /* 0x0000003b09057c12 */ /* 0x000fe2000f8e3cff */
[----:B------:R-:W-:Y:S01]  /*15f0*/  @UP0 ULDC.64 UR20, c[0x0][0x250] ;  /* 0x0000940000140ab9 */ /* 0x000fe20000000a00 */
[----:B------:R-:W-:-:S02]  /*1600*/  UIMAD UR16, UR7, UR8, URZ ;  /* 0x00000008071072a4 */ /* 0x000fc4000f8e023f */
[----:B------:R-:W-:Y:S01]  /*1610*/  ISETP.GE.AND P2, PT, R5, RZ, PT ;  /* 0x000000ff0500720c */ /* 0x000fe20003f46270 */
[----:B------:R-:W-:Y:S02]  /*1620*/  UIMAD UR12, UR6, UR14, UR13 ;  /* 0x0000000e060c72a4 */ /* 0x000fe4000f8e020d */
[----:B------:R-:W-:Y:S02]  /*1630*/  @UP0 UIMAD.WIDE.U32 UR6, UR31, UR20, URZ ;  /* 0x000000141f0602a5 */ /* 0x000fe4000f8e003f */
[----:B------:R-:W-:Y:S02]  /*1640*/  @UP0 UIMAD UR13, UR31, UR21, URZ ;  /* 0x000000151f0d02a4 */ /* 0x000fe4000f8e023f */
[----:B------:R-:W-:Y:S01]  /*1650*/  @P0 VIADD R4, R4, 0x1 ;  /* 0x0000000104040836 */ /* 0x000fe20000000000 */
[----:B------:R-:W-:Y:S01]  /*1660*/  UIADD3 UR49, UR17, UR25, URZ ;  /* 0x0000001911317290 */ /* 0x000fe2000fffe03f */
[----:B------:R-:W-:Y:S01]  /*1670*/  PLOP3.LUT P0, PT, PT, PT, UP3, 0x80, 0x0 ;  /* 0x000000000000781c */ /* 0x000fe20003f0f038 */
[----:B------:R-:W-:Y:S01]  /*1680*/  USHF.R.S32.HI UR46, URZ, 0x6, UR30 ;  /* 0x000000063f2e7899 */ /* 0x000fe2000801141e */
[----:B------:R-:W-:Y:S01]  /*1690*/  IMAD.MOV.U32 R18, RZ, RZ, R4 ;  /* 0x000000ffff127224 */ /* 0x000fe200078e0004 */
[----:B------:R-:W-:-:S02]  /*16a0*/  USEL UR55, UR52, URZ, UP4 ;  /* 0x0000003f34377287 */ /* 0x000fc4000a000000 */
[----:B------:R-:W-:Y:S02]  /*16b0*/  USHF.R.S32.HI UR35, URZ, 0x1f, UR26 ;  /* 0x0000001f3f237899 */ /* 0x000fe4000801141a */
[----:B------:R-:W-:Y:S01]  /*16c0*/  @!UP1 UIADD3 UR51, UR43, UR32, URZ ;  /* 0x000000202b339290 */ /* 0x000fe2000fffe03f */
[----:B------:R-:W-:Y:S01]  /*16d0*/  @!P2 IADD3 R18, -R18, RZ, RZ ;  /* 0x000000ff1212a210 */ /* 0x000fe20007ffe1ff */
[----:B------:R-:W-:Y:S01]  /*16e0*/  USHF.R.S32.HI UR57, URZ, 0x1f, UR53 ;  /* 0x0000001f3f397899 */ /* 0x000fe20008011435 */
[----:B------:R-:W-:Y:S01]  /*16f0*/  @!P3 LOP3.LUT R18, RZ, R9, RZ, 0x33, !PT ;  /* 0x00000009ff12b212 */ /* 0x000fe200078e33ff */
[----:B------:R-:W-:Y:S02]  /*1700*/  USEL UR56, UR34, URZ, UP4 ;  /* 0x0000003f22387287 */ /* 0x000fe4000a000000 */
[----:B------:R-:W-:Y:S02]  /*1710*/  @UP0 UIADD3 UR47, UR7, UR13, URZ ;  /* 0x0000000d072f0290 */ /* 0x000fe4000fffe03f */
[----:B------:R-:W-:-:S02]  /*1720*/  @UP1 UIADD3 UR49, UR15, UR16, URZ ;  /* 0x000000100f311290 */ /* 0x000fc4000fffe03f */
[----:B------:R-:W-:Y:S02]  /*1730*/  UIADD3 UR52, UR41, UR12, URZ ;  /* 0x0000000c29347290 */ /* 0x000fe4000fffe03f */
[----:B------:R-:W-:Y:S01]  /*1740*/  @UP0 UIADD3 UR31, UR19, UR48, URZ ;  /* 0x00000030131f0290 */ /* 0x000fe2000fffe03f */
[----:B------:R-:W-:Y:S01]  /*1750*/  @UP0 UMOV UR30, UR18 ;  /* 0x00000012001e0c82 */ /* 0x000fe20008000000 */
[----:B------:R-:W-:Y:S01]  /*1760*/  @UP0 UMOV UR39, UR6 ;  /* 0x0000000600270c82 */ /* 0x000fe20008000000 */
[----:B------:R-:W-:Y:S09]  /*1770*/  @P1 BRA `(.L_x_256) ;  /* 0x0000000000301947 */ /* 0x000ff20003800000 */
        /* <DEDUP_REMOVED lines=12> */
.L_x_256:
[----:B------:R-:W-:Y:S05]  /*1840*/  @P1 BRA `(.L_x_257) ;  /* 0x0000000000301947 */ /* 0x000fea0003800000 */
        /* <DEDUP_REMOVED lines=12> */
.L_x_257:
        /* <DEDUP_REMOVED lines=12> */
.L_x_258:
[----:B------:R-:W-:Y:S01]  /*19d0*/  ULDC UR6, c[0x0][0x270] ;  /* 0x00009c0000067ab9 */ /* 0x000fe20000000800 */
[----:B------:R-:W-:Y:S01]  /*19e0*/  ULDC UR8, c[0x0][0x2d4] ;  /* 0x0000b50000087ab9 */ /* 0x000fe20000000800 */
[----:B------:R-:W-:-:S04]  /*19f0*/  UIMAD UR6, UR50, UR6, UR59 ;  /* 0x00000006320672a4 */ /* 0x000fc8000f8e023b */
[----:B------:R-:W-:-:S12]  /*1a00*/  UIMAD UR6, UR6, UR8, URZ ;  /* 0x00000008060672a4 */ /* 0x000fd8000f8e023f */
.L_x_259:
[----:B------:R-:W2:Y:S01]  /*1a10*/  LDL.64 R4, [R1+0x48] ;  /* 0x0000480001047983 */ /* 0x000ea20000100a00 */
[----:B------:R-:W1:Y:S01]  /*1a20*/  LDC.64 R20, c[0x0][0x420] ;  /* 0x00010800ff147b82 */ /* 0x000e620000000a00 */
[----:B------:R-:W-:Y:S01]  /*1a30*/  ULDC UR8, c[0x0][0x2dc] ;  /* 0x0000b70000087ab9 */ /* 0x000fe20000000800 */
[----:B------:R-:W-:Y:S01]  /*1a40*/  ULDC UR12, c[0x0][0x270] ;  /* 0x00009c00000c7ab9 */ /* 0x000fe20000000800 */
[----:B------:R3:W2:Y:S01]  /*1a50*/  LDL.64 R32, [R1+0x48] ;  /* 0x0000480001207983 */ /* 0x0006a20000100a00 */
[----:B------:R-:W-:Y:S01]  /*1a60*/  USHF.R.S32.HI UR14, URZ, 0x1f, UR59 ;  /* 0x0000001f3f0e7899 */ /* 0x000fe2000801143b */
[----:B------:R-:W-:Y:S01]  /*1a70*/  BSSY B1, `(.L_x_255) ;  /* 0x0000830000017945 */ /* 0x000fe20003800000 */
[----:B------:R-:W-:Y:S01]  /*1a80*/  UIMAD UR17, UR8, UR12, URZ ;  /* 0x0000000c081172a4 */ /* 0x000fe2000f8e023f */
[----:B------:R-:W4:Y:S01]  /*1a90*/  S2R R29, SR_TID.X ;  /* 0x00000000001d7919 */ /* 0x000f220000002100 */
[----:B------:R-:W-:Y:S01]  /*1aa0*/  UIADD3 UR37, UR11, UR6, URZ ;  /* 0x000000060b257290 */ /* 0x000fe2000fffe03f */
[----:B------:R-:W-:Y:S01]  /*1ab0*/  ULDC.64 UR12, c[0x0][0x428] ;  /* 0x00010a00000c7ab9 */ /* 0x000fe20000000a00 */
[----:B------:R-:W-:Y:S01]  /*1ac0*/  UIADD3 UR34, UR11, UR27, URZ ;  /* 0x0000001b0b227290 */ /* 0x000fe2000fffe03f */
[----:B------:R-:W-:Y:S01]  /*1ad0*/  IMAD.U32 R9, RZ, RZ, UR12 ;  /* 0x0000000cff097e24 */ /* 0x000fe2000f8e00ff */
[----:B------:R-:W-:Y:S01]  /*1ae0*/  UIMAD UR6, UR14, UR12, URZ ;  /* 0x0000000c0e0672a4 */ /* 0x000fe2000f8e023f */
[----:B------:R-:W-:Y:S01]  /*1af0*/  ULDC.64 UR18, c[0x0][0x210] ;  /* 0x0000840000127ab9 */ /* 0x000fe20000000a00 */
[----:B------:R-:W-:-:S02]  /*1b00*/  ULDC.64 UR44, c[0x0][0x478] ;  /* 0x00011e00002c7ab9 */ /* 0x000fc40000000a00 */
[----:B------:R-:W-:Y:S01]  /*1b10*/  UIMAD UR32, UR59, UR13, UR6 ;  /* 0x0000000d3b2072a4 */ /* 0x000fe2000f8e0206 */
[----:B------:R-:W-:Y:S02]  /*1b20*/  ULDC.64 UR42, c[0x0][0x2b0] ;  /* 0x0000ac00002a7ab9 */ /* 0x000fe40000000a00 */
[----:B------:R-:W-:Y:S01]  /*1b30*/  ULDC UR6, c[0x0][0x398] ;  /* 0x0000e60000067ab9 */ /* 0x000fe20000000800 */
[----:B------:R-:W-:Y:S01]  /*1b40*/  ULDC.64 UR12, c[0x0][0x258] ;  /* 0x00009600000c7ab9 */ /* 0x000fe20000000a00 */
[----:B------:R-:W-:Y:S01]  /*1b50*/  UIADD3 UR8, UR46, -0x1, URZ ;  /* 0xffffffff2e087890 */ /* 0x000fe2000fffe03f */
[----:B-1----:R-:W-:-:S04]  /*1b60*/  IMAD R6, R20, UR24, RZ ;  /* 0x0000001814067c24 */ /* 0x002fc8000f8e02ff */
[----:B------:R-:W-:Y:S01]  /*1b70*/  IMAD R8, R21, UR11, R6 ;  /* 0x0000000b15087c24 */ /* 0x000fe2000f8e0206 */
[----:B----4-:R-:W-:-:S04]  /*1b80*/  SHF.R.S32.HI R11, RZ, 0x1f, R29 ;  /* 0x0000001fff0b7819 */ /* 0x010fc8000001141d */
[----:B------:R-:W-:Y:S01]  /*1b90*/  LEA.HI R26, R11, R29, RZ, 0x3 ;  /* 0x0000001d0b1a7211 */ /* 0x000fe200078f18ff */
[----:B--2---:R-:W-:-:S05]  /*1ba0*/  IMAD.MOV.U32 R32, RZ, RZ, R4 ;  /* 0x000000ffff207224 */ /* 0x004fca00078e0004 */
[----:B------:R-:W-:Y:S02]  /*1bb0*/  SHF.R.S32.HI R33, RZ, 0x1f, R32 ;  /* 0x0000001fff217819 */ /* 0x000fe40000011420 */
[----:B------:R-:W-:Y:S01]  /*1bc0*/  IADD3 R4, P0, R32, UR7, RZ ;  /* 0x0000000720047c10 */ /* 0x000fe2000ff1e0ff */
[----:B------:R-:W-:Y:S02]  /*1bd0*/  UIADD3 UR7, -UR9, UR33, UR26 ;  /* 0x0000002109077290 */ /* 0x000fe4000fffe11a */
[----:B------:R3:W-:Y:S01]  /*1be0*/  STL [R1+0x4c], R33 ;  /* 0x00004c2101007387 */ /* 0x0007e20000100800 */
[----:B------:R-:W-:Y:S01]  /*1bf0*/  IADD3.X R5, R33, UR51, RZ, P0, !PT ;  /* 0x0000003321057c10 */ /* 0x000fe200087fe4ff */
[----:B------:R-:W-:Y:S02]  /*1c00*/  UIADD3 UR7, UR7, -UR6, URZ ;  /* 0x8000000607077290 */ /* 0x000fe4000fffe03f */
[----:B------:R-:W-:Y:S01]  /*1c10*/  USHF.L.U32 UR6, UR17, 0x6, URZ ;  /* 0x0000000611067899 */ /* 0x000fe2000800063f */
[----:B------:R-:W-:Y:S01]  /*1c20*/  IMAD.WIDE.U32 R6, R20, UR11, R4 ;  /* 0x0000000b14067c25 */ /* 0x000fe2000f8e0004 */
[----:B------:R-:W-:-:S02]  /*1c30*/  SHF.R.S32.HI R4, RZ, 0x3, R26 ;  /* 0x00000003ff047819 */ /* 0x000fc4000001141a */
[----:B------:R-:W-:Y:S01]  /*1c40*/  UIADD3 UR27, UP2, UP1, UR40, UR6, UR53 ;  /* 0x00000006281b7290 */ /* 0x000fe2000f95e035 */
[----:B------:R-:W-:Y:S01]  /*1c50*/  IMAD.IADD R7, R7, 0x1, R8 ;  /* 0x0000000107077824 */ /* 0x000fe200078e0208 */
[----:B------:R-:W-:Y:S01]  /*1c60*/  IADD3 R10, P0, R4, UR11, RZ ;  /* 0x0000000b040a7c10 */ /* 0x000fe2000ff1e0ff */
[----:B------:R-:W-:Y:S01]  /*1c70*/  USHF.R.S32.HI UR16, URZ, 0x1f, UR7 ;  /* 0x0000001f3f107899 */ /* 0x000fe20008011407 */
[----:B------:R-:W-:Y:S01]  /*1c80*/  SHF.R.S32.HI R28, RZ, 0x1f, R4 ;  /* 0x0000001fff1c7819 */ /* 0x000fe20000011404 */
[----:B------:R-:W-:Y:S01]  /*1c90*/  USHF.R.S32.HI UR6, URZ, 0x1f, UR6 ;  /* 0x0000001f3f067899 */ /* 0x000fe20008011406 */
[----:B------:R-:W-:Y:S01]  /*1ca0*/  LEA.HI R8, R11, R29, RZ, 0x5 ;  /* 0x0000001d0b087211 */ /* 0x000fe200078f28ff */
[----:B------:R-:W-:Y:S01]  /*1cb0*/  IMAD.WIDE.U32 R6, R9, UR59, R6 ;  /* 0x0000003b09067c25 */ /* 0x000fe2000f8e0006 */
[C---:B------:R-:W-:Y:S01]  /*1cc0*/  IADD3.X R5, R28.reuse, UR24, RZ, P0, !PT ;  /* 0x000000181c057c10 */ /* 0x040fe200087fe4ff */
[----:B------:R-:W-:Y:S02]  /*1cd0*/  ULEA.HI UR16, UR16, UR7, URZ, 0x6 ;  /* 0x0000000710107291 */ /* 0x000fe4000f8f303f */
[----:B------:R-:W-:Y:S01]  /*1ce0*/  UIADD3.X UR6, UR52, UR6, UR57, UP2, UP1 ;  /* 0x0000000634067290 */ /* 0x000fe200097e2439 */
[----:B------:R-:W-:Y:S01]  /*1cf0*/  VIADD R9, R7, UR32 ;  /* 0x0000002007097c36 */ /* 0x000fe20008000000 */
[----:B------:R-:W-:Y:S01]  /*1d00*/  UIADD3 UR7, UP2, UP1, UR56, UR27, UR58 ;  /* 0x0000001b38077290 */ /* 0x000fe2000f95e03a */
[----:B------:R-:W-:Y:S01]  /*1d10*/  IMAD R5, R5, UR28, RZ ;  /* 0x0000001c05057c24 */ /* 0x000fe2000f8e02ff */
[----:B------:R-:W-:Y:S01]  /*1d20*/  UIMAD UR11, UR14, UR12, URZ ;  /* 0x0000000c0e0b72a4 */ /* 0x000fe2000f8e023f */
[----:B------:R-:W-:Y:S01]  /*1d30*/  IMAD R7, R28, R20, RZ ;  /* 0x000000141c077224 */ /* 0x000fe200078e02ff */
[----:B------:R-:W-:Y:S01]  /*1d40*/  UIADD3.X UR6, UR55, UR6, UR49, UP2, UP1 ;  /* 0x0000000637067290 */ /* 0x000fe200097e2431 */
[----:B------:R-:W-:Y:S01]  /*1d50*/  IMAD R12, R10, UR29, R5 ;  /* 0x0000001d0a0c7c24 */ /* 0x000fe2000f8e0205 */
[----:B------:R-:W-:Y:S01]  /*1d60*/  LOP3.LUT R5, R8, 0xffffffe0, RZ, 0xc0, !PT ;  /* 0xffffffe008057812 */ /* 0x000fe200078ec0ff */
[----:B------:R-:W-:Y:S01]  /*1d70*/  IMAD.WIDE.U32 R10, R10, UR28, R32 ;  /* 0x0000001c0a0a7c25 */ /* 0x000fe2000f8e0020 */
[----:B------:R-:W-:Y:S01]  /*1d80*/  SHF.R.S32.HI R8, RZ, 0x5, R8 ;  /* 0x00000005ff087819 */ /* 0x000fe20000011408 */
[----:B------:R-:W-:-:S02]  /*1d90*/  UIMAD UR11, UR59, UR13, UR11 ;  /* 0x0000000d3b0b72a4 */ /* 0x000fc4000f8e020b */
[----:B------:R-:W-:Y:S01]  /*1da0*/  IMAD.IADD R24, R29, 0x1, -R5 ;  /* 0x000000011d187824 */ /* 0x000fe200078e0a05 */
[----:B------:R-:W-:Y:S01]  /*1db0*/  IADD3 R10, P0, R10, UR60, RZ ;  /* 0x0000003c0a0a7c10 */ /* 0x000fe2000ff1e0ff */
[----:B------:R-:W-:Y:S01]  /*1dc0*/  IMAD R7, R4, R21, R7 ;  /* 0x0000001504077224 */ /* 0x000fe200078e0207 */
[----:B------:R-:W-:Y:S01]  /*1dd0*/  ULDC.64 UR24, c[0x0][0x400] ;  /* 0x0001000000187ab9 */ /* 0x000fe20000000a00 */
[----:B------:R-:W-:Y:S01]  /*1de0*/  IMAD R5, R8, UR17, R24 ;  /* 0x0000001108057c24 */ /* 0x000fe2000f8e0218 */
[----:B------:R-:W-:Y:S01]  /*1df0*/  IADD3.X R11, R11, UR54, R12, P0, !PT ;  /* 0x000000360b0b7c10 */ /* 0x000fe200087fe40c */
[----:B------:R-:W-:Y:S01]  /*1e00*/  IMAD.MOV.U32 R8, RZ, RZ, R6 ;  /* 0x000000ffff087224 */ /* 0x000fe200078e0006 */
[----:B------:R-:W-:Y:S01]  /*1e10*/  USHF.R.S32.HI UR16, URZ, 0x6, UR16 ;  /* 0x000000063f107899 */ /* 0x000fe20008011410 */
[----:B------:R-:W-:Y:S01]  /*1e20*/  IMAD.U32 R12, RZ, RZ, UR12 ;  /* 0x0000000cff0c7e24 */ /* 0x000fe2000f8e00ff */
[C---:B------:R-:W-:Y:S01]  /*1e30*/  IADD3 R6, P0, R5.reuse, UR7, RZ ;  /* 0x0000000705067c10 */ /* 0x040fe2000ff1e0ff */
[----:B------:R-:W-:Y:S01]  /*1e40*/  IMAD.WIDE.U32 R8, R4, R20, R8 ;  /* 0x0000001404087225 */ /* 0x000fe200078e0008 */
[----:B------:R-:W-:Y:S01]  /*1e50*/  ULDC.64 UR14, c[0x0][0x3e0] ;  /* 0x0000f800000e7ab9 */ /* 0x000fe20000000a00 */
[----:B------:R-:W-:Y:S01]  /*1e60*/  UISETP.LT.AND UP1, UPT, URZ, UR16, UPT ;  /* 0x000000103f00728c */ /* 0x000fe2000bf21270 */
[----:B------:R-:W-:Y:S01]  /*1e70*/  LEA.HI.X.SX32 R5, R5, UR6, 0x1, P0 ;  /* 0x0000000605057c11 */ /* 0x000fe200080f0eff */
[----:B------:R-:W-:Y:S01]  /*1e80*/  IMAD.WIDE.U32 R10, R12, UR59, R10 ;  /* 0x0000003b0c0a7c25 */ /* 0x000fe2000f8e000a */
[----:B------:R-:W-:Y:S01]  /*1e90*/  LEA R14, P0, R6, UR24, 0x2 ;  /* 0x00000018060e7c11 */ /* 0x000fe2000f8010ff */
[----:B------:R-:W-:Y:S01]  /*1ea0*/  USEL UR16, URZ, UR16, !UP1 ;  /* 0x000000103f107287 */ /* 0x000fe2000c800000 */
[----:B------:R-:W-:Y:S01]  /*1eb0*/  LEA R36, P2, R8, UR14, 0x1 ;  /* 0x0000000e08247c11 */ /* 0x000fe2000f8408ff */
[----:B------:R-:W-:Y:S01]  /*1ec0*/  IMAD.IADD R22, R9, 0x1, R7 ;  /* 0x0000000109167824 */ /* 0x000fe200078e0207 */
[----:B------:R-:W-:Y:S01]  /*1ed0*/  LEA R34, P3, R10, UR18, 0x1 ;  /* 0x000000120a227c11 */ /* 0x000fe2000f8608ff */
[----:B------:R-:W-:Y:S01]  /*1ee0*/  VIADD R23, R11, UR11 ;  /* 0x0000000b0b177c36 */ /* 0x000fe20008000000 */
[----:B------:R-:W-:Y:S01]  /*1ef0*/  LEA.HI.X R15, R6, UR25, R5, 0x2, P0 ;  /* 0x00000019060f7c11 */ /* 0x000fe200080f1405 */
[----:B------:R-:W-:Y:S01]  /*1f00*/  UISETP.GT.AND UP1, UPT, UR46, UR16, UPT ;  /* 0x000000102e00728c */ /* 0x000fe2000bf24270 */
[----:B------:R-:W-:Y:S01]  /*1f10*/  LEA.HI.X R37, R8, UR15, R22, 0x1, P2 ;  /* 0x0000000f08257c11 */ /* 0x000fe200090f0c16 */
[----:B------:R-:W-:Y:S01]  /*1f20*/  UIMAD.WIDE UR12, UR37, 0x4, UR44 ;  /* 0x00000004250c78a5 */ /* 0x000fe2000f8e022c */
[----:B------:R-:W-:Y:S01]  /*1f30*/  LEA.HI.X R35, R10, UR19, R23, 0x1, P3 ;  /* 0x000000130a237c11 */ /* 0x000fe200098f0c17 */
[----:B------:R3:W-:Y:S01]  /*1f40*/  STL.64 [R1+0x30], R14 ;  /* 0x0000300e01007387 */ /* 0x0007e20000100a00 */
[----:B------:R-:W-:Y:S01]  /*1f50*/  UIMAD.WIDE UR6, UR34, 0x4, UR42 ;  /* 0x00000004220678a5 */ /* 0x000fe2000f8e022a */
[----:B------:R-:W-:-:S02]  /*1f60*/  PLOP3.LUT P0, PT, PT, PT, UP1, 0x80, 0x0 ;  /* 0x000000000000781c */ /* 0x000fc40003f0f018 */
[----:B------:R3:W-:Y:S01]  /*1f70*/  STL.64 [R1+0x38], R36 ;  /* 0x0000382401007387 */ /* 0x0007e20000100a00 */
[----:B------:R-:W-:-:S03]  /*1f80*/  UMOV UR11, UR13 ;  /* 0x0000000d000b7c82 */ /* 0x000fc60008000000 */
        /* <DEDUP_REMOVED lines=21> */
.L_x_261:
        /* <DEDUP_REMOVED lines=19> */
.L_x_262:
        /* <DEDUP_REMOVED lines=38> */
.L_x_264:
[----:B------:R-:W-:Y:S05]  /*2470*/  BSYNC B0 ;  /* 0x0000000000007941 */ /* 0x000fea0003800000 */
.L_x_263:
        /* <DEDUP_REMOVED lines=19> */
.L_x_266:
[----:B------:R-:W-:Y:S05]  /*25b0*/  BSYNC B0 ;  /* 0x0000000000007941 */ /* 0x000fea0003800000 */
.L_x_265:
[----:B------:R-:W-:Y:S01]  /*25c0*/  UIMAD UR8, UR35, UR6, URZ ;  /* 0x00000006230872a4 */ /* 0x000fe2000f8e023f */
[----:B-12---:R-:W-:Y:S01]  /*25d0*/  IMAD.U32 R6, RZ, RZ, UR6 ;  /* 0x00000006ff067e24 */ /* 0x006fe2000f8e00ff */
[----:B------:R-:W-:Y:S01]  /*25e0*/  USHF.R.S32.HI UR12, URZ, 0x1f, UR59 ;  /* 0x0000001f3f0c7899 */ /* 0x000fe2000801143b */
[----:B------:R-:W-:Y:S01]  /*25f0*/  BSSY B0, `(.L_x_267) ;  /* 0x000001d000007945 */ /* 0x000fe20003800000 */
[----:B------:R-:W-:Y:S01]  /*2600*/  UIMAD UR8, UR26, UR7, UR8 ;  /* 0x000000071a0872a4 */ /* 0x000fe2000f8e0208 */
[----:B------:R-:W-:-:S05]  /*2610*/  IMAD.WIDE.U32 R6, R6, UR26, R32 ;  /* 0x0000001a06067c25 */ /* 0x000fca000f8e0020 */
[----:B------:R-:W-:Y:S01]  /*2620*/  IMAD.U32 R5, RZ, RZ, UR8 ;  /* 0x00000008ff057e24 */ /* 0x000fe2000f8e00ff */
[----:B------:R-:W-:Y:S01]  /*2630*/  IADD3 R8, P0, R6, UR11, RZ ;  /* 0x0000000b06087c10 */ /* 0x000fe2000ff1e0ff */
[----:B------:R-:W-:Y:S02]  /*2640*/  ULDC.64 UR8, c[0x0][0x470] ;  /* 0x00011c0000087ab9 */ /* 0x000fe40000000a00 */
[----:B------:R-:W-:Y:S01]  /*2650*/  UIMAD UR11, UR12, UR8, URZ ;  /* 0x000000080c0b72a4 */ /* 0x000fe2000f8e023f */
[----:B------:R-:W-:Y:S02]  /*2660*/  IADD3.X R9, R7, UR16, R5, P0, !PT ;  /* 0x0000001007097c10 */ /* 0x000fe400087fe405 */
[----:B------:R-:W-:Y:S01]  /*2670*/  MOV R5, UR8 ;  /* 0x0000000800057c02 */ /* 0x000fe20008000f00 */
[----:B------:R-:W-:-:S04]  /*2680*/  UIMAD UR9, UR59, UR9, UR11 ;  /* 0x000000093b0972a4 */ /* 0x000fc8000f8e020b */
        /* <DEDUP_REMOVED lines=19> */
.L_x_268:
[----:B------:R-:W-:Y:S05]  /*27c0*/  BSYNC B0 ;  /* 0x0000000000007941 */ /* 0x000fea0003800000 */
.L_x_267:
        /* <DEDUP_REMOVED lines=21> */
.L_x_260:
        /* <DEDUP_REMOVED lines=11> */
[----:B------:R-:W-:Y:S02]  /*29d0*/  IADD3 R12, P2, R6, UR39, RZ ;  /* 0x00000027060c7c10 */ /* 0x000fe4000ff5e0ff */
[----:B------:R-:W-:Y:S01]  /*29e0*/  ISETP.GE.AND P4, PT, R27, UR17, PT ;  /* 0x000000111b007c0c */ /* 0x000fe2000bf86270 */
[----:B------:R-:W-:Y:S02]  /*29f0*/  BSSY B0, `(.L_x_270) ;  /* 0x0000032000007945 */ /* 0x000fe40003800000 */
[----:B------:R-:W-:Y:S01]  /*2a00*/  IMAD.U32 R5, RZ, RZ, UR13 ;  /* 0x0000000dff057e24 */ /* 0x000fe2000f8e00ff */
[----:B------:R-:W-:-:S04]  /*2a10*/  UIMAD UR13, UR8, -0x40, UR33 ;  /* 0xffffffc0080d78a4 */ /* 0x000fc8000f8e0221 */
[----:B------:R-:W-:Y:S01]  /*2a20*/  IADD3.X R13, R7, UR47, R5, P2, !PT ;  /* 0x0000002f070d7c10 */ /* 0x000fe200097fe405 */
[----:B------:R-:W-:Y:S01]  /*2a30*/  IMAD R5, R25, UR24, RZ ;  /* 0x0000001819057c24 */ /* 0x000fe2000f8e02ff */
[----:B------:R-:W-:-:S03]  /*2a40*/  ISETP.GE.AND P6, PT, R4, UR13, PT ;  /* 0x0000000d04007c0c */ /* 0x000fc6000bfc6270 */
        /* <DEDUP_REMOVED lines=44> */
.L_x_271:
[----:B------:R-:W-:Y:S05]  /*2d10*/  BSYNC B0 ;  /* 0x0000000000007941 */ /* 0x000fea0003800000 */
.L_x_270:
        /* <DEDUP_REMOVED lines=44> */
.L_x_273:
[----:B------:R-:W-:Y:S05]  /*2fe0*/  BSYNC B0 ;  /* 0x0000000000007941 */ /* 0x000fea0003800000 */
.L_x_272:
[----:B------:R-:W0:Y:S01]  /*2ff0*/  LDGDEPBAR ;  /* 0x00000000000079af */ /* 0x000e220000000000 */
[----:B------:R-:W-:Y:S01]  /*3000*/  BSSY B0, `(.L_x_274) ;  /* 0x000001d000007945 */ /* 0x000fe20003800000 */
[----:B------:R-:W-:Y:S02]  /*3010*/  ISETP.GE.AND P5, PT, R27, UR13, PT ;  /* 0x0000000d1b007c0c */ /* 0x000fe4000bfa6270 */
[----:B------:R3:W-:Y:S01]  /*3020*/  @P6 STS.128 [R30+0x6000], RZ ;  /* 0x006000ff1e006388 */ /* 0x0007e20000000c00 */
[----:B-12---:R-:W-:-:S03]  /*3030*/  MOV R13, UR22 ;  /* 0x00000016000d7c02 */ /* 0x006fc60008000f00 */
        /* <DEDUP_REMOVED lines=25> */
.L_x_275:
[----:B------:R-:W-:Y:S05]  /*31d0*/  BSYNC B0 ;  /* 0x0000000000007941 */ /* 0x000fea0003800000 */
.L_x_274:
        /* <DEDUP_REMOVED lines=37> */
.L_x_277:
[----:B------:R-:W-:Y:S05]  /*3430*/  BSYNC B0 ;  /* 0x0000000000007941 */ /* 0x000fea0003800000 */
.L_x_276:
[----:B------:R1:W-:Y:S01]  /*3440*/  @P6 STS.128 [R30], RZ ;  /* 0x000000ff1e006388 */ /* 0x0003e20000000c00 */
[----:B------:R-:W-:Y:S03]  /*3450*/  BSSY B0, `(.L_x_278) ;  /* 0x000001a000007945 */ /* 0x000fe60003800000 */
        /* <DEDUP_REMOVED lines=25> */
.L_x_279:
[----:B------:R-:W-:Y:S05]  /*35f0*/  BSYNC B0 ;  /* 0x0000000000007941 */ /* 0x000fea0003800000 */
.L_x_278:
        /* <DEDUP_REMOVED lines=40> */
.L_x_281:
[----:B------:R-:W-:Y:S05]  /*3880*/  BSYNC B0 ;  /* 0x0000000000007941 */ /* 0x000fea0003800000 */
.L_x_280:
[----:B---3--:R-:W3:Y:S01]  /*3890*/  LDL R15, [R1+0x50] ;  /* 0x00005000010f7983 */ /* 0x008ee20000100800 */
[----:B------:R-:W-:Y:S01]  /*38a0*/  UIMAD UR14, UR35, UR22, URZ ;  /* 0x00000016230e72a4 */ /* 0x000fe2000f8e023f */
[----:B-1----:R-:W-:Y:S01]  /*38b0*/  IMAD.WIDE.U32 R6, R13, UR26, R32 ;  /* 0x0000001a0d067c25 */ /* 0x002fe2000f8e0020 */
[----:B------:R-:W-:Y:S01]  /*38c0*/  BSSY B0, `(.L_x_282) ;  /* 0x0000036000007945 */ /* 0x000fe20003800000 */
[----:B------:R1:W-:Y:S01]  /*38d0*/  @P0 STS.128 [R30+0xc000], RZ ;  /* 0x00c000ff1e000388 */ /* 0x0003e20000000c00 */
[----:B------:R-:W-:Y:S01]  /*38e0*/  UIMAD UR14, UR26, UR23, UR14 ;  /* 0x000000171a0e72a4 */ /* 0x000fe2000f8e020e */
[----:B------:R-:W-:Y:S02]  /*38f0*/  IADD3 R8, P1, R6, UR30, RZ ;  /* 0x0000001e06087c10 */ /* 0x000fe4000ff3e0ff */
[----:B------:R1:W-:Y:S03]  /*3900*/  @P0 STS.128 [R30+0xe000], RZ ;  /* 0x00e000ff1e000388 */ /* 0x0003e60000000c00 */
[----:B------:R-:W-:Y:S01]  /*3910*/  MOV R6, UR14 ;  /* 0x0000000e00067c02 */ /* 0x000fe20008000f00 */
[----:B------:R1:W-:Y:S01]  /*3920*/  @P0 STS.128 [R30+0x10000], RZ ;  /* 0x010000ff1e000388 */ /* 0x0003e20000000c00 */
[----:B------:R-:W-:-:S02]  /*3930*/  ULDC.64 UR14, c[0x0][0x260] ;  /* 0x00009800000e7ab9 */ /* 0x000fc40000000a00 */
[----:B------:R-:W-:Y:S01]  /*3940*/  IADD3.X R9, R7, UR31, R6, P1, !PT ;  /* 0x0000001f07097c10 */ /* 0x000fe20008ffe406 */
[----:B------:R-:W-:-:S04]  /*3950*/  IMAD R14, R25, UR14, RZ ;  /* 0x0000000e190e7c24 */ /* 0x000fc8000f8e02ff */
[C---:B------:R-:W-:Y:S02]  /*3960*/  IMAD R14, R18.reuse, UR15, R14 ;  /* 0x0000000f120e7c24 */ /* 0x040fe4000f8e020e */
[----:B------:R-:W-:-:S05]  /*3970*/  IMAD.WIDE.U32 R8, R18, UR14, R8 ;  /* 0x0000000e12087c25 */ /* 0x000fca000f8e0008 */
[----:B------:R-:W-:Y:S02]  /*3980*/  IADD3 R14, R9, R14, RZ ;  /* 0x0000000e090e7210 */ /* 0x000fe40007ffe0ff */
[C---:B---3--:R-:W-:Y:S02]  /*3990*/  IADD3 R5, R15.reuse, 0x8, RZ ;  /* 0x000000080f057810 */ /* 0x048fe40007ffe0ff */
[----:B------:R-:W-:Y:S02]  /*39a0*/  ISETP.GE.AND P6, PT, R15, UR13, PT ;  /* 0x0000000d0f007c0c */ /* 0x000fe4000bfc6270 */
[----:B------:R-:W-:Y:S01]  /*39b0*/  ISETP.GE.AND P5, PT, R5, UR13, PT ;  /* 0x0000000d05007c0c */ /* 0x000fe2000bfa6270 */
[----:B-1----:R-:W-:-:S12]  /*39c0*/  @P0 BRA `(.L_x_283) ;  /* 0x0000000000940947 */ /* 0x002fd80003800000 */
[----:B------:R-:W3:Y:S01]  /*39d0*/  LDL R10, [R1+0x6c] ;  /* 0x00006c00010a7983 */ /* 0x000ee20000100800 */
        /* <DEDUP_REMOVED lines=8> */
[----:B------:R-:W1:Y:S01]  /*3a60*/  @!P3 LDC.64 R12, c[0x0][0x218] ;  /* 0x00008600ff0cbb82 */ /* 0x000e620000000a00 */
[----:B------:R-:W-:Y:S01]  /*3a70*/  IMAD.IADD R5, R7, 0x1, R5 ;  /* 0x0000000107057824 */ /* 0x000fe200078e0205 */
[----:B------:R1:W-:Y:S02]  /*3a80*/  @P3 STS.128 [R30+0xc000], RZ ;  /* 0x00c000ff1e003388 */ /* 0x0003e40000000c00 */
[----:B-1----:R-:W-:-:S04]  /*3a90*/  @!P3 LEA R12, P1, R6, R12, 0x1 ;  /* 0x0000000c060cb211 */ /* 0x002fc800078208ff */
[----:B------:R-:W-:-:S05]  /*3aa0*/  @!P3 LEA.HI.X R13, R6, R13, R5, 0x1, P1 ;  /* 0x0000000d060db211 */ /* 0x000fca00008f0c05 */
[----:B------:R-:W-:Y:S01]  /*3ab0*/  @!PT LDS RZ, [RZ] ;  /* 0x00000000fffff984 */ /* 0x000fe20000000800 */
[----:B------:R-:W-:Y:S01]  /*3ac0*/  @!PT LDS RZ, [RZ] ;  /* 0x00000000fffff984 */ /* 0x000fe20000000800 */
[----:B------:R-:W-:Y:S01]  /*3ad0*/  @!PT LDS RZ, [RZ] ;  /* 0x00000000fffff984 */ /* 0x000fe20000000800 */
[----:B------:R1:W-:Y:S01]  /*3ae0*/  @!P3 LDGSTS.E.BYPASS.LTC128B.128 [R30+0xc000], desc[UR4][R12.64] ;  /* 0x0c0000000c1ebfae */ /* 0x0003e2000b901d44 */
[----:B---3--:R-:W-:Y:S02]  /*3af0*/  ISETP.GE.AND P2, PT, R10, UR13, PT ;  /* 0x0000000d0a007c0c */ /* 0x008fe4000bf46270 */
[----:B-----5:R-:W-:-:S11]  /*3b00*/  ISETP.GE.AND P0, PT, R16, UR13, PT ;  /* 0x0000000d10007c0c */ /* 0x020fd6000bf06270 */
[----:B------:R-:W3:Y:S01]  /*3b10*/  @!P2 LDC.64 R10, c[0x0][0x218] ;  /* 0x00008600ff0aab82 */ /* 0x000ee20000000a00 */
        /* <DEDUP_REMOVED lines=16> */
.L_x_283:
[----:B------:R-:W-:Y:S05]  /*3c20*/  BSYNC B0 ;  /* 0x0000000000007941 */ /* 0x000fea0003800000 */
.L_x_282:
        /* <DEDUP_REMOVED lines=8> */
[----:B------:R-:W-:Y:S02]  /*3cb0*/  ISETP.GE.AND P3, PT, R32, UR13, PT ;  /* 0x0000000d20007c0c */ /* 0x000fe4000bf66270 */
[----:B------:R-:W-:-:S05]  /*3cc0*/  IADD3 R6, P0, R4, 0x20, RZ ;  /* 0x0000002004067810 */ /* 0x000fca0007f1e0ff */
[----:B------:R-:W-:-:S04]  /*3cd0*/  IMAD.X R4, RZ, RZ, R28, P0 ;  /* 0x000000ffff047224 */ /* 0x000fc800000e061c */
[----:B-1-3--:R-:W-:Y:S02]  /*3ce0*/  IMAD R10, R4, UR22, RZ ;  /* 0x00000016040a7c24 */ /* 0x00afe4000f8e02ff */
[----:B------:R-:W1:Y:S01]  /*3cf0*/  @!P3 LDC.64 R12, c[0x0][0x218] ;  /* 0x00008600ff0cbb82 */ /* 0x000e620000000a00 */
[----:B------:R-:W-:Y:S01]  /*3d00*/  IMAD.MOV.U32 R4, RZ, RZ, R8 ;  /* 0x000000ffff047224 */ /* 0x000fe200078e0008 */
[----:B------:R3:W-:Y:S01]  /*3d10*/  @P3 STS.128 [R30+0xd000], RZ ;  /* 0x00d000ff1e003388 */ /* 0x0007e20000000c00 */
[C---:B------:R-:W-:Y:S01]  /*3d20*/  IMAD R10, R6.reuse, UR23, R10 ;  /* 0x00000017060a7c24 */ /* 0x040fe2000f8e020a */
[----:B-----5:R-:W-:Y:S01]  /*3d30*/  ISETP.GE.AND P2, PT, R5, UR13, PT ;  /* 0x0000000d05007c0c */ /* 0x020fe2000bf46270 */
[----:B------:R-:W-:Y:S01]  /*3d40*/  IMAD.MOV.U32 R5, RZ, RZ, R14 ;  /* 0x000000ffff057224 */ /* 0x000fe200078e000e */
[----:B--2---:R-:W-:Y:S01]  /*3d50*/  ISETP.GE.AND P0, PT, R7, UR13, PT ;  /* 0x0000000d07007c0c */ /* 0x004fe2000bf06270 */
[----:B------:R-:W-:-:S04]  /*3d60*/  IMAD.WIDE.U32 R4, R6, UR22, R4 ;  /* 0x0000001606047c25 */ /* 0x000fc8000f8e0004 */
[----:B------:R-:W-:Y:S01]  /*3d70*/  IMAD.IADD R10, R5, 0x1, R10 ;  /* 0x00000001050a7824 */ /* 0x000fe200078e020a */
[----:B-1----:R-:W-:-:S05]  /*3d80*/  @!P3 LEA R8, P4, R4, R12, 0x1 ;  /* 0x0000000c0408b211 */ /* 0x002fca00078808ff */
        /* <DEDUP_REMOVED lines=22> */
.L_x_285:
[----:B------:R-:W-:Y:S05]  /*3ef0*/  BSYNC B0 ;  /* 0x0000000000007941 */ /* 0x000fea0003800000 */
.L_x_284:
[----:B------:R-:W0:Y:S01]  /*3f00*/  LDGDEPBAR ;  /* 0x00000000000079af */ /* 0x000e220000000000 */
[----:B------:R-:W-:Y:S01]  /*3f10*/  IMAD.MOV.U32 R4, RZ, RZ, 0x4 ;  /* 0x00000004ff047424 */ /* 0x000fe200078e00ff */
[----:B-1-3--:R-:W1:Y:S01]  /*3f20*/  LDC.64 R6, c[0x0][0x3b8] ;  /* 0x0000ee00ff067b82 */ /* 0x00ae620000000a00 */
[----:B------:R-:W-:Y:S01]  /*3f30*/  IMAD.MOV.U32 R9, RZ, RZ, 0x7f800000 ;  /* 0x7f800000ff097424 */ /* 0x000fe200078e00ff */
[----:B------:R-:W-:Y:S01]  /*3f40*/  ULDC UR13, c[0x0][0x270] ;  /* 0x00009c00000d7ab9 */ /* 0x000fe20000000800 */
[----:B------:R-:W-:Y:S01]  /*3f50*/  IMAD.MOV.U32 R8, RZ, RZ, 0x7f800000 ;  /* 0x7f800000ff087424 */ /* 0x000fe200078e00ff */
[----:B------:R-:W-:Y:S01]  /*3f60*/  ULDC UR35, c[0x0][0x2d0] ;  /* 0x0000b40000237ab9 */ /* 0x000fe20000000800 */
[----:B------:R-:W-:Y:S01]  /*3f70*/  IMAD.WIDE R4, R15, R4, UR6 ;  /* 0x000000060f047e25 */ /* 0x000fe2000f8e0204 */
[----:B------:R-:W-:-:S03]  /*3f80*/  ULDC UR37, c[0x0][0x2dc] ;  /* 0x0000b70000257ab9 */ /* 0x000fc60000000800 */
[----:B------:R-:W-:Y:S01]  /*3f90*/  IMAD.MOV.U32 R240, RZ, RZ, 0x20 ;  /* 0x00000020fff07424 */ /* 0x000fe200078e00ff */
[----:B------:R-:W3:Y:S01]  /*3fa0*/  @!P6 LDG.E R9, desc[UR4][R4.64] ;  /* 0x000000040409e981 */ /* 0x000ee2000c1e1900 */
[----:B------:R-:W-:Y:S01]  /*3fb0*/  USHF.L.U32 UR20, UR10, 0x6, URZ ;  /* 0x000000060a147899 */ /* 0x000fe2000800063f */
[----:B------:R-:W-:Y:S02]  /*3fc0*/  CS2R R142, SRZ ;  /* 0x00000000008e7805 */ /* 0x000fe4000001ff00 */
[----:B------:R-:W-:Y:S01]  /*3fd0*/  CS2R R140, SRZ ;  /* 0x00000000008c7805 */ /* 0x000fe2000001ff00 */
[----:B------:R-:W5:Y:S01]  /*3fe0*/  @!P5 LDG.E R8, desc[UR4][R4.64+0x20] ;  /* 0x000020040408d981 */ /* 0x000f62000c1e1900 */
[----:B------:R-:W-:Y:S02]  /*3ff0*/  CS2R R146, SRZ ;  /* 0x0000000000927805 */ /* 0x000fe4000001ff00 */
[----:B------:R-:W-:Y:S02]  /*4000*/  CS2R R144, SRZ ;  /* 0x0000000000907805 */ /* 0x000fe4000001ff00 */
[----:B------:R-:W-:-:S02]  /*4010*/  CS2R R138, SRZ ;  /* 0x00000000008a7805 */ /* 0x000fc4000001ff00 */
[----:B------:R-:W-:Y:S02]  /*4020*/  CS2R R136, SRZ ;  /* 0x0000000000887805 */ /* 0x000fe4000001ff00 */
[----:B------:R-:W-:Y:S02]  /*4030*/  CS2R R134, SRZ ;  /* 0x0000000000867805 */ /* 0x000fe4000001ff00 */
[----:B------:R-:W-:Y:S02]  /*4040*/  CS2R R132, SRZ ;  /* 0x0000000000847805 */ /* 0x000fe4000001ff00 */
[----:B------:R-:W-:Y:S01]  /*4050*/  CS2R R126, SRZ ;  /* 0x00000000007e7805 */ /* 0x000fe2000001ff00 */
[----:B------:R-:W-:-:S04]  /*4060*/  DEPBAR.LE SB0, 0x1 ;  /* 0x000080400000791a */ /* 0x000fc80000000000 */
[----:B------:R-:W-:Y:S01]  /*4070*/  BAR.SYNC.DEFER_BLOCKING 0x0 ;  /* 0x0000000000007b1d */ /* 0x000fe20000010000 */
        /* <DEDUP_REMOVED lines=22> */
[----:B------:R-:W-:Y:S01]  /*41e0*/  CS2R R52, SRZ ;  /* 0x0000000000347805 */ /* 0x000fe2000001ff00 */
[----:B-1----:R-:W3:Y:S01]  /*41f0*/  LDG.E.64 R4, desc[UR4][R6.64+0x8] ;  /* 0x0000080406047981 */ /* 0x002ee2000c1e1b00 */
[----:B------:R-:W-:Y:S01]  /*4200*/  UIMAD UR13, UR50, UR13, UR59 ;  /* 0x0000000d320d72a4 */ /* 0x000fe2000f8e023b */
[----:B------:R-:W-:-:S02]  /*4210*/  CS2R R46, SRZ ;  /* 0x00000000002e7805 */ /* 0x000fc4000001ff00 */
[----:B------:R-:W-:Y:S01]  /*4220*/  CS2R R44, SRZ ;  /* 0x00000000002c7805 */ /* 0x000fe2000001ff00 */
[----:B------:R-:W1:Y:S01]  /*4230*/  LDSM.16.M88.4 R164, [R252+0x12000] ;  /* 0x01200000fca4783b */ /* 0x000e620000000200 */
[----:B------:R-:W-:Y:S02]  /*4240*/  CS2R R50, SRZ ;  /* 0x0000000000327805 */ /* 0x000fe4000001ff00 */
[----:B------:R-:W-:Y:S02]  /*4250*/  CS2R R48, SRZ ;  /* 0x0000000000307805 */ /* 0x000fe4000001ff00 */
[----:B------:R-:W-:Y:S01]  /*4260*/  CS2R R42, SRZ ;  /* 0x00000000002a7805 */ /* 0x000fe2000001ff00 */
[----:B------:R-:W1:Y:S01]  /*4270*/  LDSM.16.M88.4 R168, [R252+0x12800] ;  /* 0x01280000fca8783b */ /* 0x000e620000000200 */
[----:B------:R-:W-:Y:S02]  /*4280*/  CS2R R40, SRZ ;  /* 0x0000000000287805 */ /* 0x000fe4000001ff00 */
[----:B------:R-:W-:-:S02]  /*4290*/  CS2R R38, SRZ ;  /* 0x0000000000267805 */ /* 0x000fc4000001ff00 */
[----:B--2---:R-:W-:Y:S01]  /*42a0*/  CS2R R36, SRZ ;  /* 0x0000000000247805 */ /* 0x004fe2000001ff00 */
[----:B------:R-:W2:Y:S01]  /*42b0*/  LDSM.16.M88.4 R196, [R252+0x14000] ;  /* 0x01400000fcc4783b */ /* 0x000ea20000000200 */
[----:B----4-:R-:W-:Y:S02]  /*42c0*/  CS2R R30, SRZ ;  /* 0x00000000001e7805 */ /* 0x010fe4000001ff00 */
[----:B------:R-:W-:Y:S02]  /*42d0*/  CS2R R34, SRZ ;  /* 0x0000000000227805 */ /* 0x000fe4000001ff00 */
[----:B------:R-:W-:Y:S01]  /*42e0*/  CS2R R32, SRZ ;  /* 0x0000000000207805 */ /* 0x000fe2000001ff00 */
[----:B------:R-:W4:Y:S01]  /*42f0*/  LDSM.16.M88.4 R200, [R252+0x14800] ;  /* 0x01480000fcc8783b */ /* 0x000f220000000200 */
[----:B------:R-:W-:Y:S02]  /*4300*/  CS2R R22, SRZ ;  /* 0x0000000000167805 */ /* 0x000fe4000001ff00 */
[----:B------:R-:W-:Y:S01]  /*4310*/  CS2R R20, SRZ ;  /* 0x0000000000147805 */ /* 0x000fe2000001ff00 */
[----:B------:R-:W-:Y:S01]  /*4320*/  ULDC.U8 UR15, c[0x0][0x388] ;  /* 0x0000e200000f7ab9 */ /* 0x000fe20000000000 */
[----:B------:R-:W1:Y:S04]  /*4330*/  LDSM.16.M88.4 R228, [R252+0x16000] ;  /* 0x01600000fce4783b */ /* 0x000e680000000200 */
[----:B------:R-:W1:Y:S04]  /*4340*/  LDSM.16.M88.4 R232, [R252+0x16800] ;  /* 0x01680000fce8783b */ /* 0x000e680000000200 */
[----:B------:R-:W2:Y:S01]  /*4350*/  LDG.E.64 R6, desc[UR4][R6.64] ;  /* 0x0000000406067981 */ /* 0x000ea2000c1e1b00 */
[----:B------:R-:W-:-:S04]  /*4360*/  USHF.L.U32 UR13, UR13, 0x5, URZ ;  /* 0x000000050d0d7899 */ /* 0x000fc8000800063f */
[----:B------:R-:W-:Y:S01]  /*4370*/  USHF.R.S32.HI UR14, URZ, 0x1f, UR13 ;  /* 0x0000001f3f0e7899 */ /* 0x000fe2000801140d */
[----:B-----5:R5:W-:Y:S04]  /*4380*/  STL [R1+0x68], R8 ;  /* 0x0000680801007387 */ /* 0x020be80000100800 */
[----:B---3--:R3:W-:Y:S01]  /*4390*/  STL [R1+0x64], R9 ;  /* 0x0000640901007387 */ /* 0x0087e20000100800 */
[----:B-----5:R-:W-:Y:S02]  /*43a0*/  LOP3.LUT R8, R26, 0xfffffff8, RZ, 0xc0, !PT ;  /* 0xfffffff81a087812 */ /* 0x020fe400078ec0ff */
[----:B---3--:R-:W-:-:S03]  /*43b0*/  SHF.R.S32.HI R9, RZ, 0x1f, R24 ;  /* 0x0000001fff097819 */ /* 0x008fc60000011418 */
[----:B------:R-:W-:-:S05]  /*43c0*/  IMAD.IADD R8, R29, 0x1, -R8 ;  /* 0x000000011d087824 */ /* 0x000fca00078e0a08 */
[----:B------:R-:W-:Y:S02]  /*43d0*/  LOP3.LUT P0, RZ, R8, 0x2, RZ, 0xc0, !PT ;  /* 0x0000000208ff7812 */ /* 0x000fe4000780c0ff */
[----:B------:R-:W-:-:S04]  /*43e0*/  IADD3 R4, P2, P1, R4, UR13, R24 ;  /* 0x0000000d04047c10 */ /* 0x000fc8000f95e018 */
[----:B------:R-:W-:Y:S02]  /*43f0*/  IADD3.X R5, R5, UR14, R9, P2, P1 ;  /* 0x0000000e05057c10 */ /* 0x000fe400097e2409 */
[----:B--2---:R-:W-:-:S03]  /*4400*/  R2UR UR19, R6 ;  /* 0x00000000061372ca */ /* 0x004fc600000e0000 */
[----:B------:R2:W-:Y:S01]  /*4410*/  STL [R1+0x84], R5 ;  /* 0x0000840501007387 */ /* 0x0005e20000100800 */
[----:B------:R-:W-:Y:S02]  /*4420*/  SEL R240, R240, 0xffffffe0, !P0 ;  /* 0xffffffe0f0f07807 */ /* 0x000fe40004000000 */
[----:B------:R-:W-:Y:S01]  /*4430*/  R2UR UR18, R7 ;  /* 0x00000000071272ca */ /* 0x000fe200000e0000 */
[----:B------:R-:W3:Y:S01]  /*4440*/  LDL R6, [R1] ;  /* 0x0000000001067983 */ /* 0x000ee20000100800 */
[----:B------:R-:W-:Y:S01]  /*4450*/  UIADD3 UR21, UR33, 0x40, UR20 ;  /* 0x0000004021157890 */ /* 0x000fe2000fffe014 */
[----:B------:R-:W-:Y:S02]  /*4460*/  CS2R R28, SRZ ;  /* 0x00000000001c7805 */ /* 0x000fe4000001ff00 */
[----:B------:R-:W-:Y:S02]  /*4470*/  CS2R R26, SRZ ;  /* 0x00000000001a7805 */ /* 0x000fe4000001ff00 */
[----:B------:R-:W-:Y:S01]  /*4480*/  CS2R R24, SRZ ;  /* 0x0000000000187805 */ /* 0x000fe2000001ff00 */
[----:B------:R-:W-:Y:S01]  /*4490*/  ULDC UR14, c[0x0][0x2ec] ;  /* 0x0000bb00000e7ab9 */ /* 0x000fe20000000800 */
[----:B--2---:R-:W2:Y:S01]  /*44a0*/  LDL R5, [R1+0x4] ;  /* 0x0000040001057983 */ /* 0x004ea20000100800 */
[----:B------:R-:W-:Y:S01]  /*44b0*/  IMAD.IADD R240, R240, 0x1, R252 ;  /* 0x00000001f0f07824 */ /* 0x000fe200078e02fc */
[----:B------:R-:W-:-:S02]  /*44c0*/  UIADD3 UR20, UR20, 0x40, URZ ;  /* 0x0000004014147890 */ /* 0x000fc4000fffe03f */
[----:B------:R-:W-:Y:S02]  /*44d0*/  UIADD3 UR21, UR21, -UR9, URZ ;  /* 0x8000000915157290 */ /* 0x000fe4000fffe03f */
[----:B------:R-:W1:Y:S01]  /*44e0*/  LDSM.16.M88.4 R172, [R240+0x12000] ;  /* 0x01200000f0ac783b */ /* 0x000e620000000200 */
[----:B------:R-:W-:Y:S02]  /*44f0*/  UIADD3 UR34, UR19, -0x61c88647, URZ ;  /* 0x9e3779b913227890 */ /* 0x000fe4000fffe03f */
[----:B------:R-:W-:Y:S01]  /*4500*/  UIADD3 UR32, UR18, -0x4498517b, URZ ;  /* 0xbb67ae8512207890 */ /* 0x000fe2000fffe03f */
[----:B------:R-:W1:Y:S01]  /*4510*/  LDSM.16.M88.4 R176, [R240+0x12800] ;  /* 0x01280000f0b0783b */ /* 0x000e620000000200 */
[----:B------:R-:W-:Y:S02]  /*4520*/  UIADD3 UR31, UR19, 0x3c6ef372, URZ ;  /* 0x3c6ef372131f7890 */ /* 0x000fe4000fffe03f */
[----:B------:R-:W-:Y:S01]  /*4530*/  UIADD3 UR30, UR18, 0x76cf5d0a, URZ ;  /* 0x76cf5d0a121e7890 */ /* 0x000fe2000fffe03f */
[----:B------:R-:W1:Y:S01]  /*4540*/  LDSM.16.M88.4 R204, [R240+0x14000] ;  /* 0x01400000f0cc783b */ /* 0x000e620000000200 */
[----:B------:R-:W-:-:S02]  /*4550*/  UIADD3 UR29, UR19, -0x255992d5, URZ ;  /* 0xdaa66d2b131d7890 */ /* 0x000fc4000fffe03f */
[----:B------:R-:W-:Y:S01]  /*4560*/  UIADD3 UR28, UR18, 0x32370b8f, URZ ;  /* 0x32370b8f121c7890 */ /* 0x000fe2000fffe03f */
[----:B------:R-:W1:Y:S01]  /*4570*/  LDSM.16.M88.4 R208, [R240+0x14800] ;  /* 0x01480000f0d0783b */ /* 0x000e620000000200 */
[----:B------:R-:W-:Y:S02]  /*4580*/  UIADD3 UR27, UR19, 0x78dde6e4, URZ ;  /* 0x78dde6e4131b7890 */ /* 0x000fe4000fffe03f */
[----:B------:R-:W-:Y:S01]  /*4590*/  UIADD3 UR26, UR18, -0x126145ec, URZ ;  /* 0xed9eba14121a7890 */ /* 0x000fe2000fffe03f */
[----:B------:R-:W1:Y:S01]  /*45a0*/  LDSM.16.M88.4 R236, [R240+0x16000] ;  /* 0x01600000f0ec783b */ /* 0x000e620000000200 */
[----:B------:R-:W-:Y:S02]  /*45b0*/  UIADD3 UR25, UR19, 0x1715609d, URZ ;  /* 0x1715609d13197890 */ /* 0x000fe4000fffe03f */
[----:B------:R-:W-:Y:S01]  /*45c0*/  UIADD3 UR24, UR18, -0x56f99767, URZ ;  /* 0xa906689912187890 */ /* 0x000fe2000fffe03f */
[----:B------:R-:W1:Y:S01]  /*45d0*/  LDSM.16.M88.4 R240, [R240+0x16800] ;  /* 0x01680000f0f0783b */ /* 0x000e620000000200 */
[----:B------:R-:W-:-:S02]  /*45e0*/  UIADD3 UR23, UR19, -0x4ab325aa, URZ ;  /* 0xb54cda5613177890 */ /* 0x000fc4000fffe03f */
[----:B------:R-:W-:Y:S01]  /*45f0*/  UIADD3 UR22, UR18, 0x646e171e, URZ ;  /* 0x646e171e12167890 */ /* 0x000fe2000fffe03f */
[----:B---3--:R-:W3:Y:S04]  /*4600*/  LDSM.16.M88.4 R148, [R6+0x12000] ;  /* 0x012000000694783b */ /* 0x008ee80000000200 */
[----:B------:R-:W1:Y:S04]  /*4610*/  LDSM.16.M88.4 R152, [R6+0x12800] ;  /* 0x012800000698783b */ /* 0x000e680000000200 */
[----:B------:R-:W1:Y:S04]  /*4620*/  LDSM.16.M88.4 R180, [R6+0x14000] ;  /* 0x0140000006b4783b */ /* 0x000e680000000200 */
[----:B------:R-:W1:Y:S04]  /*4630*/  LDSM.16.M88.4 R184, [R6+0x14800] ;  /* 0x0148000006b8783b */ /* 0x000e680000000200 */
[----:B------:R-:W1:Y:S04]  /*4640*/  LDSM.16.M88.4 R212, [R6+0x16000] ;  /* 0x0160000006d4783b */ /* 0x000e680000000200 */
[----:B------:R-:W1:Y:S04]  /*4650*/  LDSM.16.M88.4 R216, [R6+0x16800] ;  /* 0x0168000006d8783b */ /* 0x000e680000000200 */
[----:B--2---:R-:W2:Y:S04]  /*4660*/  LDSM.16.M88.4 R156, [R5+0x12000] ;  /* 0x01200000059c783b */ /* 0x004ea80000000200 */
[----:B------:R-:W1:Y:S04]  /*4670*/  LDSM.16.M88.4 R160, [R5+0x12800] ;  /* 0x0128000005a0783b */ /* 0x000e680000000200 */
[----:B------:R-:W1:Y:S04]  /*4680*/  LDSM.16.M88.4 R188, [R5+0x14000] ;  /* 0x0140000005bc783b */ /* 0x000e680000000200 */
[----:B------:R-:W1:Y:S04]  /*4690*/  LDSM.16.M88.4 R192, [R5+0x14800] ;  /* 0x0148000005c0783b */ /* 0x000e680000000200 */
[----:B------:R-:W1:Y:S04]  /*46a0*/  LDSM.16.M88.4 R220, [R5+0x16000] ;  /* 0x0160000005dc783b */ /* 0x000e680000000200 */
[----:B------:R5:W1:Y:S02]  /*46b0*/  LDSM.16.M88.4 R224, [R5+0x16800] ;  /* 0x0168000005e0783b */ /* 0x000a640000000200 */
[----:B-----5:R-:W-:-:S05]  /*46c0*/  IMAD.WIDE.U32 R4, R4, -0x2daee0ad, RZ ;  /* 0xd2511f5304047825 */ /* 0x020fca00078e00ff */
[----:B--234-:R1:W-:Y:S02]  /*46d0*/  STL.64 [R1+0x78], R4 ;  /* 0x0000780401007387 */ /* 0x01c3e40000100a00 */
.L_x_288:
[----:B------:R-:W2:Y:S01]  /*46e0*/  LDL R98, [R1] ;  /* 0x0000000001627983 */ /* 0x000ea20000100800 */
[----:B------:R-:W-:Y:S02]  /*46f0*/  USHF.L.U32 UR13, UR8, 0x6, URZ ;  /* 0x00000006080d7899 */ /* 0x000fe4000800063f */
[----:B------:R-:W-:Y:S02]  /*4700*/  UISETP.GT.AND UP1, UPT, UR8, UR16, UPT ;  /* 0x000000100800728c */ /* 0x000fe4000bf24270 */
[----:B---3--:R-:W3:Y:S01]  /*4710*/  LDL R249, [R1+0x8] ;  /* 0x0000080001f97983 */ /* 0x008ee20000100800 */
[----:B------:R-:W-:Y:S04]  /*4720*/  UISETP.GE.AND UP0, UPT, UR13, UR21, UPT ;  /* 0x000000150d00728c */ /* 0x000fe8000bf06270 */
[----:B------:R-:W4:Y:S01]  /*4730*/  LDL R96, [R1+0x4] ;  /* 0x0000040001607983 */ /* 0x000f220000100800 */
[----:B------:R-:W-:Y:S04]  /*4740*/  UISETP.LT.AND UP0, UPT, UR20, UR9, UP0 ;  /* 0x000000091400728c */ /* 0x000fe80008701270 */
[----:B------:R-:W4:Y:S02]  /*4750*/  LDL R248, [R1+0xc] ;  /* 0x00000c0001f87983 */ /* 0x000f240000100800 */
[----:B------:R-:W-:Y:S03]  /*4760*/  PLOP3.LUT P4, PT, PT, PT, UP0, 0x80, 0x0 ;  /* 0x000000000000781c */ /* 0x000fe60003f8f008 */
[----:B------:R-:W4:Y:S05]  /*4770*/  LDL R247, [R1+0x18] ;  /* 0x0000180001f77983 */ /* 0x000f2a0000100800 */
[----:B------:R-:W4:Y:S05]  /*4780*/  LDL R97, [R1+0x10] ;  /* 0x0000100001617983 */ /* 0x000f2a0000100800 */
[----:B------:R-:W4:Y:S05]  /*4790*/  LDL R246, [R1+0x14] ;  /* 0x0000140001f67983 */ /* 0x000f2a0000100800 */
[----:B------:R-:W0:Y:S05]  /*47a0*/  LDGDEPBAR ;  /* 0x00000000000079af */ /* 0x000e2a0000000000 */
[----:B------:R-:W4:Y:S05]  /*47b0*/  LDL R251, [R1+0x8c] ;  /* 0x00008c0001fb7983 */ /* 0x000f2a0000100800 */
[----:B------:R-:W4:Y:S05]  /*47c0*/  LDL R99, [R1+0x84] ;  /* 0x0000840001637983 */ /* 0x000f2a0000100800 */
[----:B------:R-:W4:Y:S05]  /*47d0*/  LDL.64 R244, [R1+0x78] ;  /* 0x0000780001f47983 */ /* 0x000f2a0000100a00 */
[----:B------:R-:W4:Y:S01]  /*47e0*/  LDL R250, [R1+0x50] ;  /* 0x0000500001fa7983 */ /* 0x000f220000100800 */
[----:B------:R-:W-:Y:S04]  /*47f0*/  DEPBAR.LE SB0, 0x0 ;  /* 0x000080000000791a */ /* 0x000fe80000000000 */
[----:B------:R-:W-:Y:S06]  /*4800*/  BAR.SYNC.DEFER_BLOCKING 0x0 ;  /* 0x0000000000007b1d */ /* 0x000fec0000010000 */
[----:B------:R-:W-:Y:S05]  /*4810*/  LDSM.16.M88.4 R88, [R252+0xc000] ;  /* 0x00c00000fc58783b */ /* 0x000fea0000000200 */
[----:B--2---:R-:W-:Y:S05]  /*4820*/  LDSM.16.M88.4 R8, [R98+0xc000] ;  /* 0x00c000006208783b */ /* 0x004fea0000000200 */
[----:B---3--:R-:W1:Y:S05]  /*4830*/  LDSM.16.M88.4 R16, [R249] ;  /* 0x00000000f910783b */ /* 0x008e6a0000000200 */
[----:B------:R-:W2:Y:S05]  /*4840*/  LDSM.16.M88.4 R68, [R98+0xc800] ;  /* 0x00c800006244783b */ /* 0x000eaa0000000200 */
[----:B----4-:R-:W-:Y:S05]  /*4850*/  LDSM.16.M88.4 R72, [R248] ;  /* 0x00000000f848783b */ /* 0x010fea0000000200 */
[----:B------:R-:W3:Y:S05]  /*4860*/  LDSM.16.M88.4 R76, [R96+0xc000] ;  /* 0x00c00000604c783b */ /* 0x000eea0000000200 */
[----:B------:R-:W4:Y:S05]  /*4870*/  LDSM.16.M88.4 R80, [R96+0xc800] ;  /* 0x00c800006050783b */ /* 0x000f2a0000000200 */
[----:B------:R-:W4:Y:S05]  /*4880*/  LDSM.16.M88.4 R84, [R247] ;  /* 0x00000000f754783b */ /* 0x000f2a0000000200 */
        /* <DEDUP_REMOVED lines=8> */
[----:B------:R-:W2:Y:S05]  /*4910*/  LDSM.16.M88.4 R76, [R246] ;  /* 0x00000000f64c783b */ /* 0x000eaa0000000200 */
[C---:B----4-:R-:W-:Y:S06]  /*4920*/  HMMA.16816.F32.BF16 R12, R72.reuse, R80, R12 ;  /* 0x00000050480c723c */ /* 0x050fec000004180c */
[----:B------:R-:W-:Y:S01]  /*4930*/  HMMA.16816.F32.BF16 R16, R72, R82, R16 ;  /* 0x000000524810723c */ /* 0x000fe20000041810 */
[----:B------:R-:W3:Y:S05]  /*4940*/  LDSM.16.M88.4 R72, [R97+0xc800] ;  /* 0x00c800006148783b */ /* 0x000eea0000000200 */
[C---:B------:R-:W-:Y:S01]  /*4950*/  HMMA.16816.F32.BF16 R4, R84.reuse, R88, R4 ;  /* 0x000000585404723c */ /* 0x040fe20000041804 */
[----:B------:R-:W-:Y:S05]  /*4960*/  LDSM.16.M88.4 R80, [R249+0x2000] ;  /* 0x00200000f950783b */ /* 0x000fea0000000200 */
[C---:B------:R-:W-:Y:S01]  /*4970*/  HMMA.16816.F32.BF16 R8, R84.reuse, R90, R8 ;  /* 0x0000005a5408723c */ /* 0x040fe20000041808 */
[----:B------:R-:W4:Y:S05]  /*4980*/  LDSM.16.M88.4 R88, [R98+0xe000] ;  /* 0x00e000006258783b */ /* 0x000f2a0000000200 */
[C---:B-1----:R-:W-:Y:S06]  /*4990*/  HMMA.16816.F32.BF16 R12, R84.reuse, R68, R12 ;  /* 0x00000044540c723c */ /* 0x042fec000004180c */
[----:B------:R-:W-:Y:S01]  /*49a0*/  HMMA.16816.F32.BF16 R16, R84, R70, R16 ;  /* 0x000000465410723c */ /* 0x000fe20000041810 */
[----:B------:R-:W1:Y:S05]  /*49b0*/  LDSM.16.M88.4 R68, [R98+0xe800] ;  /* 0x00e800006244783b */ /* 0x000e6a0000000200 */
[C---:B--2---:R-:W-:Y:S01]  /*49c0*/  HMMA.16816.F32.BF16 R4, R76.reuse, R92, R4 ;  /* 0x0000005c4c04723c */ /* 0x044fe20000041804 */
[----:B------:R-:W-:Y:S05]  /*49d0*/  LDSM.16.M88.4 R84, [R248+0x2000] ;  /* 0x00200000f854783b */ /* 0x000fea0000000200 */
[C---:B------:R-:W-:Y:S01]  /*49e0*/  HMMA.16816.F32.BF16 R8, R76.reuse, R94, R8 ;  /* 0x0000005e4c08723c */ /* 0x040fe20000041808 */
[----:B------:R-:W2:Y:S05]  /*49f0*/  LDSM.16.M88.4 R92, [R96+0xe000] ;  /* 0x00e00000605c783b */ /* 0x000eaa0000000200 */
[C---:B---3--:R-:W-:Y:S06]  /*4a00*/  HMMA.16816.F32.BF16 R12, R76.reuse, R72, R12 ;  /* 0x000000484c0c723c */ /* 0x048fec000004180c */
[----:B------:R-:W-:Y:S01]  /*4a10*/  HMMA.16816.F32.BF16 R16, R76, R74, R16 ;  /* 0x0000004a4c10723c */ /* 0x000fe20000041810 */
[----:B------:R-:W3:Y:S05]  /*4a20*/  LDSM.16.M88.4 R72, [R96+0xe800] ;  /* 0x00e800006048783b */ /* 0x000eea0000000200 */
[C---:B----4-:R-:W-:Y:S01]  /*4a30*/  HMMA.16816.F32.BF16 R4, R80.reuse, R88, R4 ;  /* 0x000000585004723c */ /* 0x050fe20000041804 */
        /* <DEDUP_REMOVED lines=19> */
[----:B------:R1:W4:Y:S05]  /*4b70*/  LDSM.16.M88.4 R68, [R98+0x10800] ;  /* 0x010800006244783b */ /* 0x00032a0000000200 */
[C---:B--2---:R-:W-:Y:S01]  /*4b80*/  HMMA.16816.F32.BF16 R4, R80.reuse, R92, R4 ;  /* 0x0000005c5004723c */ /* 0x044fe20000041804 */
[----:B------:R-:W-:Y:S05]  /*4b90*/  LDSM.16.M88.4 R76, [R248+0x4000] ;  /* 0x00400000f84c783b */ /* 0x000fea0000000200 */
[C---:B------:R-:W-:Y:S01]  /*4ba0*/  HMMA.16816.F32.BF16 R8, R80.reuse, R94, R8 ;  /* 0x0000005e5008723c */ /* 0x040fe20000041808 */
[----:B------:R-:W2:Y:S05]  /*4bb0*/  LDSM.16.M88.4 R92, [R96+0x10000] ;  /* 0x01000000605c783b */ /* 0x000eaa0000000200 */
[C---:B---3--:R-:W-:Y:S06]  /*4bc0*/  HMMA.16816.F32.BF16 R12, R80.reuse, R72, R12 ;  /* 0x00000048500c723c */ /* 0x048fec000004180c */
[----:B------:R-:W-:Y:S01]  /*4bd0*/  HMMA.16816.F32.BF16 R16, R80, R74, R16 ;  /* 0x0000004a5010723c */ /* 0x000fe20000041810 */
[----:B-1----:R-:W3:Y:S05]  /*4be0*/  LDL R98, [R1+0x88] ;  /* 0x0000880001627983 */ /* 0x002eea0000100800 */
[----:B------:R1:W1:Y:S01]  /*4bf0*/  LDSM.16.M88.4 R72, [R96+0x10800] ;  /* 0x010800006048783b */ /* 0x0002620000000200 */
[C---:B----4-:R-:W-:Y:S04]  /*4c00*/  HMMA.16816.F32.BF16 R4, R84.reuse, R88, R4 ;  /* 0x000000585404723c */ /* 0x050fe80000041804 */
[----:B------:R-:W-:Y:S02]  /*4c10*/  LDSM.16.M88.4 R80, [R247+0x4000] ;  /* 0x00400000f750783b */ /* 0x000fe40000000200 */
[C---:B------:R-:W-:Y:S03]  /*4c20*/  HMMA.16816.F32.BF16 R8, R84.reuse, R90, R8 ;  /* 0x0000005a5408723c */ /* 0x040fe60000041808 */
[----:B------:R-:W4:Y:S03]  /*4c30*/  LDSM.16.M88.4 R88, [R252+0x10000] ;  /* 0x01000000fc58783b */ /* 0x000f260000000200 */
[C---:B------:R-:W-:Y:S06]  /*4c40*/  HMMA.16816.F32.BF16 R12, R84.reuse, R68, R12 ;  /* 0x00000044540c723c */ /* 0x040fec000004180c */
[----:B------:R-:W-:Y:S01]  /*4c50*/  HMMA.16816.F32.BF16 R16, R84, R70, R16 ;  /* 0x000000465410723c */ /* 0x000fe20000041810 */
[----:B------:R-:W4:Y:S05]  /*4c60*/  LDSM.16.M88.4 R68, [R252+0x10800] ;  /* 0x01080000fc44783b */ /* 0x000f2a0000000200 */
[C---:B--2---:R-:W-:Y:S01]  /*4c70*/  HMMA.16816.F32.BF16 R4, R76.reuse, R92, R4 ;  /* 0x0000005c4c04723c */ /* 0x044fe20000041804 */
[----:B------:R-:W-:Y:S05]  /*4c80*/  LDSM.16.M88.4 R84, [R246+0x4000] ;  /* 0x00400000f654783b */ /* 0x000fea0000000200 */
[C---:B------:R-:W-:Y:S01]  /*4c90*/  HMMA.16816.F32.BF16 R8, R76.reuse, R94, R8 ;  /* 0x0000005e4c08723c */ /* 0x040fe20000041808 */
[----:B------:R-:W2:Y:S01]  /*4ca0*/  LDSM.16.M88.4 R92, [R97+0x10000] ;  /* 0x01000000615c783b */ /* 0x000ea20000000200 */
[----:B-1----:R-:W1:Y:S04]  /*4cb0*/  @!P4 S2R R96, SR_TID.X ;  /* 0x000000000060c919 */ /* 0x002e680000002100 */
[C---:B------:R-:W-:Y:S06]  /*4cc0*/  HMMA.16816.F32.BF16 R12, R76.reuse, R72, R12 ;  /* 0x000000484c0c723c */ /* 0x040fec000004180c */
[----:B------:R-:W-:Y:S01]  /*4cd0*/  HMMA.16816.F32.BF16 R16, R76, R74, R16 ;  /* 0x0000004a4c10723c */ /* 0x000fe20000041810 */
[----:B------:R-:W-:Y:S04]  /*4ce0*/  IMAD.U32 R72, RZ, RZ, UR10 ;  /* 0x0000000aff487e24 */ /* 0x000fe8000f8e00ff */
[----:B------:R-:W-:Y:S01]  /*4cf0*/  IMAD.U32 R73, RZ, RZ, UR8 ;  /* 0x00000008ff497e24 */ /* 0x000fe2000f8e00ff */
[C---:B----4-:R-:W-:Y:S01]  /*4d00*/  HMMA.16816.F32.BF16 R4, R80.reuse, R88, R4 ;  /* 0x000000585004723c */ /* 0x050fe20000041804 */
[----:B------:R-:W4:Y:S01]  /*4d10*/  LDL R89, [R1+0x64] ;  /* 0x0000640001597983 */ /* 0x000f220000100800 */
[----:B------:R-:W-:Y:S04]  /*4d20*/  IMAD.U32 R75, RZ, RZ, UR13 ;  /* 0x0000000dff4b7e24 */ /* 0x000fe8000f8e00ff */
[----:B------:R-:W4:Y:S01]  /*4d30*/  LDL R88, [R1+0x68] ;  /* 0x0000680001587983 */ /* 0x000f220000100800 */
[C---:B------:R-:W-:Y:S06]  /*4d40*/  HMMA.16816.F32.BF16 R8, R80.reuse, R90, R8 ;  /* 0x0000005a5008723c */ /* 0x040fec0000041808 */
[C---:B------:R-:W-:Y:S06]  /*4d50*/  HMMA.16816.F32.BF16 R12, R80.reuse, R68, R12 ;  /* 0x00000044500c723c */ /* 0x040fec000004180c */
[----:B------:R-:W-:Y:S06]  /*4d60*/  HMMA.16816.F32.BF16 R16, R80, R70, R16 ;  /* 0x000000465010723c */ /* 0x000fec0000041810 */
[C---:B--2---:R-:W-:Y:S06]  /*4d70*/  HMMA.16816.F32.BF16 R4, R84.reuse, R92, R4 ;  /* 0x0000005c5404723c */ /* 0x044fec0000041804 */
[C---:B------:R-:W-:Y:S05]  /*4d80*/  HMMA.16816.F32.BF16 R8, R84.reuse, R94, R8 ;  /* 0x0000005e5408723c */ /* 0x040fea0000041808 */
[----:B---3--:R-:W-:Y:S02]  /*4d90*/  IMAD R76, R72, 0x2, R98 ;  /* 0x00000002484c7824 */ /* 0x008fe400078e0262 */
[----:B------:R-:W2:Y:S01]  /*4da0*/  LDL R98, [R1+0x94] ;  /* 0x0000940001627983 */ /* 0x000ea20000100800 */
[----:B------:R-:W-:Y:S03]  /*4db0*/  IMAD R72, R73, 0x4, R251 ;  /* 0x0000000449487824 */ /* 0x000fe600078e02fb */
[----:B------:R-:W-:Y:S01]  /*4dc0*/  LOP3.LUT R76, R245, UR18, R76, 0x96, !PT ;  /* 0x00000012f54c7c12 */ /* 0x000fe2000f8e964c */
[----:B------:R-:W-:Y:S01]  /*4dd0*/  IMAD.WIDE.U32 R72, R72, -0x326172a9, RZ ;  /* 0xcd9e8d5748487825 */ /* 0x000fe200078e00ff */
[----:B------:R-:W3:Y:S03]  /*4de0*/  LDL R245, [R1+0x54] ;  /* 0x0000540001f57983 */ /* 0x000ee60000100800 */
[----:B------:R-:W-:Y:S01]  /*4df0*/  IMAD.WIDE.U32 R76, R76, -0x326172a9, RZ ;  /* 0xcd9e8d574c4c7825 */ /* 0x000fe200078e00ff */
[----:B------:R-:W-:Y:S02]  /*4e00*/  LOP3.LUT R73, R73, UR19, R99, 0x96, !PT ;  /* 0x0000001349497c12 */ /* 0x000fe4000f8e9663 */
[----:B------:R-:W3:Y:S02]  /*4e10*/  LDL R99, [R1+0x58] ;  /* 0x0000580001637983 */ /* 0x000ee40000100800 */
[----:B------:R-:W-:Y:S01]  /*4e20*/  LOP3.LUT R78, R77, UR34, R72, 0x96, !PT ;  /* 0x000000224d4e7c12 */ /* 0x000fe2000f8e9648 */
[----:B------:R-:W-:Y:S04]  /*4e30*/  IMAD.WIDE.U32 R68, R73, -0x2daee0ad, RZ ;  /* 0xd2511f5349447825 */ /* 0x000fe800078e00ff */
[----:B-1----:R-:W-:Y:S01]  /*4e40*/  @!P4 IMAD.SHL.U32 R77, R96, 0x2, RZ ;  /* 0x00000002604dc824 */ /* 0x002fe200078e00ff */
[----:B------:R-:W-:Y:S01]  /*4e50*/  LOP3.LUT R74, R69, UR32, R244, 0x96, !PT ;  /* 0x00000020454a7c12 */ /* 0x000fe2000f8e96f4 */
[----:B------:R-:W-:Y:S01]  /*4e60*/  IMAD.WIDE.U32 R78, R78, -0x2daee0ad, RZ ;  /* 0xd2511f534e4e7825 */ /* 0x000fe200078e00ff */
[----:B------:R-:W3:Y:S03]  /*4e70*/  LDL R244, [R1+0x60] ;  /* 0x0000600001f47983 */ /* 0x000ee60000100800 */
[----:B------:R-:W-:Y:S01]  /*4e80*/  IMAD.U32 R72, RZ, RZ, UR33 ;  /* 0x00000021ff487e24 */ /* 0x000fe2000f8e00ff */
[----:B------:R-:W-:Y:S02]  /*4e90*/  LOP3.LUT R82, R79, UR30, R68, 0x96, !PT ;  /* 0x0000001e4f527c12 */ /* 0x000fe4000f8e9644 */
[----:B------:R1:W4:Y:S02]  /*4ea0*/  LDSM.16.M88.4 R68, [R97+0x10800] ;  /* 0x010800006144783b */ /* 0x0003240000000200 */
[----:B------:R-:W-:Y:S01]  /*4eb0*/  @!P4 IADD3 R72, -R72, 0x1, R250 ;  /* 0x000000014848c810 */ /* 0x000fe20007ffe1fa */
[----:B------:R-:W-:Y:S03]  /*4ec0*/  IMAD.WIDE.U32 R82, R82, -0x326172a9, RZ ;  /* 0xcd9e8d5752527825 */ /* 0x000fe600078e00ff */
[----:B------:R-:W-:Y:S01]  /*4ed0*/  @!P4 IADD3 R73, R75, UR9, R72 ;  /* 0x000000094b49cc10 */ /* 0x000fe2000fffe048 */
[----:B------:R-:W-:Y:S02]  /*4ee0*/  IMAD.U32 R72, RZ, RZ, UR10 ;  /* 0x0000000aff487e24 */ /* 0x000fe4000f8e00ff */
[----:B------:R-:W-:Y:S05]  /*4ef0*/  IMAD.WIDE.U32 R74, R74, -0x326172a9, RZ ;  /* 0xcd9e8d574a4a7825 */ /* 0x000fea00078e00ff */
[----:B------:R-:W-:Y:S02]  /*4f00*/  LOP3.LUT R80, R75, UR31, R76, 0x96, !PT ;  /* 0x0000001f4b507c12 */ /* 0x000fe4000f8e964c */
[----:B------:R-:W-:Y:S02]  /*4f10*/  @!P4 VIMNMX R76, R73, UR9, PT ;  /* 0x00000009494ccc48 */ /* 0x000fe4000bfe0100 */
[----:B------:R-:W-:Y:S01]  /*4f20*/  LOP3.LUT R83, R83, UR29, R74, 0x96, !PT ;  /* 0x0000001d53537c12 */ /* 0x000fe2000f8e964a */
[----:B------:R-:W-:Y:S04]  /*4f30*/  IMAD.WIDE.U32 R80, R80, -0x2daee0ad, RZ ;  /* 0xd2511f5350507825 */ /* 0x000fe800078e00ff */
[----:B-1----:R-:W-:Y:S01]  /*4f40*/  IMAD.MOV.U32 R97, RZ, RZ, 0x8 ;  /* 0x00000008ff617424 */ /* 0x002fe200078e00ff */
[----:B------:R-:W-:Y:S01]  /*4f50*/  LOP3.LUT R79, R81, UR28, R78, 0x96, !PT ;  /* 0x0000001c514f7c12 */ /* 0x000fe2000f8e964e */
[----:B----4-:R-:W-:Y:S03]  /*4f60*/  FMUL.FTZ R74, R89, 1.4426950216293334961 ;  /* 0x3fb8aa3b594a7820 */ /* 0x010fe60000410000 */
[----:B------:R-:W-:Y:S02]  /*4f70*/  @!P4 VIADDMNMX R75, R73, R97, UR9, PT ;  /* 0x00000009494bce46 */ /* 0x000fe4000b800161 */
[----:B------:R-:W-:Y:S02]  /*4f80*/  FSETP.NEU.FTZ.AND P5, PT, R89, -INF , PT ;  /* 0xff8000005900780b */ /* 0x000fe40003fbd000 */
[----:B------:R-:W-:Y:S02]  /*4f90*/  FSETP.NEU.FTZ.AND P0, PT, R88, -INF , PT ;  /* 0xff8000005800780b */ /* 0x000fe40003f1d000 */
[----:B------:R-:W-:Y:S01]  /*4fa0*/  FSEL R74, R74, RZ, P5 ;  /* 0x000000ff4a4a7208 */ /* 0x000fe20002800000 */
[C---:B------:R-:W-:Y:S06]  /*4fb0*/  HMMA.16816.F32.BF16 R12, R84.reuse, R68, R12 ;  /* 0x00000044540c723c */ /* 0x040fec000004180c */
[----:B------:R-:W-:Y:S05]  /*4fc0*/  HMMA.16816.F32.BF16 R16, R84, R70, R16 ;  /* 0x000000465410723c */ /* 0x000fea0000041810 */
[----:B------:R-:W-:Y:S01]  /*4fd0*/  IMAD.WIDE.U32 R68, R83, -0x2daee0ad, RZ ;  /* 0xd2511f5353447825 */ /* 0x000fe200078e00ff */
[----:B--2---:R-:W-:Y:S02]  /*4fe0*/  @!P4 LOP3.LUT R77, R98, 0x6, R77, 0xf8, !PT ;  /* 0x00000006624dc812 */ /* 0x004fe400078ef84d */
[----:B------:R-:W2:Y:S03]  /*4ff0*/  LDL R98, [R1+0x5c] ;  /* 0x00005c0001627983 */ /* 0x000ea60000100800 */
[----:B------:R-:W-:Y:S02]  /*5000*/  @!P4 IMAD R72, R72, 0x40, R77 ;  /* 0x000000404848c824 */ /* 0x000fe400078e024d */
[----:B------:R-:W-:Y:S02]  /*5010*/  FMUL.FTZ R77, R88, 1.4426950216293334961 ;  /* 0x3fb8aa3b584d7820 */ /* 0x000fe40000410000 */
[C---:B------:R-:W-:Y:S01]  /*5020*/  @!P4 VIADD R73, R72.reuse, 0x1 ;  /* 0x000000014849c836 */ /* 0x040fe20000000000 */
[CC--:B------:R-:W-:Y:S01]  /*5030*/  @!P4 ISETP.GE.AND P2, PT, R72.reuse, R76.reuse, PT ;  /* 0x0000004c4800c20c */ /* 0x0c0fe20003f46270 */
[----:B------:R-:W-:Y:S03]  /*5040*/  @!P4 VIADD R78, R72, 0x9 ;  /* 0x00000009484ec836 */ /* 0x000fe60000000000 */
[-C--:B------:R-:W-:Y:S02]  /*5050*/  @!P4 ISETP.GE.AND P1, PT, R73, R76.reuse, PT ;  /* 0x0000004c4900c20c */ /* 0x080fe40003f26270 */
[----:B------:R-:W-:Y:S02]  /*5060*/  @!P4 FSEL R4, R4, -INF , !P2 ;  /* 0xff8000000404c808 */ /* 0x000fe40005000000 */
[----:B------:R-:W-:Y:S02]  /*5070*/  @!P4 FSEL R5, R5, -INF , !P1 ;  /* 0xff8000000505c808 */ /* 0x000fe40004800000 */
[-C--:B------:R-:W-:Y:S01]  /*5080*/  @!P4 ISETP.GE.AND P3, PT, R73, R75.reuse, PT ;  /* 0x0000004b4900c20c */ /* 0x080fe20003f66270 */
[C---:B------:R-:W-:Y:S01]  /*5090*/  @!P4 VIADD R73, R72.reuse, 0x8 ;  /* 0x000000084849c836 */ /* 0x040fe20000000000 */
[-C--:B------:R-:W-:Y:S01]  /*50a0*/  @!P4 ISETP.GE.AND P2, PT, R72, R75.reuse, PT ;  /* 0x0000004b4800c20c */ /* 0x080fe20003f46270 */
[--C-:B------:R-:W-:Y:S01]  /*50b0*/  FFMA.FTZ R4, R4, UR14, -R74.reuse ;  /* 0x0000000e04047c23 */ /* 0x100fe2000801084a */
[--C-:B------:R-:W-:Y:S01]  /*50c0*/  FFMA.FTZ R5, R5, UR14, -R74.reuse ;  /* 0x0000000e05057c23 */ /* 0x100fe2000801084a */
[----:B------:R-:W-:Y:S02]  /*50d0*/  @!P4 FSEL R7, R7, -INF , !P3 ;  /* 0xff8000000707c808 */ /* 0x000fe40005800000 */
[CC--:B------:R-:W-:Y:S01]  /*50e0*/  @!P4 ISETP.GE.AND P6, PT, R73.reuse, R76.reuse, PT ;  /* 0x0000004c4900c20c */ /* 0x0c0fe20003fc6270 */
[----:B------:R-:W1:Y:S01]  /*50f0*/  MUFU.EX2 R97, R4 ;  /* 0x0000000400617308 */ /* 0x000e620000000800 */
[-C--:B------:R-:W-:Y:S02]  /*5100*/  @!P4 ISETP.GE.AND P5, PT, R73, R75.reuse, PT ;  /* 0x0000004b4900c20c */ /* 0x080fe40003fa6270 */
[----:B------:R-:W-:Y:S01]  /*5110*/  FSEL R73, R77, RZ, P0 ;  /* 0x000000ff4d497208 */ /* 0x000fe20000000000 */
[----:B------:R-:W-:Y:S01]  /*5120*/  @!P4 VIADD R77, R72, 0x10 ;  /* 0x00000010484dc836 */ /* 0x000fe20000000000 */
[----:B------:R-:W-:Y:S02]  /*5130*/  @!P4 FSEL R6, R6, -INF , !P2 ;  /* 0xff8000000606c808 */ /* 0x000fe40005000000 */
[----:B------:R-:W-:Y:S03]  /*5140*/  @!P4 FSEL R8, R8, -INF , !P6 ;  /* 0xff8000000808c808 */ /* 0x000fe60007000000 */
[----:B------:R4:W3:Y:S01]  /*5150*/  MUFU.EX2 R95, R5 ;  /* 0x00000005005f7308 */ /* 0x0008e20000000800 */
[--C-:B------:R-:W-:Y:S01]  /*5160*/  FFMA.FTZ R7, R7, UR14, -R73.reuse ;  /* 0x0000000e07077c23 */ /* 0x100fe20008010849 */
[--C-:B------:R-:W-:Y:S01]  /*5170*/  FFMA.FTZ R6, R6, UR14, -R73.reuse ;  /* 0x0000000e06067c23 */ /* 0x100fe20008010849 */
[-C--:B------:R-:W-:Y:S01]  /*5180*/  @!P4 ISETP.GE.AND P0, PT, R78, R76.reuse, PT ;  /* 0x0000004c4e00c20c */ /* 0x080fe20003f06270 */
[----:B------:R-:W-:Y:S01]  /*5190*/  FFMA.FTZ R8, R8, UR14, -R74 ;  /* 0x0000000e08087c23 */ /* 0x000fe2000801084a */
[-C--:B------:R-:W-:Y:S02]  /*51a0*/  @!P4 ISETP.GE.AND P1, PT, R78, R75.reuse, PT ;  /* 0x0000004b4e00c20c */ /* 0x080fe40003f26270 */
[----:B------:R-:W-:Y:S03]  /*51b0*/  @!P4 FSEL R9, R9, -INF , !P0 ;  /* 0xff8000000909c808 */ /* 0x000fe60004000000 */
[----:B------:R1:W-:Y:S01]  /*51c0*/  MUFU.EX2 R96, R6 ;  /* 0x0000000600607308 */ /* 0x0003e20000000800 */
[----:B------:R-:W-:Y:S02]  /*51d0*/  LOP3.LUT R78, R69, UR26, R80, 0x96, !PT ;  /* 0x0000001a454e7c12 */ /* 0x000fe4000f8e9650 */
[----:B------:R-:W-:Y:S01]  /*51e0*/  @!P4 FSEL R10, R10, -INF , !P5 ;  /* 0xff8000000a0ac808 */ /* 0x000fe20006800000 */
[----:B------:R-:W-:Y:S01]  /*51f0*/  FFMA.FTZ R9, R9, UR14, -R74 ;  /* 0x0000000e09097c23 */ /* 0x000fe2000801084a */
[CC--:B------:R-:W-:Y:S02]  /*5200*/  @!P4 ISETP.GE.AND P2, PT, R77.reuse, R76.reuse, PT ;  /* 0x0000004c4d00c20c */ /* 0x0c0fe40003f46270 */
[-C--:B------:R-:W-:Y:S03]  /*5210*/  @!P4 ISETP.GE.AND P3, PT, R77, R75.reuse, PT ;  /* 0x0000004b4d00c20c */ /* 0x080fe60003f66270 */
[----:B------:R3:W3:Y:S01]  /*5220*/  MUFU.EX2 R94, R7 ;  /* 0x00000007005e7308 */ /* 0x0006e20000000800 */
[----:B----4-:R-:W-:Y:S04]  /*5230*/  IMAD.WIDE.U32 R4, R79, -0x326172a9, RZ ;  /* 0xcd9e8d574f047825 */ /* 0x010fe800078e00ff */
[--C-:B------:R-:W-:Y:S01]  /*5240*/  FFMA.FTZ R10, R10, UR14, -R73.reuse ;  /* 0x0000000e0a0a7c23 */ /* 0x100fe20008010849 */
[----:B------:R-:W-:Y:S01]  /*5250*/  @!P4 FSEL R12, R12, -INF , !P2 ;  /* 0xff8000000c0cc808 */ /* 0x000fe20005000000 */
[----:B------:R-:W-:Y:S01]  /*5260*/  IMAD.WIDE.U32 R78, R78, -0x326172a9, RZ ;  /* 0xcd9e8d574e4e7825 */ /* 0x000fe200078e00ff */
[----:B------:R-:W-:Y:S02]  /*5270*/  LOP3.LUT R5, R5, UR27, R82, 0x96, !PT ;  /* 0x0000001b05057c12 */ /* 0x000fe4000f8e9652 */
[----:B------:R4:W4:Y:S01]  /*5280*/  MUFU.EX2 R93, R8 ;  /* 0x00000008005d7308 */ /* 0x0009220000000800 */
[C---:B-1----:R-:W-:Y:S01]  /*5290*/  @!P4 VIADD R6, R72.reuse, 0x18 ;  /* 0x000000184806c836 */ /* 0x042fe20000000000 */
[----:B------:R-:W-:Y:S01]  /*52a0*/  @!P4 FSEL R11, R11, -INF , !P1 ;  /* 0xff8000000b0bc808 */ /* 0x000fe20004800000 */
[----:B------:R-:W-:Y:S01]  /*52b0*/  @!P4 VIADD R77, R72, 0x11 ;  /* 0x00000011484dc836 */ /* 0x000fe20000000000 */
[----:B------:R-:W-:Y:S01]  /*52c0*/  @!P4 FSEL R14, R14, -INF , !P3 ;  /* 0xff8000000e0ec808 */ /* 0x000fe20005800000 */
[----:B------:R-:W-:Y:S01]  /*52d0*/  @!P4 VIADD R72, R72, 0x19 ;  /* 0x000000194848c836 */ /* 0x000fe20000000000 */
[-C--:B------:R-:W-:Y:S01]  /*52e0*/  @!P4 ISETP.GE.AND P5, PT, R6, R76.reuse, PT ;  /* 0x0000004c0600c20c */ /* 0x080fe20003fa6270 */
[----:B------:R-:W-:Y:S03]  /*52f0*/  FFMA.FTZ R12, R12, UR14, -R74 ;  /* 0x0000000e0c0c7c23 */ /* 0x000fe6000801084a */
[----:B------:R1:W1:Y:S01]  /*5300*/  MUFU.EX2 R92, R9 ;  /* 0x00000009005c7308 */ /* 0x0002620000000800 */
[----:B---3--:R-:W-:Y:S01]  /*5310*/  LOP3.LUT R7, R79, UR25, R4, 0x96, !PT ;  /* 0x000000194f077c12 */ /* 0x008fe2000f8e9604 */
[----:B------:R-:W-:Y:S01]  /*5320*/  IMAD.WIDE.U32 R4, R5, -0x2daee0ad, RZ ;  /* 0xd2511f5305047825 */ /* 0x000fe200078e00ff */
[-C--:B------:R-:W-:Y:S02]  /*5330*/  @!P4 ISETP.GE.AND P2, PT, R6, R75.reuse, PT ;  /* 0x0000004b0600c20c */ /* 0x080fe40003f46270 */
[-C--:B------:R-:W-:Y:S01]  /*5340*/  @!P4 ISETP.GE.AND P6, PT, R77, R76.reuse, PT ;  /* 0x0000004c4d00c20c */ /* 0x080fe20003fc6270 */
[----:B------:R-:W-:Y:S01]  /*5350*/  IMAD.WIDE.U32 R6, R7, -0x2daee0ad, RZ ;  /* 0xd2511f5307067825 */ /* 0x000fe200078e00ff */
[----:B------:R-:W-:Y:S03]  /*5360*/  LOP3.LUT R5, R5, UR24, R68, 0x96, !PT ;  /* 0x0000001805057c12 */ /* 0x000fe6000f8e9644 */
[----:B------:R3:W3:Y:S01]  /*5370*/  MUFU.EX2 R91, R10 ;  /* 0x0000000a005b7308 */ /* 0x0006e20000000800 */
[----:B------:R-:W-:Y:S01]  /*5380*/  @!P4 FSEL R13, R13, -INF , !P6 ;  /* 0xff8000000d0dc808 */ /* 0x000fe20007000000 */
[--C-:B------:R-:W-:Y:S01]  /*5390*/  FFMA.FTZ R11, R11, UR14, -R73.reuse ;  /* 0x0000000e0b0b7c23 */ /* 0x100fe20008010849 */
[----:B----4-:R-:W-:Y:S01]  /*53a0*/  LOP3.LUT R8, R7, UR22, R4, 0x96, !PT ;  /* 0x0000001607087c12 */ /* 0x010fe2000f8e9604 */
[----:B------:R-:W-:Y:S01]  /*53b0*/  IMAD.WIDE.U32 R4, R5, -0x326172a9, RZ ;  /* 0xcd9e8d5705047825 */ /* 0x000fe200078e00ff */
[-C--:B------:R-:W-:Y:S02]  /*53c0*/  @!P4 ISETP.GE.AND P0, PT, R77, R75.reuse, PT ;  /* 0x0000004b4d00c20c */ /* 0x080fe40003f06270 */
[C---:B------:R-:W-:Y:S03]  /*53d0*/  @!P4 ISETP.GE.AND P6, PT, R72.reuse, R75, PT ;  /* 0x0000004b4800c20c */ /* 0x040fe60003fc6270 */
[----:B------:R-:W4:Y:S01]  /*53e0*/  MUFU.EX2 R88, R12 ;  /* 0x0000000c00587308 */ /* 0x000f220000000800 */
[----:B------:R-:W-:Y:S01]  /*53f0*/  @!P4 ISETP.GE.AND P1, PT, R72, R76, PT ;  /* 0x0000004c4800c20c */ /* 0x000fe20003f26270 */
[----:B------:R-:W-:Y:S01]  /*5400*/  FFMA.FTZ R13, R13, UR14, -R74 ;  /* 0x0000000e0d0d7c23 */ /* 0x000fe2000801084a */
[----:B------:R-:W-:Y:S01]  /*5410*/  LOP3.LUT R68, R6, 0xff, RZ, 0xc0, !PT ;  /* 0x000000ff06447812 */ /* 0x000fe200078ec0ff */
[--C-:B------:R-:W-:Y:S01]  /*5420*/  FFMA.FTZ R14, R14, UR14, -R73.reuse ;  /* 0x0000000e0e0e7c23 */ /* 0x100fe20008010849 */
[--C-:B------:R-:W-:Y:S02]  /*5430*/  SHF.R.U32.HI R72, RZ, 0x10, R6.reuse ;  /* 0x00000010ff487819 */ /* 0x100fe40000011606 */
[----:B------:R-:W-:Y:S03]  /*5440*/  LOP3.LUT R75, R6, 0xffff, RZ, 0xc0, !PT ;  /* 0x0000ffff064b7812 */ /* 0x000fe600078ec0ff */
[----:B------:R-:W-:Y:S01]  /*5450*/  MUFU.EX2 R90, R11 ;  /* 0x0000000b005a7308 */ /* 0x000fe20000000800 */
[----:B-1----:R-:W-:Y:S02]  /*5460*/  SHF.R.U32.HI R9, RZ, 0x18, R6 ;  /* 0x00000018ff097819 */ /* 0x002fe40000011606 */
[----:B------:R-:W-:Y:S02]  /*5470*/  LOP3.LUT R6, R5, UR23, R78, 0x96, !PT ;  /* 0x0000001705067c12 */ /* 0x000fe4000f8e964e */
[C---:B------:R-:W-:Y:S02]  /*5480*/  LOP3.LUT R69, R4.reuse, 0xff, RZ, 0xc0, !PT ;  /* 0x000000ff04457812 */ /* 0x040fe400078ec0ff */
[--C-:B------:R-:W-:Y:S03]  /*5490*/  SHF.R.U32.HI R70, RZ, 0x18, R4.reuse ;  /* 0x00000018ff467819 */ /* 0x100fe60000011604 */
[----:B------:R-:W-:Y:S01]  /*54a0*/  MUFU.EX2 R86, R13 ;  /* 0x0000000d00567308 */ /* 0x000fe20000000800 */
[----:B------:R-:W-:Y:S02]  /*54b0*/  SHF.R.U32.HI R71, RZ, 0x10, R4 ;  /* 0x00000010ff477819 */ /* 0x000fe40000011604 */
[----:B---3--:R-:W-:Y:S02]  /*54c0*/  LOP3.LUT R10, R4, 0xffff, RZ, 0xc0, !PT ;  /* 0x0000ffff040a7812 */ /* 0x008fe400078ec0ff */
[C---:B------:R-:W-:Y:S02]  /*54d0*/  LOP3.LUT R4, R6.reuse, 0xffff, RZ, 0xc0, !PT ;  /* 0x0000ffff06047812 */ /* 0x040fe400078ec0ff */
[----:B------:R-:W-:Y:S03]  /*54e0*/  LOP3.LUT R5, R6, 0xff, RZ, 0xc0, !PT ;  /* 0x000000ff06057812 */ /* 0x000fe600078ec0ff */
[----:B------:R-:W-:Y:S01]  /*54f0*/  MUFU.EX2 R89, R14 ;  /* 0x0000000e00597308 */ /* 0x000fe20000000800 */
[----:B------:R-:W-:Y:S02]  /*5500*/  SHF.R.U32.HI R4, RZ, 0x8, R4 ;  /* 0x00000008ff047819 */ /* 0x000fe40000011604 */
[--C-:B------:R-:W-:Y:S02]  /*5510*/  SHF.R.U32.HI R7, RZ, 0x10, R6.reuse ;  /* 0x00000010ff077819 */ /* 0x100fe40000011606 */
[----:B------:R-:W-:Y:S02]  /*5520*/  LOP3.LUT R4, R4, 0xffff, RZ, 0xc0, !PT ;  /* 0x0000ffff04047812 */ /* 0x000fe400078ec0ff */
[----:B------:R-:W-:Y:S02]  /*5530*/  @!P4 FSEL R17, R17, -INF , !P1 ;  /* 0xff8000001111c808 */ /* 0x000fe40004800000 */
[----:B------:R-:W-:Y:S02]  /*5540*/  @!P4 FSEL R16, R16, -INF , !P5 ;  /* 0xff8000001010c808 */ /* 0x000fe40006800000 */
[----:B------:R-:W-:Y:S02]  /*5550*/  ISETP.LE.U32.AND P5, PT, R5, UR15, PT ;  /* 0x0000000f05007c0c */ /* 0x000fe4000bfa3070 */
[----:B------:R-:W-:Y:S01]  /*5560*/  SHF.R.U32.HI R6, RZ, 0x18, R6 ;  /* 0x00000018ff067819 */ /* 0x000fe20000011606 */
[--C-:B------:R-:W-:Y:S01]  /*5570*/  FFMA.FTZ R16, R16, UR14, -R74.reuse ;  /* 0x0000000e10107c23 */ /* 0x100fe2000801084a */
[----:B------:R-:W-:Y:S01]  /*5580*/  ISETP.LE.U32.AND P1, PT, R4, UR15, PT ;  /* 0x0000000f04007c0c */ /* 0x000fe2000bf23070 */
[----:B------:R-:W-:Y:S01]  /*5590*/  FFMA.FTZ R74, R17, UR14, -R74 ;  /* 0x0000000e114a7c23 */ /* 0x000fe2000801084a */
[----:B------:R-:W-:Y:S01]  /*55a0*/  LOP3.LUT R5, R7, 0xff, RZ, 0xc0, !PT ;  /* 0x000000ff07057812 */ /* 0x000fe200078ec0ff */
[----:B------:R-:W-:Y:S01]  /*55b0*/  MUFU.EX2 R85, R16 ;  /* 0x0000001000557308 */ /* 0x000fe20000000800 */
[----:B------:R-:W-:Y:S02]  /*55c0*/  @!P4 FSEL R19, R19, -INF , !P6 ;  /* 0xff8000001313c808 */ /* 0x000fe40007000000 */
[----:B------:R-:W-:Y:S02]  /*55d0*/  @!P4 FSEL R18, R18, -INF , !P2 ;  /* 0xff8000001212c808 */ /* 0x000fe40005000000 */
[----:B------:R-:W-:Y:S01]  /*55e0*/  ISETP.LE.U32.AND P6, PT, R6, UR15, PT ;  /* 0x0000000f06007c0c */ /* 0x000fe2000bfc3070 */
[----:B------:R-:W-:Y:S01]  /*55f0*/  @!P5 FADD.FTZ R97, -R97, -RZ ;  /* 0x800000ff6161d221 */ /* 0x000fe20000010100 */
[----:B------:R-:W-:Y:S01]  /*5600*/  ISETP.LE.U32.AND P2, PT, R5, UR15, PT ;  /* 0x0000000f05007c0c */ /* 0x000fe2000bf43070 */
[--C-:B------:R-:W-:Y:S01]  /*5610*/  FFMA.FTZ R18, R18, UR14, -R73.reuse ;  /* 0x0000000e12127c23 */ /* 0x100fe20008010849 */
[----:B------:R-:W-:Y:S01]  /*5620*/  SHF.R.U32.HI R4, RZ, 0x8, R10 ;  /* 0x00000008ff047819 */ /* 0x000fe2000001160a */
[----:B------:R-:W-:Y:S01]  /*5630*/  @!P1 FADD.FTZ R95, -R95, -RZ ;  /* 0x800000ff5f5f9221 */ /* 0x000fe20000010100 */
[----:B------:R-:W-:Y:S01]  /*5640*/  @!P4 FSEL R15, R15, -INF , !P0 ;  /* 0xff8000000f0fc808 */ /* 0x000fe20004000000 */
[----:B------:R-:W-:Y:S01]  /*5650*/  MUFU.EX2 R83, R74 ;  /* 0x0000004a00537308 */ /* 0x000fe20000000800 */
[----:B------:R-:W-:Y:S02]  /*5660*/  ISETP.LE.U32.AND P4, PT, R69, UR15, PT ;  /* 0x0000000f45007c0c */ /* 0x000fe4000bf83070 */
[----:B------:R-:W-:Y:S01]  /*5670*/  LOP3.LUT R4, R4, 0xffff, RZ, 0xc0, !PT ;  /* 0x0000ffff04047812 */ /* 0x000fe200078ec0ff */
[--C-:B------:R-:W-:Y:S01]  /*5680*/  FFMA.FTZ R15, R15, UR14, -R73.reuse ;  /* 0x0000000e0f0f7c23 */ /* 0x100fe20008010849 */
[----:B------:R-:W-:Y:S01]  /*5690*/  LOP3.LUT R5, R71, 0xff, RZ, 0xc0, !PT ;  /* 0x000000ff47057812 */ /* 0x000fe200078ec0ff */
[----:B------:R-:W-:Y:S01]  /*56a0*/  @!P6 FADD.FTZ R94, -R94, -RZ ;  /* 0x800000ff5e5ee221 */ /* 0x000fe20000010100 */
[----:B------:R-:W-:Y:S01]  /*56b0*/  ISETP.LE.U32.AND P1, PT, R4, UR15, PT ;  /* 0x0000000f04007c0c */ /* 0x000fe2000bf23070 */
[----:B------:R-:W-:Y:S01]  /*56c0*/  @!P2 FADD.FTZ R96, -R96, -RZ ;  /* 0x800000ff6060a221 */ /* 0x000fe20000010100 */
[----:B------:R-:W-:Y:S01]  /*56d0*/  LOP3.LUT R4, R8, 0xff, RZ, 0xc0, !PT ;  /* 0x000000ff08047812 */ /* 0x000fe200078ec0ff */
[----:B------:R-:W1:Y:S01]  /*56e0*/  MUFU.EX2 R87, R15 ;  /* 0x0000000f00577308 */ /* 0x000e620000000800 */
[----:B------:R-:W-:Y:S01]  /*56f0*/  ISETP.LE.U32.AND P6, PT, R5, UR15, PT ;  /* 0x0000000f05007c0c */ /* 0x000fe2000bfc3070 */
[----:B------:R-:W-:Y:S01]  /*5700*/  FFMA.FTZ R73, R19, UR14, -R73 ;  /* 0x0000000e13497c23 */ /* 0x000fe20008010849 */
[----:B------:R-:W-:Y:S01]  /*5710*/  ISETP.LE.U32.AND P2, PT, R4, UR15, PT ;  /* 0x0000000f04007c0c */ /* 0x000fe2000bf43070 */
[----:B------:R-:W-:Y:S01]  /*5720*/  @!P4 FADD.FTZ R93, -R93, -RZ ;  /* 0x800000ff5d5dc221 */ /* 0x000fe20000010100 */
[----:B------:R-:W-:Y:S02]  /*5730*/  SHF.R.U32.HI R5, RZ, 0x18, R8 ;  /* 0x00000018ff057819 */ /* 0x000fe40000011608 */
[----:B------:R-:W-:Y:S03]  /*5740*/  LOP3.LUT R4, R8, 0xffff, RZ, 0xc0, !PT ;  /* 0x0000ffff08047812 */ /* 0x000fe600078ec0ff */
[----:B------:R-:W3:Y:S01]  /*5750*/  MUFU.EX2 R84, R18 ;  /* 0x0000001200547308 */ /* 0x000ee20000000800 */
[----:B------:R-:W-:Y:S01]  /*5760*/  ISETP.LE.U32.AND P4, PT, R5, UR15, PT ;  /* 0x0000000f05007c0c */ /* 0x000fe2000bf83070 */
[----:B------:R-:W-:Y:S01]  /*5770*/  @!P1 FADD.FTZ R92, -R92, -RZ ;  /* 0x800000ff5c5c9221 */ /* 0x000fe20000010100 */
[----:B------:R-:W-:Y:S02]  /*5780*/  LOP3.LUT R5, R72, 0xff, RZ, 0xc0, !PT ;  /* 0x000000ff48057812 */ /* 0x000fe400078ec0ff */
[----:B------:R-:W-:Y:S01]  /*5790*/  SHF.R.U32.HI R4, RZ, 0x8, R4 ;  /* 0x00000008ff047819 */ /* 0x000fe20000011604 */
[----:B------:R-:W-:Y:S01]  /*57a0*/  @!P6 FADD.FTZ R91, -R91, -RZ ;  /* 0x800000ff5b5be221 */ /* 0x000fe20000010100 */
[----:B------:R-:W-:Y:S01]  /*57b0*/  ISETP.LE.U32.AND P5, PT, R70, UR15, PT ;  /* 0x0000000f46007c0c */ /* 0x000fe2000bfa3070 */
[----:B----4-:R-:W-:Y:S01]  /*57c0*/  @!P2 FADD.FTZ R88, -R88, -RZ ;  /* 0x800000ff5858a221 */ /* 0x010fe20000010100 */
[----:B------:R-:W-:Y:S01]  /*57d0*/  ISETP.LE.U32.AND P1, PT, R5, UR15, PT ;  /* 0x0000000f05007c0c */ /* 0x000fe2000bf23070 */
[----:B------:R-:W4:Y:S01]  /*57e0*/  MUFU.EX2 R82, R73 ;  /* 0x0000004900527308 */ /* 0x000f220000000800 */
[----:B------:R-:W-:Y:S02]  /*57f0*/  LOP3.LUT R4, R4, 0xffff, RZ, 0xc0, !PT ;  /* 0x0000ffff04047812 */ /* 0x000fe400078ec0ff */
[----:B------:R-:W-:Y:S01]  /*5800*/  SHF.R.U32.HI R5, RZ, 0x8, R75 ;  /* 0x00000008ff057819 */ /* 0x000fe2000001164b */
[----:B-1----:R-:W-:Y:S01]  /*5810*/  @!P4 FADD.FTZ R87, -R87, -RZ ;  /* 0x800000ff5757c221 */ /* 0x002fe20000010100 */
[----:B------:R-:W-:Y:S02]  /*5820*/  F2FP.RELU.BF16.F32.PACK_AB R6, R95, R97 ;  /* 0x000000615f06723e */ /* 0x000fe400000018ff */
[----:B------:R-:W-:Y:S02]  /*5830*/  ISETP.LE.U32.AND P6, PT, R4, UR15, PT ;  /* 0x0000000f04007c0c */ /* 0x000fe4000bfc3070 */
[----:B------:R-:W-:Y:S01]  /*5840*/  LOP3.LUT R4, R5, 0xffff, RZ, 0xc0, !PT ;  /* 0x0000ffff05047812 */ /* 0x000fe200078ec0ff */
[----:B------:R1:W-:Y:S01]  /*5850*/  STS [R245+0x14000], R6 ;  /* 0x01400006f5007388 */ /* 0x0003e20000000800 */
[----:B------:R-:W-:Y:S01]  /*5860*/  F2FP.RELU.BF16.F32.PACK_AB R5, R94, R96 ;  /* 0x000000605e05723e */ /* 0x000fe200000018ff */
[----:B------:R-:W-:Y:S01]  /*5870*/  @!P5 FADD.FTZ R90, -R90, -RZ ;  /* 0x800000ff5a5ad221 */ /* 0x000fe20000010100 */
[----:B------:R-:W-:Y:S01]  /*5880*/  SHF.R.U32.HI R8, RZ, 0x10, R8 ;  /* 0x00000010ff087819 */ /* 0x000fe20000011608 */
[----:B---3--:R-:W-:Y:S01]  /*5890*/  @!P1 FADD.FTZ R84, -R84, -RZ ;  /* 0x800000ff54549221 */ /* 0x008fe20000010100 */
[----:B------:R-:W-:Y:S01]  /*58a0*/  ISETP.LE.U32.AND P2, PT, R4, UR15, PT ;  /* 0x0000000f04007c0c */ /* 0x000fe2000bf43070 */
[----:B------:R3:W-:Y:S01]  /*58b0*/  STS [R245+0x14400], R5 ;  /* 0x01440005f5007388 */ /* 0x0007e20000000800 */
[----:B------:R-:W-:Y:S02]  /*58c0*/  F2FP.RELU.BF16.F32.PACK_AB R4, R92, R93 ;  /* 0x0000005d5c04723e */ /* 0x000fe400000018ff */
[----:B------:R-:W-:Y:S01]  /*58d0*/  LOP3.LUT R8, R8, 0xff, RZ, 0xc0, !PT ;  /* 0x000000ff08087812 */ /* 0x000fe200078ec0ff */
[----:B------:R-:W-:Y:S01]  /*58e0*/  @!P6 FADD.FTZ R86, -R86, -RZ ;  /* 0x800000ff5656e221 */ /* 0x000fe20000010100 */
[----:B------:R-:W-:Y:S01]  /*58f0*/  ISETP.LE.U32.AND P3, PT, R68, UR15, PT ;  /* 0x0000000f44007c0c */ /* 0x000fe2000bf63070 */
[----:B------:R3:W-:Y:S01]  /*5900*/  STS [R244+0x14000], R4 ;  /* 0x01400004f4007388 */ /* 0x0007e20000000800 */
[----:B------:R-:W-:Y:S02]  /*5910*/  ISETP.LE.U32.AND P5, PT, R8, UR15, PT ;  /* 0x0000000f08007c0c */ /* 0x000fe4000bfa3070 */
[----:B------:R-:W-:Y:S02]  /*5920*/  ISETP.LE.U32.AND P0, PT, R9, UR15, PT ;  /* 0x0000000f09007c0c */ /* 0x000fe4000bf03070 */
[----:B------:R-:W-:Y:S01]  /*5930*/  F2FP.RELU.BF16.F32.PACK_AB R8, R90, R91 ;  /* 0x0000005b5a08723e */ /* 0x000fe200000018ff */
[----:B------:R-:W-:Y:S01]  /*5940*/  @!P2 FADD.FTZ R83, -R83, -RZ ;  /* 0x800000ff5353a221 */ /* 0x000fe20000010100 */
[----:B------:R-:W-:Y:S02]  /*5950*/  F2FP.RELU.BF16.F32.PACK_AB R7, R86, R88 ;  /* 0x000000585607723e */ /* 0x000fe400000018ff */
[----:B------:R-:W-:Y:S01]  /*5960*/  FSETP.GE.FTZ.AND P2, PT, R97, RZ, PT ;  /* 0x000000ff6100720b */ /* 0x000fe20003f56000 */
[----:B------:R-:W-:Y:S01]  /*5970*/  STS [R244+0x14400], R8 ;  /* 0x01440008f4007388 */ /* 0x000fe20000000800 */
[----:B------:R-:W-:Y:S01]  /*5980*/  FSETP.GE.FTZ.AND P1, PT, R95, RZ, PT ;  /* 0x000000ff5f00720b */ /* 0x000fe20003f36000 */
[----:B------:R-:W-:Y:S01]  /*5990*/  @!P3 FADD.FTZ R85, -R85, -RZ ;  /* 0x800000ff5555b221 */ /* 0x000fe20000010100 */
[----:B------:R-:W-:Y:S01]  /*59a0*/  FSETP.GE.FTZ.AND P3, PT, R88, RZ, PT ;  /* 0x000000ff5800720b */ /* 0x000fe20003f76000 */
[----:B------:R-:W-:Y:S01]  /*59b0*/  @!P5 FADD.FTZ R89, -R89, -RZ ;  /* 0x800000ff5959d221 */ /* 0x000fe20000010100 */
[----:B------:R-:W-:Y:S01]  /*59c0*/  STS [R99+0x14000], R7 ;  /* 0x0140000763007388 */ /* 0x000fe20000000800 */
[----:B----4-:R-:W-:Y:S03]  /*59d0*/  @!P0 FADD.FTZ R82, -R82, -RZ ;  /* 0x800000ff52528221 */ /* 0x010fe60000010100 */
[----:B-1----:R-:W-:Y:S02]  /*59e0*/  F2FP.RELU.BF16.F32.PACK_AB R6, R87, R89 ;  /* 0x000000595706723e */ /* 0x002fe400000018ff */
[----:B---3--:R-:W-:Y:S03]  /*59f0*/  F2FP.RELU.BF16.F32.PACK_AB R5, R83, R85 ;  /* 0x000000555305723e */ /* 0x008fe600000018ff */
[----:B------:R-:W-:Y:S01]  /*5a00*/  STS [R99+0x14400], R6 ;  /* 0x0144000663007388 */ /* 0x000fe20000000800 */
[----:B------:R-:W-:Y:S04]  /*5a10*/  F2FP.RELU.BF16.F32.PACK_AB R4, R82, R84 ;  /* 0x000000545204723e */ /* 0x000fe800000018ff */
[----:B--2---:R1:W-:Y:S05]  /*5a20*/  STS [R98+0x14000], R5 ;  /* 0x0140000562007388 */ /* 0x0043ea0000000800 */
[----:B------:R2:W-:Y:S05]  /*5a30*/  STS [R98+0x14400], R4 ;  /* 0x0144000462007388 */ /* 0x0005ea0000000800 */
[----:B------:R-:W3:Y:S05]  /*5a40*/  LDSM.16.M88.4 R16, [R249+0x6000] ;  /* 0x00600000f910783b */ /* 0x000eea0000000200 */
[----:B------:R-:W4:Y:S05]  /*5a50*/  LDSM.16.M88.4 R68, [R248+0x6000] ;  /* 0x00600000f844783b */ /* 0x000f2a0000000200 */
[----:B------:R-:W4:Y:S01]  /*5a60*/  LDSM.16.M88.4 R72, [R247+0x6000] ;  /* 0x00600000f748783b */ /* 0x000f220000000200 */
[----:B-1----:R-:W-:Y:S02]  /*5a70*/  IMAD.U32 R5, RZ, RZ, UR11 ;  /* 0x0000000bff057e24 */ /* 0x002fe4000f8e00ff */
[----:B--2---:R-:W-:Y:S05]  /*5a80*/  IMAD.U32 R4, RZ, RZ, UR12 ;  /* 0x0000000cff047e24 */ /* 0x004fea000f8e00ff */
[C---:B------:R-:W-:Y:S04]  /*5a90*/  LEA R76, P0, R250.reuse, R4, 0x2 ;  /* 0x00000004fa4c7211 */ /* 0x040fe800078010ff */
[----:B------:R-:W-:Y:S02]  /*5aa0*/  LEA.HI.X.SX32 R77, R250, R5, 0x2, P0 ;  /* 0x00000005fa4d7211 */ /* 0x000fe400000f16ff */
[----:B------:R-:W-:Y:S03]  /*5ab0*/  FSETP.GE.FTZ.AND P0, PT, R93, RZ, PT ;  /* 0x000000ff5d00720b */ /* 0x000fe60003f16000 */
[----:B------:R-:W2:Y:S05]  /*5ac0*/  LDG.E R81, desc[UR4][R76.64] ;  /* 0x000000044c517981 */ /* 0x000eaa000c1e1900 */
[----:B------:R1:W2:Y:S01]  /*5ad0*/  LDG.E R80, desc[UR4][R76.64+0x20] ;  /* 0x000020044c507981 */ /* 0x0002a2000c1e1900 */
[C---:B---3--:R-:W-:Y:S06]  /*5ae0*/  HMMA.16816.F32.BF16 R4, R16.reuse, R148, RZ ;  /* 0x000000941004723c */ /* 0x048fec00000418ff */
[C---:B------:R-:W-:Y:S06]  /*5af0*/  HMMA.16816.F32.BF16 R8, R16.reuse, R150, RZ ;  /* 0x000000961008723c */ /* 0x040fec00000418ff */
[C---:B------:R-:W-:Y:S06]  /*5b00*/  HMMA.16816.F32.BF16 R12, R16.reuse, R152, RZ ;  /* 0x00000098100c723c */ /* 0x040fec00000418ff */
[----:B------:R-:W-:Y:S06]  /*5b10*/  HMMA.16816.F32.BF16 R16, R16, R154, RZ ;  /* 0x0000009a1010723c */ /* 0x000fec00000418ff */
[C---:B----4-:R-:W-:Y:S01]  /*5b20*/  HMMA.16816.F32.BF16 R4, R68.reuse, R156, R4 ;  /* 0x0000009c4404723c */ /* 0x050fe20000041804 */
[----:B-1----:R-:W1:Y:S05]  /*5b30*/  LDSM.16.M88.4 R76, [R246+0x6000] ;  /* 0x00600000f64c783b */ /* 0x002e6a0000000200 */
[C---:B------:R-:W-:Y:S06]  /*5b40*/  HMMA.16816.F32.BF16 R8, R68.reuse, R158, R8 ;  /* 0x0000009e4408723c */ /* 0x040fec0000041808 */
[C---:B------:R-:W-:Y:S06]  /*5b50*/  HMMA.16816.F32.BF16 R12, R68.reuse, R160, R12 ;  /* 0x000000a0440c723c */ /* 0x040fec000004180c */
[----:B------:R-:W-:Y:S01]  /*5b60*/  HMMA.16816.F32.BF16 R16, R68, R162, R16 ;  /* 0x000000a24410723c */ /* 0x000fe20000041810 */
[----:B------:R-:W3:Y:S05]  /*5b70*/  LDSM.16.M88.4 R68, [R249+0x8000] ;  /* 0x00800000f944783b */ /* 0x000eea0000000200 */
[C---:B------:R-:W-:Y:S06]  /*5b80*/  HMMA.16816.F32.BF16 R4, R72.reuse, R164, R4 ;  /* 0x000000a44804723c */ /* 0x040fec0000041804 */
[C---:B------:R-:W-:Y:S06]  /*5b90*/  HMMA.16816.F32.BF16 R8, R72.reuse, R166, R8 ;  /* 0x000000a64808723c */ /* 0x040fec0000041808 */
[C---:B------:R-:W-:Y:S06]  /*5ba0*/  HMMA.16816.F32.BF16 R12, R72.reuse, R168, R12 ;  /* 0x000000a8480c723c */ /* 0x040fec000004180c */
[----:B------:R-:W-:Y:S01]  /*5bb0*/  HMMA.16816.F32.BF16 R16, R72, R170, R16 ;  /* 0x000000aa4810723c */ /* 0x000fe20000041810 */
[----:B------:R-:W4:Y:S05]  /*5bc0*/  LDSM.16.M88.4 R72, [R248+0x8000] ;  /* 0x00800000f848783b */ /* 0x000f2a0000000200 */
[C---:B-1----:R-:W-:Y:S06]  /*5bd0*/  HMMA.16816.F32.BF16 R4, R76.reuse, R172, R4 ;  /* 0x000000ac4c04723c */ /* 0x042fec0000041804 */
        /* <DEDUP_REMOVED lines=8> */
[----:B------:R-:W3:Y:S05]  /*5c60*/  LDSM.16.M88.4 R68, [R246+0x8000] ;  /* 0x00800000f644783b */ /* 0x000eea0000000200 */
[C---:B----4-:R-:W-:Y:S06]  /*5c70*/  HMMA.16816.F32.BF16 R4, R72.reuse, R188, R4 ;  /* 0x000000bc4804723c */ /* 0x050fec0000041804 */
        /* <DEDUP_REMOVED lines=22> */
[----:B------:R-:W-:Y:S06]  /*5de0*/  HMMA.16816.F32.BF16 R16, R76, R226, R16 ;  /* 0x000000e24c10723c */ /* 0x000fec0000041810 */
[C---:B---3--:R-:W-:Y:S06]  /*5df0*/  HMMA.16816.F32.BF16 R4, R68.reuse, R228, R4 ;  /* 0x000000e44404723c */ /* 0x048fec0000041804 */
[C---:B------:R-:W-:Y:S06]  /*5e00*/  HMMA.16816.F32.BF16 R8, R68.reuse, R230, R8 ;  /* 0x000000e64408723c */ /* 0x040fec0000041808 */
[C---:B------:R-:W-:Y:S06]  /*5e10*/  HMMA.16816.F32.BF16 R12, R68.reuse, R232, R12 ;  /* 0x000000e8440c723c */ /* 0x040fec000004180c */
[----:B------:R-:W-:Y:S06]  /*5e20*/  HMMA.16816.F32.BF16 R16, R68, R234, R16 ;  /* 0x000000ea4410723c */ /* 0x000fec0000041810 */
[C---:B----4-:R-:W-:Y:S06]  /*5e30*/  HMMA.16816.F32.BF16 R4, R72.reuse, R236, R4 ;  /* 0x000000ec4804723c */ /* 0x050fec0000041804 */
[C---:B------:R-:W-:Y:S06]  /*5e40*/  HMMA.16816.F32.BF16 R8, R72.reuse, R238, R8 ;  /* 0x000000ee4808723c */ /* 0x040fec0000041808 */
[C---:B------:R-:W-:Y:S06]  /*5e50*/  HMMA.16816.F32.BF16 R12, R72.reuse, R240, R12 ;  /* 0x000000f0480c723c */ /* 0x040fec000004180c */
[----:B------:R-:W-:Y:S06]  /*5e60*/  HMMA.16816.F32.BF16 R16, R72, R242, R16 ;  /* 0x000000f24810723c */ /* 0x000fec0000041810 */
[C---:B--2---:R-:W-:Y:S01]  /*5e70*/  FADD.FTZ R68, -R81.reuse, R4 ;  /* 0x0000000451447221 */ /* 0x044fe20000010100 */
[C---:B------:R-:W-:Y:S05]  /*5e80*/  FADD.FTZ R5, -R81.reuse, R5 ;  /* 0x0000000551057221 */ /* 0x040fea0000010100 */
[C---:B------:R-:W-:Y:S01]  /*5e90*/  FADD.FTZ R4, -R81.reuse, R8 ;  /* 0x0000000851047221 */ /* 0x040fe20000010100 */
[C---:B------:R-:W-:Y:S01]  /*5ea0*/  FADD.FTZ R9, -R81.reuse, R9 ;  /* 0x0000000951097221 */ /* 0x040fe20000010100 */
[----:B------:R-:W-:Y:S01]  /*5eb0*/  FADD.FTZ R6, -R80, R6 ;  /* 0x0000000650067221 */ /* 0x000fe20000010100 */
[-C--:B------:R-:W-:Y:S03]  /*5ec0*/  FSEL R8, R68, R81.reuse, P2 ;  /* 0x0000005144087208 */ /* 0x080fe60001000000 */
[----:B------:R-:W-:Y:S01]  /*5ed0*/  FADD.FTZ R12, -R81, R12 ;  /* 0x0000000c510c7221 */ /* 0x000fe20000010100 */
[-C--:B------:R-:W-:Y:S01]  /*5ee0*/  FSEL R5, R5, R81.reuse, P1 ;  /* 0x0000005105057208 */ /* 0x080fe20000800000 */
[----:B------:R-:W-:Y:S01]  /*5ef0*/  FADD.FTZ R13, -R81, R13 ;  /* 0x0000000d510d7221 */ /* 0x000fe20000010100 */
[----:B------:R-:W-:Y:S01]  /*5f00*/  FSEL R4, R4, R81, P0 ;  /* 0x0000005104047208 */ /* 0x000fe20000000000 */
[----:B------:R-:W-:Y:S01]  /*5f10*/  FMUL.FTZ R8, R97, R8 ;  /* 0x0000000861087220 */ /* 0x000fe20000410000 */
[----:B------:R-:W-:Y:S01]  /*5f20*/  FSETP.GE.FTZ.AND P0, PT, R83, RZ, PT ;  /* 0x000000ff5300720b */ /* 0x000fe20003f16000 */
[----:B------:R-:W-:Y:S01]  /*5f30*/  FMUL.FTZ R95, R95, R5 ;  /* 0x000000055f5f7220 */ /* 0x000fe20000410000 */
[----:B------:R-:W-:Y:S01]  /*5f40*/  FSETP.GE.FTZ.AND P1, PT, R92, RZ, PT ;  /* 0x000000ff5c00720b */ /* 0x000fe20003f36000 */
[----:B------:R-:W-:Y:S01]  /*5f50*/  FMUL.FTZ R93, R93, R4 ;  /* 0x000000045d5d7220 */ /* 0x000fe20000410000 */
[----:B------:R-:W-:Y:S01]  /*5f60*/  FADD.FTZ R5, -R81, R16 ;  /* 0x0000001051057221 */ /* 0x000fe20000010100 */
[----:B------:R-:W-:Y:S01]  /*5f70*/  FSETP.GE.FTZ.AND P2, PT, R86, RZ, PT ;  /* 0x000000ff5600720b */ /* 0x000fe20003f56000 */
[----:B------:R-:W-:Y:S01]  /*5f80*/  FADD.FTZ R11, -R80, R11 ;  /* 0x0000000b500b7221 */ /* 0x000fe20000010100 */
[----:B------:R-:W-:Y:S02]  /*5f90*/  F2FP.BF16.F32.PACK_AB R4, R95, R8 ;  /* 0x000000085f04723e */ /* 0x000fe400000010ff */
[-C--:B------:R-:W-:Y:S02]  /*5fa0*/  FSEL R9, R9, R81.reuse, P1 ;  /* 0x0000005109097208 */ /* 0x080fe40000800000 */
[----:B------:R-:W-:Y:S01]  /*5fb0*/  FSETP.GE.FTZ.AND P1, PT, R85, RZ, PT ;  /* 0x000000ff5500720b */ /* 0x000fe20003f36000 */
[----:B------:R1:W-:Y:S01]  /*5fc0*/  STS [R245+0x12000], R4 ;  /* 0x01200004f5007388 */ /* 0x0003e20000000800 */
[----:B------:R-:W-:Y:S01]  /*5fd0*/  FSEL R13, R13, R81, P2 ;  /* 0x000000510d0d7208 */ /* 0x000fe20001000000 */
[----:B------:R-:W-:Y:S01]  /*5fe0*/  FMUL.FTZ R9, R92, R9 ;  /* 0x000000095c097220 */ /* 0x000fe20000410000 */
[-C--:B------:R-:W-:Y:S02]  /*5ff0*/  FSEL R12, R12, R81.reuse, P3 ;  /* 0x000000510c0c7208 */ /* 0x080fe40001800000 */
[----:B------:R-:W-:Y:S01]  /*6000*/  FSEL R5, R5, R81, P1 ;  /* 0x0000005105057208 */ /* 0x000fe20000800000 */
[----:B------:R-:W-:Y:S01]  /*6010*/  @P0 FADD.FTZ R81, -R81, R17 ;  /* 0x0000001151510221 */ /* 0x000fe20000010100 */
[----:B------:R-:W-:Y:S01]  /*6020*/  FSETP.GE.FTZ.AND P0, PT, R94, RZ, PT ;  /* 0x000000ff5e00720b */ /* 0x000fe20003f16000 */
[----:B------:R-:W-:Y:S01]  /*6030*/  FMUL.FTZ R12, R88, R12 ;  /* 0x0000000c580c7220 */ /* 0x000fe20000410000 */
[----:B------:R-:W-:Y:S01]  /*6040*/  FSETP.GE.FTZ.AND P1, PT, R96, RZ, PT ;  /* 0x000000ff6000720b */ /* 0x000fe20003f36000 */
[----:B------:R-:W-:Y:S01]  /*6050*/  FMUL.FTZ R85, R85, R5 ;  /* 0x0000000555557220 */ /* 0x000fe20000410000 */
[----:B------:R-:W-:Y:S01]  /*6060*/  FSETP.GE.FTZ.AND P2, PT, R87, RZ, PT ;  /* 0x000000ff5700720b */ /* 0x000fe20003f56000 */
[----:B------:R-:W-:Y:S01]  /*6070*/  FMUL.FTZ R8, R86, R13 ;  /* 0x0000000d56087220 */ /* 0x000fe20000410000 */
[----:B------:R-:W-:Y:S01]  /*6080*/  FSEL R6, R6, R80, P1 ;  /* 0x0000005006067208 */ /* 0x000fe20000800000 */
[----:B------:R-:W-:Y:S01]  /*6090*/  FMUL.FTZ R81, R83, R81 ;  /* 0x0000005153517220 */ /* 0x000fe20000410000 */
[----:B------:R-:W-:Y:S02]  /*60a0*/  FSETP.GE.FTZ.AND P1, PT, R90, RZ, PT ;  /* 0x000000ff5a00720b */ /* 0x000fe40003f36000 */
[----:B------:R-:W-:Y:S01]  /*60b0*/  FSETP.GE.FTZ.AND P3, PT, R89, RZ, PT ;  /* 0x000000ff5900720b */ /* 0x000fe20003f76000 */
[----:B------:R-:W-:Y:S01]  /*60c0*/  FMUL.FTZ R96, R96, R6 ;  /* 0x0000000660607220 */ /* 0x000fe20000410000 */
[----:B------:R-:W-:Y:S01]  /*60d0*/  FADD.FTZ R6, -R80, R15 ;  /* 0x0000000f50067221 */ /* 0x000fe20000010100 */
[----:B------:R-:W-:Y:S02]  /*60e0*/  F2FP.BF16.F32.PACK_AB R9, R9, R93 ;  /* 0x0000005d0909723e */ /* 0x000fe400000010ff */
[----:B------:R-:W-:Y:S02]  /*60f0*/  F2FP.BF16.F32.PACK_AB R8, R8, R12 ;  /* 0x0000000c0808723e */ /* 0x000fe400000010ff */
[----:B------:R-:W-:Y:S01]  /*6100*/  FSEL R6, R6, R80, P2 ;  /* 0x0000005006067208 */ /* 0x000fe20001000000 */
[----:B-1----:R-:W-:Y:S01]  /*6110*/  FADD.FTZ R4, -R80, R7 ;  /* 0x0000000750047221 */ /* 0x002fe20000010100 */
[----:B------:R-:W-:Y:S03]  /*6120*/  F2FP.BF16.F32.PACK_AB R7, R81, R85 ;  /* 0x000000555107723e */ /* 0x000fe600000010ff */
[----:B------:R-:W-:Y:S01]  /*6130*/  FMUL.FTZ R87, R87, R6 ;  /* 0x0000000657577220 */ /* 0x000fe20000410000 */
[-C--:B------:R-:W-:Y:S01]  /*6140*/  FSEL R5, R4, R80.reuse, P0 ;  /* 0x0000005004057208 */ /* 0x080fe20000000000 */
[C---:B------:R-:W-:Y:S01]  /*6150*/  FADD.FTZ R4, -R80.reuse, R10 ;  /* 0x0000000a50047221 */ /* 0x040fe20000010100 */
[C---:B------:R-:W-:Y:S01]  /*6160*/  FSETP.GE.FTZ.AND P0, PT, R91.reuse, RZ, PT ;  /* 0x000000ff5b00720b */ /* 0x040fe20003f16000 */
[----:B------:R-:W-:Y:S02]  /*6170*/  FADD.FTZ R10, -R80, R14 ;  /* 0x0000000e500a7221 */ /* 0x000fe40000010100 */
[----:B------:R-:W-:Y:S01]  /*6180*/  FMUL.FTZ R94, R94, R5 ;  /* 0x000000055e5e7220 */ /* 0x000fe20000410000 */
[-C--:B------:R-:W-:Y:S01]  /*6190*/  FSEL R4, R4, R80.reuse, P0 ;  /* 0x0000005004047208 */ /* 0x080fe20000000000 */
[----:B------:R-:W-:Y:S01]  /*61a0*/  FADD.FTZ R5, -R80, R18 ;  /* 0x0000001250057221 */ /* 0x000fe20000010100 */
[----:B------:R-:W-:Y:S02]  /*61b0*/  FSETP.GE.FTZ.AND P0, PT, R82, RZ, PT ;  /* 0x000000ff5200720b */ /* 0x000fe40003f16000 */
[----:B------:R-:W-:Y:S01]  /*61c0*/  FSEL R10, R10, R80, P3 ;  /* 0x000000500a0a7208 */ /* 0x000fe20001800000 */
[----:B------:R-:W-:Y:S01]  /*61d0*/  FMUL.FTZ R91, R91, R4 ;  /* 0x000000045b5b7220 */ /* 0x000fe20000410000 */
[----:B------:R-:W-:Y:S02]  /*61e0*/  FSEL R4, R11, R80, P1 ;  /* 0x000000500b047208 */ /* 0x000fe40000800000 */
[----:B------:R-:W-:Y:S01]  /*61f0*/  FSETP.GE.FTZ.AND P1, PT, R84, RZ, PT ;  /* 0x000000ff5400720b */ /* 0x000fe20003f36000 */
[----:B------:R-:W-:Y:S02]  /*6200*/  FMUL.FTZ R10, R89, R10 ;  /* 0x0000000a590a7220 */ /* 0x000fe40000410000 */
[----:B------:R-:W-:Y:S01]  /*6210*/  FMUL.FTZ R90, R90, R4 ;  /* 0x000000045a5a7220 */ /* 0x000fe20000410000 */
[----:B------:R-:W-:Y:S02]  /*6220*/  F2FP.BF16.F32.PACK_AB R4, R94, R96 ;  /* 0x000000605e04723e */ /* 0x000fe400000010ff */
[----:B------:R-:W-:Y:S01]  /*6230*/  FSEL R5, R5, R80, P1 ;  /* 0x0000005005057208 */ /* 0x000fe20000800000 */
[----:B------:R-:W-:Y:S01]  /*6240*/  @P0 FADD.FTZ R80, -R80, R19 ;  /* 0x0000001350500221 */ /* 0x000fe20000010100 */
[----:B------:R-:W-:Y:S01]  /*6250*/  F2FP.BF16.F32.PACK_AB R6, R90, R91 ;  /* 0x0000005b5a06723e */ /* 0x000fe200000010ff */
[----:B------:R1:W-:Y:S01]  /*6260*/  STS [R245+0x12400], R4 ;  /* 0x01240004f5007388 */ /* 0x0003e20000000800 */
[----:B------:R-:W-:Y:S01]  /*6270*/  PLOP3.LUT P0, PT, PT, PT, UP1, 0x80, 0x0 ;  /* 0x000000000000781c */ /* 0x000fe20003f0f018 */
[----:B------:R-:W-:Y:S01]  /*6280*/  FMUL.FTZ R84, R84, R5 ;  /* 0x0000000554547220 */ /* 0x000fe20000410000 */
[----:B------:R-:W-:Y:S02]  /*6290*/  F2FP.BF16.F32.PACK_AB R5, R87, R10 ;  /* 0x0000000a5705723e */ /* 0x000fe400000010ff */
[----:B------:R-:W-:Y:S01]  /*62a0*/  STS [R244+0x12000], R9 ;  /* 0x01200009f4007388 */ /* 0x000fe20000000800 */
[----:B------:R-:W-:Y:S04]  /*62b0*/  FMUL.FTZ R80, R82, R80 ;  /* 0x0000005052507220 */ /* 0x000fe80000410000 */
[----:B------:R-:W-:Y:S05]  /*62c0*/  STS [R244+0x12400], R6 ;  /* 0x01240006f4007388 */ /* 0x000fea0000000800 */
[----:B------:R-:W-:Y:S05]  /*62d0*/  STS [R99+0x12000], R8 ;  /* 0x0120000863007388 */ /* 0x000fea0000000800 */
[----:B------:R-:W-:Y:S05]  /*62e0*/  STS [R99+0x12400], R5 ;  /* 0x0124000563007388 */ /* 0x000fea0000000800 */
[----:B------:R-:W-:Y:S05]  /*62f0*/  STS [R98+0x12000], R7 ;  /* 0x0120000762007388 */ /* 0x000fea0000000800 */
[----:B-----5:R2:W5:Y:S01]  /*6300*/  LDL R96, [R1+0x6c] ;  /* 0x00006c0001607983 */ /* 0x0205620000100800 */
[----:B-1----:R-:W-:Y:S05]  /*6310*/  F2FP.BF16.F32.PACK_AB R4, R80, R84 ;  /* 0x000000545004723e */ /* 0x002fea00000010ff */
[----:B------:R-:W-:Y:S01]  /*6320*/  STS [R98+0x12400], R4 ;  /* 0x0124000462007388 */ /* 0x000fe20000000800 */
[----:B------:R-:W-:Y:S06]  /*6330*/  BAR.SYNC.DEFER_BLOCKING 0x0 ;  /* 0x0000000000007b1d */ /* 0x000fec0000010000 */
[----:B------:R-:W-:Y:S05]  /*6340*/  LDSM.16.MT88.4 R4, [R2+0x14000] ;  /* 0x014000000204783b */ /* 0x000fea0000004200 */
[----:B------:R-:W1:Y:S05]  /*6350*/  LDSM.16.MT88.4 R8, [R0+0x6000] ;  /* 0x006000000008783b */ /* 0x000e6a0000004200 */
[----:B------:R-:W3:Y:S05]  /*6360*/  LDSM.16.MT88.4 R12, [R3+0x14000] ;  /* 0x01400000030c783b */ /* 0x000eea0000004200 */
[----:B------:R-:W4:Y:S05]  /*6370*/  LDSM.16.MT88.4 R16, [R0+0x8000] ;  /* 0x008000000010783b */ /* 0x000f2a0000004200 */
[----:B------:R-:W2:Y:S05]  /*6380*/  LDSM.16.MT88.4 R68, [R0+0xa000] ;  /* 0x00a000000044783b */ /* 0x000eaa0000004200 */
[----:B------:R-:W-:Y:S05]  /*6390*/  LDSM.16.MT88.4 R72, [R2+0x14800] ;  /* 0x014800000248783b */ /* 0x000fea0000004200 */
[----:B------:R-:W2:Y:S05]  /*63a0*/  LDSM.16.MT88.4 R76, [R0+0x6800] ;  /* 0x00680000004c783b */ /* 0x000eaa0000004200 */
[----:B------:R-:W2:Y:S05]  /*63b0*/  LDSM.16.MT88.4 R80, [R3+0x14800] ;  /* 0x014800000350783b */ /* 0x000eaa0000004200 */
[----:B------:R-:W2:Y:S01]  /*63c0*/  LDSM.16.MT88.4 R84, [R0+0x8800] ;  /* 0x008800000054783b */ /* 0x000ea20000004200 */
[-C--:B-1----:R-:W-:Y:S04]  /*63d0*/  HMMA.16816.F32.BF16 R20, R4, R8.reuse, R20 ;  /* 0x000000080414723c */ /* 0x082fe80000041814 */
[----:B------:R-:W-:Y:S02]  /*63e0*/  LDSM.16.MT88.4 R88, [R0+0x7800] ;  /* 0x007800000058783b */ /* 0x000fe40000004200 */
[C---:B---3--:R-:W-:Y:S03]  /*63f0*/  HMMA.16816.F32.BF16 R24, R12.reuse, R8, R24 ;  /* 0x000000080c18723c */ /* 0x048fe60000041818 */
[----:B------:R-:W-:Y:S03]  /*6400*/  LDSM.16.MT88.4 R92, [R3+0x15800] ;  /* 0x01580000035c783b */ /* 0x000fe60000004200 */
        /* <DEDUP_REMOVED lines=13> */
[----:B------:R-:W2:Y:S05]  /*64e0*/  LDSM.16.MT88.4 R4, [R2+0x15000] ;  /* 0x015000000204783b */ /* 0x000eaa0000004200 */
[-C--:B------:R-:W-:Y:S01]  /*64f0*/  HMMA.16816.F32.BF16 R20, R72, R76.reuse, R20 ;  /* 0x0000004c4814723c */ /* 0x080fe20000041814 */
[----:B------:R-:W3:Y:S05]  /*6500*/  LDSM.16.MT88.4 R68, [R0+0x9000] ;  /* 0x009000000044783b */ /* 0x000eea0000004200 */
        /* <DEDUP_REMOVED lines=14> */
[----:B------:R-:W1:Y:S05]  /*65f0*/  LDSM.16.MT88.4 R8, [R0+0xb800] ;  /* 0x00b800000008783b */ /* 0x000e6a0000004200 */
[-C--:B--2---:R-:W-:Y:S01]  /*6600*/  HMMA.16816.F32.BF16 R20, R4, R12.reuse, R20 ;  /* 0x0000000c0414723c */ /* 0x084fe20000041814 */
[----:B------:R-:W-:Y:S05]  /*6610*/  BAR.SYNC.DEFER_BLOCKING 0x0 ;  /* 0x0000000000007b1d */ /* 0x000fea0000010000 */
        /* <DEDUP_REMOVED lines=79> */
.L_x_286:
[----:B-1----:R-:W2:Y:S01]  /*6b10*/  LDL R4, [R1+0x1c] ;  /* 0x00001c0001047983 */ /* 0x002ea20000100800 */
[----:B------:R-:W-:Y:S03]  /*6b20*/  @UP1 UIADD3 UR17, UP0, UR6, -0x100, URZ ;  /* 0xffffff0006111890 */ /* 0x000fe6000ff1e03f */
[----:B------:R-:W-:Y:S01]  /*6b30*/  STL.64 [R1+0xf8], R46 ;  /* 0x0000f82e01007387 */ /* 0x000fe20000100a00 */
[----:B------:R-:W-:Y:S02]  /*6b40*/  @UP1 UIADD3.X UR13, UR7, -0x1, URZ, UP0, !UPT ;  /* 0xffffffff070d1890 */ /* 0x000fe400087fe43f */
[----:B------:R-:W-:Y:S01]  /*6b50*/  @UP1 UIADD3 UR12, UP0, UR12, -0x100, URZ ;  /* 0xffffff000c0c1890 */ /* 0x000fe2000ff1e03f */
[----:B------:R-:W-:Y:S01]  /*6b60*/  STL.64 [R1+0xf0], R44 ;  /* 0x0000f02c01007387 */ /* 0x000fe20000100a00 */
[----:B------:R-:W-:Y:S02]  /*6b70*/  @UP1 UMOV UR6, UR17 ;  /* 0x0000001100061c82 */ /* 0x000fe40008000000 */
[----:B------:R-:W-:Y:S01]  /*6b80*/  @UP1 UIADD3.X UR11, UR11, -0x1, URZ, UP0, !UPT ;  /* 0xffffffff0b0b1890 */ /* 0x000fe200087fe43f */
[----:B------:R1:W-:Y:S01]  /*6b90*/  STL.64 [R1+0xe8], R42 ;  /* 0x0000e82a01007387 */ /* 0x0003e20000100a00 */
[----:B------:R-:W-:Y:S03]  /*6ba0*/  @UP1 UMOV UR7, UR13 ;  /* 0x0000000d00071c82 */ /* 0x000fe60008000000 */
[----:B------:R-:W-:Y:S04]  /*6bb0*/  LDSM.16.MT88.4 R16, [R0+0xc000] ;  /* 0x00c000000010783b */ /* 0x000fe80000004200 */
[----:B------:R-:W-:Y:S04]  /*6bc0*/  LDSM.16.MT88.4 R80, [R0+0xe000] ;  /* 0x00e000000050783b */ /* 0x000fe80000004200 */
[----:B------:R-:W-:Y:S04]  /*6bd0*/  LDSM.16.MT88.4 R244, [R0+0x10000] ;  /* 0x0100000000f4783b */ /* 0x000fe80000004200 */
[----:B------:R-:W-:Y:S04]  /*6be0*/  LDSM.16.MT88.4 R44, [R0+0xc800] ;  /* 0x00c80000002c783b */ /* 0x000fe80000004200 */
[----:B-1----:R-:W3:Y:S01]  /*6bf0*/  LDL R42, [R1+0x28] ;  /* 0x00002800012a7983 */ /* 0x002ee20000100800 */
[----:B-----5:R-:W-:Y:S03]  /*6c00*/  IMAD.MOV.U32 R43, RZ, RZ, R96 ;  /* 0x000000ffff2b7224 */ /* 0x020fe600078e0060 */
[----:B------:R-:W-:Y:S04]  /*6c10*/  STL.64 [R1+0xe0], R40 ;  /* 0x0000e02801007387 */ /* 0x000fe80000100a00 */
[----:B------:R1:W-:Y:S04]  /*6c20*/  STL.64 [R1+0xd8], R36 ;  /* 0x0000d82401007387 */ /* 0x0003e80000100a00 */
[----:B------:R-:W-:Y:S04]  /*6c30*/  STL.64 [R1+0xd0], R34 ;  /* 0x0000d02201007387 */ /* 0x000fe80000100a00 */
[----:B------:R-:W-:Y:S04]  /*6c40*/  STL.64 [R1+0xc8], R32 ;  /* 0x0000c82001007387 */ /* 0x000fe80000100a00 */
[----:B------:R4:W-:Y:S04]  /*6c50*/  STL [R1+0xc0], R30 ;  /* 0x0000c01e01007387 */ /* 0x0009e80000100800 */
[----:B------:R-:W-:Y:S04]  /*6c60*/  STL.64 [R1+0xb8], R28 ;  /* 0x0000b81c01007387 */ /* 0x000fe80000100a00 */
[----:B------:R-:W-:Y:S04]  /*6c70*/  STL.64 [R1+0xb0], R22 ;  /* 0x0000b01601007387 */ /* 0x000fe80000100a00 */
[----:B------:R-:W-:Y:S01]  /*6c80*/  STL.64 [R1+0xa8], R26 ;  /* 0x0000a81a01007387 */ /* 0x000fe20000100a00 */
[----:B-1----:R-:W-:Y:S03]  /*6c90*/  IMAD.MOV.U32 R37, RZ, RZ, R43 ;  /* 0x000000ffff257224 */ /* 0x002fe600078e002b */
[----:B------:R-:W-:Y:S04]  /*6ca0*/  STL.64 [R1+0xa0], R24 ;  /* 0x0000a01801007387 */ /* 0x000fe80000100a00 */
[----:B------:R1:W-:Y:S04]  /*6cb0*/  STL.64 [R1+0x98], R20 ;  /* 0x0000981401007387 */ /* 0x0003e80000100a00 */
[----:B------:R-:W-:Y:S01]  /*6cc0*/  LDSM.16.MT88.4 R32, [R0+0xe800] ;  /* 0x00e800000020783b */ /* 0x000fe20000004200 */
[----:B----4-:R-:W-:Y:S03]  /*6cd0*/  IMAD.MOV.U32 R30, RZ, RZ, R37 ;  /* 0x000000ffff1e7224 */ /* 0x010fe600078e0025 */
[----:B-1----:R-:W4:Y:S04]  /*6ce0*/  LDL R20, [R1+0x20] ;  /* 0x0000200001147983 */ /* 0x002f280000100800 */
        /* <DEDUP_REMOVED lines=22> */
[----:B------:R-:W5:Y:S04]  /*6e50*/  LDL.LU.64 R46, [R1+0xf8] ;  /* 0x0000f800012e7983 */ /* 0x000f680000300a00 */
[----:B------:R-:W5:Y:S01]  /*6e60*/  LDL.LU.64 R44, [R1+0xf0] ;  /* 0x0000f000012c7983 */ /* 0x000f620000300a00 */
[-C--:B------:R-:W-:Y:S03]  /*6e70*/  HMMA.16816.F32.BF16 R68, R248, R32.reuse, R68 ;  /* 0x00000020f844723c */ /* 0x080fe60000041844 */
[----:B------:R-:W3:Y:S03]  /*6e80*/  LDL R23, [R1+0x50] ;  /* 0x0000500001177983 */ /* 0x000ee60000100800 */
[C---:B------:R-:W-:Y:S01]  /*6e90*/  HMMA.16816.F32.BF16 R72, R24.reuse, R32, R72 ;  /* 0x000000201848723c */ /* 0x040fe20000041848 */
[----:B------:R-:W3:Y:S04]  /*6ea0*/  LDL R28, [R1+0x64] ;  /* 0x00006400011c7983 */ /* 0x000ee80000100800 */
[----:B------:R-:W3:Y:S01]  /*6eb0*/  LDL R29, [R1+0x68] ;  /* 0x00006800011d7983 */ /* 0x000ee20000100800 */
        /* <DEDUP_REMOVED lines=8> */
[----:B------:R-:W4:Y:S04]  /*6f40*/  LDSM.16.MT88.4 R244, [R0+0xf000] ;  /* 0x00f0000000f4783b */ /* 0x000f280000004200 */
[----:B------:R-:W4:Y:S04]  /*6f50*/  LDSM.16.MT88.4 R248, [R0+0x11000] ;  /* 0x0110000000f8783b */ /* 0x000f280000004200 */
[----:B-1----:R-:W3:Y:S04]  /*6f60*/  LDL R20, [R1+0x24] ;  /* 0x0000240001147983 */ /* 0x002ee80000100800 */
[----:B------:R-:W3:Y:S01]  /*6f70*/  LDL.LU.64 R36, [R1+0x30] ;  /* 0x0000300001247983 */ /* 0x000ee20000300a00 */
[-C--:B--2---:R-:W-:Y:S06]  /*6f80*/  HMMA.16816.F32.BF16 R4, R24, R40.reuse, R4 ;  /* 0x000000281804723c */ /* 0x084fec0000041804 */
[C---:B------:R-:W-:Y:S06]  /*6f90*/  HMMA.16816.F32.BF16 R8, R32.reuse, R40, R8 ;  /* 0x000000282008723c */ /* 0x040fec0000041808 */
[-C--:B------:R-:W-:Y:S06]  /*6fa0*/  HMMA.16816.F32.BF16 R12, R32, R42.reuse, R12 ;  /* 0x0000002a200c723c */ /* 0x080fec000004180c */
[C---:B------:R-:W-:Y:S01]  /*6fb0*/  HMMA.16816.F32.BF16 R16, R24.reuse, R42, R16 ;  /* 0x0000002a1810723c */ /* 0x040fe20000041810 */
[----:B------:R-:W-:Y:S05]  /*6fc0*/  LDSM.16.MT88.4 R40, [R0+0xd800] ;  /* 0x00d800000028783b */ /* 0x000fea0000004200 */
[-C--:B----4-:R-:W-:Y:S06]  /*6fd0*/  HMMA.16816.F32.BF16 R68, R24, R244.reuse, R68 ;  /* 0x000000f41844723c */ /* 0x090fec0000041844 */
[C---:B------:R-:W-:Y:S06]  /*6fe0*/  HMMA.16816.F32.BF16 R72, R32.reuse, R244, R72 ;  /* 0x000000f42048723c */ /* 0x040fec0000041848 */
[-C--:B------:R-:W-:Y:S06]  /*6ff0*/  HMMA.16816.F32.BF16 R76, R32, R246.reuse, R76 ;  /* 0x000000f6204c723c */ /* 0x080fec000004184c */
[C---:B------:R-:W-:Y:S06]  /*7000*/  HMMA.16816.F32.BF16 R80, R24.reuse, R246, R80 ;  /* 0x000000f61850723c */ /* 0x040fec0000041850 */
[-C--:B------:R-:W-:Y:S06]  /*7010*/  HMMA.16816.F32.BF16 R84, R24, R248.reuse, R84 ;  /* 0x000000f81854723c */ /* 0x080fec0000041854 */
[C---:B------:R-:W-:Y:S06]  /*7020*/  HMMA.16816.F32.BF16 R88, R32.reuse, R248, R88 ;  /* 0x000000f82058723c */ /* 0x040fec0000041858 */
[-C--:B------:R-:W-:Y:S06]  /*7030*/  HMMA.16816.F32.BF16 R92, R32, R250.reuse, R92 ;  /* 0x000000fa205c723c */ /* 0x080fec000004185c */
[----:B------:R-:W-:Y:S01]  /*7040*/  HMMA.16816.F32.BF16 R96, R24, R250, R96 ;  /* 0x000000fa1860723c */ /* 0x000fe20000041860 */
[----:B------:R-:W-:Y:S04]  /*7050*/  LDSM.16.MT88.4 R248, [R0+0xf800] ;  /* 0x00f8000000f8783b */ /* 0x000fe80000004200 */
[----:B------:R-:W-:Y:S04]  /*7060*/  LDSM.16.MT88.4 R24, [R0+0x11800] ;  /* 0x011800000018783b */ /* 0x000fe80000004200 */
[----:B---3--:R-:W1:Y:S04]  /*7070*/  LDSM.16.M88.4 R244, [R20] ;  /* 0x0000000014f4783b */ /* 0x008e680000000200 */
[----:B------:R2:W3:Y:S02]  /*7080*/  LDSM.16.M88.4 R32, [R20+0x1000] ;  /* 0x001000001420783b */ /* 0x0004e40000000200 */
[----:B--2---:R-:W2:Y:S01]  /*7090*/  LDC R20, c[0x0][0x270] ;  /* 0x00009c00ff147b82 */ /* 0x004ea20000000800 */
[-C--:B-1----:R-:W-:Y:S06]  /*70a0*/  HMMA.16816.F32.BF16 R4, R244, R40.reuse, R4 ;  /* 0x00000028f404723c */ /* 0x082fec0000041804 */
[C---:B---3--:R-:W-:Y:S05]  /*70b0*/  HMMA.16816.F32.BF16 R8, R32.reuse, R40, R8 ;  /* 0x000000282008723c */ /* 0x048fea0000041808 */
[----:B--2---:R-:W-:Y:S01]  /*70c0*/  IMAD R21, R20, UR37, RZ ;  /* 0x0000002514157c24 */ /* 0x004fe2000f8e02ff */
[-C--:B------:R-:W-:Y:S06]  /*70d0*/  HMMA.16816.F32.BF16 R12, R32, R42.reuse, R12 ;  /* 0x0000002a200c723c */ /* 0x080fec000004180c */
[C---:B------:R-:W-:Y:S01]  /*70e0*/  HMMA.16816.F32.BF16 R16, R244.reuse, R42, R16 ;  /* 0x0000002af410723c */ /* 0x040fe20000041810 */
[----:B------:R-:W5:Y:S04]  /*70f0*/  LDL.LU.64 R42, [R1+0xe8] ;  /* 0x0000e800012a7983 */ /* 0x000f680000300a00 */
[----:B------:R-:W5:Y:S01]  /*7100*/  LDL.LU.64 R40, [R1+0xe0] ;  /* 0x0000e00001287983 */ /* 0x000f620000300a00 */
[-C--:B------:R-:W-:Y:S06]  /*7110*/  HMMA.16816.F32.BF16 R68, R244, R248.reuse, R68 ;  /* 0x000000f8f444723c */ /* 0x080fec0000041844 */
[C---:B------:R-:W-:Y:S06]  /*7120*/  HMMA.16816.F32.BF16 R72, R32.reuse, R248, R72 ;  /* 0x000000f82048723c */ /* 0x040fec0000041848 */
[-C--:B------:R-:W-:Y:S01]  /*7130*/  HMMA.16816.F32.BF16 R76, R32, R250.reuse, R76 ;  /* 0x000000fa204c723c */ /* 0x080fe2000004184c */
[----:B------:R-:W-:Y:S04]  /*7140*/  IMAD.MOV.U32 R249, RZ, RZ, 0x4 ;  /* 0x00000004fff97424 */ /* 0x000fe800078e00ff */
[----:B------:R-:W-:Y:S01]  /*7150*/  @P0 IMAD.WIDE R22, R23, R249, UR6 ;  /* 0x0000000617160e25 */ /* 0x000fe2000f8e02f9 */
[C---:B------:R-:W-:Y:S04]  /*7160*/  HMMA.16816.F32.BF16 R80, R244.reuse, R250, R80 ;  /* 0x000000faf450723c */ /* 0x040fe80000041850 */
[----:B------:R-:W2:Y:S01]  /*7170*/  @P0 LDG.E R28, desc[UR4][R22.64] ;  /* 0x00000004161c0981 */ /* 0x000ea2000c1e1900 */
[C---:B------:R-:W-:Y:S01]  /*7180*/  IMAD.U32 R248, R21.reuse, -0x40, RZ ;  /* 0xffffffc015f87824 */ /* 0x040fe200078e00ff */
[-C--:B------:R-:W-:Y:S02]  /*7190*/  HMMA.16816.F32.BF16 R84, R244, R24.reuse, R84 ;  /* 0x00000018f454723c */ /* 0x080fe40000041854 */
[----:B------:R1:W3:Y:S03]  /*71a0*/  @P0 LDG.E R29, desc[UR4][R22.64+0x20] ;  /* 0x00002004161d0981 */ /* 0x0002e6000c1e1900 */
[C---:B------:R-:W-:Y:S01]  /*71b0*/  LEA R251, P1, R248.reuse, R36, 0x2 ;  /* 0x00000024f8fb7211 */ /* 0x040fe200078210ff */
[C---:B------:R-:W-:Y:S05]  /*71c0*/  HMMA.16816.F32.BF16 R88, R32.reuse, R24, R88 ;  /* 0x000000182058723c */ /* 0x040fea0000041858 */
[----:B------:R-:W-:Y:S01]  /*71d0*/  LEA.HI.X.SX32 R250, R248, R37, 0x2, P1 ;  /* 0x00000025f8fa7211 */ /* 0x000fe200008f16ff */
[----:B------:R-:W-:Y:S01]  /*71e0*/  IMAD.SHL.U32 R248, R21, 0x8, RZ ;  /* 0x0000000815f87824 */ /* 0x000fe200078e00ff */
[----:B------:R4:W5:Y:S01]  /*71f0*/  LDL.LU.64 R36, [R1+0xd8] ;  /* 0x0000d80001247983 */ /* 0x0009620000300a00 */
[----:B------:R-:W-:Y:S01]  /*7200*/  IMAD R24, R20, UR37, RZ ;  /* 0x0000002514187c24 */ /* 0x000fe2000f8e02ff */
[-C--:B------:R-:W-:Y:S03]  /*7210*/  HMMA.16816.F32.BF16 R92, R32, R26.reuse, R92 ;  /* 0x0000001a205c723c */ /* 0x080fe6000004185c */
[----:B------:R-:W-:Y:S02]  /*7220*/  IMAD.MOV.U32 R20, RZ, RZ, R251 ;  /* 0x000000ffff147224 */ /* 0x000fe400078e00fb */
[----:B------:R-:W-:Y:S01]  /*7230*/  IMAD.MOV.U32 R21, RZ, RZ, R250 ;  /* 0x000000ffff157224 */ /* 0x000fe200078e00fa */
[----:B------:R-:W-:Y:S04]  /*7240*/  HMMA.16816.F32.BF16 R96, R244, R26, R96 ;  /* 0x0000001af460723c */ /* 0x000fe80000041860 */
[----:B------:R4:W-:Y:S01]  /*7250*/  REDG.E.ADD.F32.FTZ.RN.STRONG.GPU desc[UR4][R20.64], R4 ;  /* 0x00000004140079a6 */ /* 0x0009e2000c10f384 */
[-C--:B------:R-:W-:Y:S01]  /*7260*/  LEA R250, P2, R248, R20.reuse, 0x2 ;  /* 0x00000014f8fa7211 */ /* 0x080fe200078410ff */
[----:B------:R-:W-:Y:S02]  /*7270*/  IMAD.SHL.U32 R249, R24, 0x10, RZ ;  /* 0x0000001018f97824 */ /* 0x000fe400078e00ff */
[----:B------:R-:W-:Y:S03]  /*7280*/  STL.64 [R1+0x30], R20 ;  /* 0x0000301401007387 */ /* 0x000fe60000100a00 */
[-C--:B------:R-:W-:Y:S01]  /*7290*/  LEA.HI.X.SX32 R251, R248, R21.reuse, 0x2, P2 ;  /* 0x00000015f8fb7211 */ /* 0x080fe200010f16ff */
[----:B------:R2:W5:Y:S01]  /*72a0*/  LDL.LU.64 R34, [R1+0xd0] ;  /* 0x0000d00001227983 */ /* 0x0005620000300a00 */
[CC--:B-1----:R-:W-:Y:S01]  /*72b0*/  LEA R22, P1, R249.reuse, R20.reuse, 0x2 ;  /* 0x00000014f9167211 */ /* 0x0c2fe200078210ff */
[----:B------:R-:W-:Y:S02]  /*72c0*/  IMAD.MOV.U32 R25, RZ, RZ, R30 ;  /* 0x000000ffff197224 */ /* 0x000fe400078e001e */
[----:B------:R1:W-:Y:S01]  /*72d0*/  REDG.E.ADD.F32.FTZ.RN.STRONG.GPU desc[UR4][R250.64], R5 ;  /* 0x00000005fa0079a6 */ /* 0x0003e2000c10f384 */
[-C--:B------:R-:W-:Y:S01]  /*72e0*/  LEA.HI.X.SX32 R23, R249, R21.reuse, 0x2, P1 ;  /* 0x00000015f9177211 */ /* 0x080fe200008f16ff */
[----:B------:R-:W-:Y:S02]  /*72f0*/  IMAD R30, R24, 0x18, RZ ;  /* 0x00000018181e7824 */ /* 0x000fe400078e02ff */
[----:B------:R1:W5:Y:S04]  /*7300*/  LDL.LU.64 R32, [R1+0xc8] ;  /* 0x0000c80001207983 */ /* 0x0003680000300a00 */
[----:B------:R1:W-:Y:S01]  /*7310*/  REDG.E.ADD.F32.FTZ.RN.STRONG.GPU desc[UR4][R22.64], R6 ;  /* 0x00000006160079a6 */ /* 0x0003e2000c10f384 */
[CC--:B----4-:R-:W-:Y:S04]  /*7320*/  LEA R4, P2, R30.reuse, R20.reuse, 0x2 ;  /* 0x000000141e047211 */ /* 0x0d0fe800078410ff */
[-C--:B-1----:R-:W-:Y:S05]  /*7330*/  LEA.HI.X.SX32 R5, R30, R21.reuse, 0x2, P2 ;  /* 0x000000151e057211 */ /* 0x082fea00010f16ff */
[----:B------:R1:W-:Y:S01]  /*7340*/  REDG.E.ADD.F32.FTZ.RN.STRONG.GPU desc[UR4][R4.64], R7 ;  /* 0x00000007040079a6 */ /* 0x0003e2000c10f384 */
[----:B------:R-:W4:Y:S01]  /*7350*/  LDC R23, c[0x0][0x270] ;  /* 0x00009c00ff177b82 */ /* 0x000f220000000800 */
[----:B------:R-:W-:Y:S05]  /*7360*/  IMAD R22, R24, 0x28, RZ ;  /* 0x0000002818167824 */ /* 0x000fea00078e02ff */
[-C--:B------:R-:W-:Y:S02]  /*7370*/  LEA R22, P3, R22, R20.reuse, 0x2 ;  /* 0x0000001416167211 */ /* 0x080fe400078610ff */
[----:B------:R-:W4:Y:S08]  /*7380*/  LDC R6, c[0x0][0x270] ;  /* 0x00009c00ff067b82 */ /* 0x000f300000000800 */
[----:B-1----:R-:W1:Y:S01]  /*7390*/  LDC R7, c[0x0][0x270] ;  /* 0x00009c00ff077b82 */ /* 0x002e620000000800 */
[----:B----4-:R-:W-:Y:S04]  /*73a0*/  IMAD R5, R6, UR37, RZ ;  /* 0x0000002506057c24 */ /* 0x010fe8000f8e02ff */
[----:B------:R-:W-:Y:S01]  /*73b0*/  IMAD R5, R5, 0x38, RZ ;  /* 0x0000003805057824 */ /* 0x000fe200078e02ff */
[----:B--2---:R2:W-:Y:S04]  /*73c0*/  @P0 STL [R1+0x64], R28 ;  /* 0x0000641c01000387 */ /* 0x0045e80000100800 */
[----:B---3--:R3:W-:Y:S04]  /*73d0*/  @P0 STL [R1+0x68], R29 ;  /* 0x0000681d01000387 */ /* 0x0087e80000100800 */
[----:B------:R4:W5:Y:S01]  /*73e0*/  LDL.LU R30, [R1+0xc0] ;  /* 0x0000c000011e7983 */ /* 0x0009620000300800 */
[C---:B--2---:R-:W-:Y:S02]  /*73f0*/  IMAD.SHL.U32 R28, R24.reuse, 0x20, RZ ;  /* 0x00000020181c7824 */ /* 0x044fe400078e00ff */
[----:B------:R-:W-:Y:S02]  /*7400*/  IMAD R24, R24, 0x30, RZ ;  /* 0x0000003018187824 */ /* 0x000fe400078e02ff */
[----:B---3--:R-:W-:Y:S01]  /*7410*/  IMAD R29, R23, UR37, RZ ;  /* 0x00000025171d7c24 */ /* 0x008fe2000f8e02ff */
[-C--:B------:R-:W-:Y:S01]  /*7420*/  LEA R28, P1, R28, R20.reuse, 0x2 ;  /* 0x000000141c1c7211 */ /* 0x080fe200078210ff */
[----:B------:R-:W-:Y:S01]  /*7430*/  IMAD R23, R6, UR37, RZ ;  /* 0x0000002506177c24 */ /* 0x000fe2000f8e02ff */
[CC--:B------:R-:W-:Y:S01]  /*7440*/  LEA R6, P2, R24.reuse, R20.reuse, 0x2 ;  /* 0x0000001418067211 */ /* 0x0c0fe200078410ff */
[----:B------:R-:W-:Y:S02]  /*7450*/  IMAD.SHL.U32 R29, R29, 0x20, RZ ;  /* 0x000000201d1d7824 */ /* 0x000fe400078e00ff */
[----:B------:R-:W-:Y:S03]  /*7460*/  IMAD R23, R23, 0x28, RZ ;  /* 0x0000002817177824 */ /* 0x000fe600078e02ff */
[-C--:B------:R-:W-:Y:S02]  /*7470*/  LEA.HI.X.SX32 R29, R29, R21.reuse, 0x2, P1 ;  /* 0x000000151d1d7211 */ /* 0x080fe400008f16ff */
[-C--:B------:R-:W-:Y:S02]  /*7480*/  LEA.HI.X.SX32 R23, R23, R21.reuse, 0x2, P3 ;  /* 0x0000001517177211 */ /* 0x080fe400018f16ff */
[-C--:B------:R-:W-:Y:S01]  /*7490*/  LEA R4, P1, R5, R20.reuse, 0x2 ;  /* 0x0000001405047211 */ /* 0x080fe200078210ff */
[----:B------:R2:W-:Y:S01]  /*74a0*/  REDG.E.ADD.F32.FTZ.RN.STRONG.GPU desc[UR4][R28.64], R8 ;  /* 0x000000081c0079a6 */ /* 0x0005e2000c10f384 */
[----:B-1----:R-:W-:Y:S01]  /*74b0*/  IMAD R5, R7, UR37, RZ ;  /* 0x0000002507057c24 */ /* 0x002fe2000f8e02ff */
[-C--:B------:R-:W-:Y:S01]  /*74c0*/  LEA.HI.X.SX32 R7, R24, R21.reuse, 0x2, P2 ;  /* 0x0000001518077211 */ /* 0x080fe200010f16ff */
[----:B------:R-:W-:Y:S01]  /*74d0*/  VIADD R24, R249, 0x20 ;  /* 0x00000020f9187836 */ /* 0x000fe20000000000 */
[----:B------:R1:W-:Y:S01]  /*74e0*/  REDG.E.ADD.F32.FTZ.RN.STRONG.GPU desc[UR4][R22.64], R9 ;  /* 0x00000009160079a6 */ /* 0x0003e2000c10f384 */
[----:B------:R-:W-:Y:S03]  /*74f0*/  IMAD R5, R5, 0x38, RZ ;  /* 0x0000003805057824 */ /* 0x000fe600078e02ff */
[----:B------:R3:W-:Y:S02]  /*7500*/  REDG.E.ADD.F32.FTZ.RN.STRONG.GPU desc[UR4][R6.64], R10 ;  /* 0x0000000a060079a6 */ /* 0x0007e4000c10f384 */
[-C--:B------:R-:W-:Y:S05]  /*7510*/  LEA.HI.X.SX32 R5, R5, R21.reuse, 0x2, P1 ;  /* 0x0000001505057211 */ /* 0x080fea00008f16ff */
[----:B------:R4:W-:Y:S04]  /*7520*/  REDG.E.ADD.F32.FTZ.RN.STRONG.GPU desc[UR4][R4.64], R11 ;  /* 0x0000000b040079a6 */ /* 0x0009e8000c10f384 */
[----:B------:R4:W-:Y:S04]  /*7530*/  REDG.E.ADD.F32.FTZ.RN.STRONG.GPU desc[UR4][R20.64+0x80], R16 ;  /* 0x00008010140079a6 */ /* 0x0009e8000c10f384 */
[----:B------:R4:W-:Y:S04]  /*7540*/  REDG.E.ADD.F32.FTZ.RN.STRONG.GPU desc[UR4][R250.64+0x80], R17 ;  /* 0x00008011fa0079a6 */ /* 0x0009e8000c10f384 */
[----:B--2---:R2:W5:Y:S04]  /*7550*/  LDL.LU.64 R28, [R1+0xb8] ;  /* 0x0000b800011c7983 */ /* 0x0045680000300a00 */
[----:B-1----:R2:W5:Y:S04]  /*7560*/  LDL.LU.64 R22, [R1+0xb0] ;  /* 0x0000b00001167983 */ /* 0x0025680000300a00 */
[----:B------:R-:W2:Y:S01]  /*7570*/  LDL.64 R8, [R1+0x48] ;  /* 0x0000480001087983 */ /* 0x000ea20000100a00 */
[C---:B---3--:R-:W-:Y:S03]  /*7580*/  IMAD.IADD R7, R248.reuse, 0x1, R24 ;  /* 0x00000001f8077824 */ /* 0x048fe600078e0218 */
[----:B------:R-:W3:Y:S01]  /*7590*/  LDL R6, [R1+0x2c] ;  /* 0x00002c0001067983 */ /* 0x000ee20000100800 */
[----:B----4-:R-:W-:Y:S03]  /*75a0*/  VIADD R5, R249, 0x20 ;  /* 0x00000020f9057836 */ /* 0x010fe60000000000 */
[----:B------:R-:W4:Y:S01]  /*75b0*/  LDL R10, [R1+0x70] ;  /* 0x00007000010a7983 */ /* 0x000f220000100800 */
[C---:B------:R-:W-:Y:S02]  /*75c0*/  IMAD.IADD R4, R248.reuse, 0x1, R7 ;  /* 0x00000001f8047824 */ /* 0x040fe400078e0207 */
[----:B------:R-:W-:Y:S01]  /*75d0*/  IMAD.MOV.U32 R11, RZ, RZ, R25 ;  /* 0x000000ffff0b7224 */ /* 0x000fe200078e0019 */
[----:B------:R1:W5:Y:S04]  /*75e0*/  LDL.LU.64 R26, [R1+0xa8] ;  /* 0x0000a800011a7983 */ /* 0x0003680000300a00 */
[----:B------:R1:W5:Y:S01]  /*75f0*/  LDL.LU.64 R24, [R1+0xa0] ;  /* 0x0000a00001187983 */ /* 0x0003620000300a00 */
[----:B--2---:R-:W-:Y:S01]  /*7600*/  IMAD.MOV.U32 R246, RZ, RZ, R8 ;  /* 0x000000fffff67224 */ /* 0x004fe200078e0008 */
[CC--:B------:R-:W-:Y:S01]  /*7610*/  LEA R8, P1, R5.reuse, R20.reuse, 0x2 ;  /* 0x0000001405087211 */ /* 0x0c0fe200078210ff */
[----:B------:R-:W-:Y:S02]  /*7620*/  IMAD.MOV.U32 R247, RZ, RZ, R9 ;  /* 0x000000fffff77224 */ /* 0x000fe400078e0009 */
[----:B---3--:R-:W-:Y:S01]  /*7630*/  IMAD.MOV.U32 R245, RZ, RZ, R6 ;  /* 0x000000fffff57224 */ /* 0x008fe200078e0006 */
[-C--:B------:R-:W-:Y:S01]  /*7640*/  LEA.HI.X.SX32 R9, R5, R21.reuse, 0x2, P1 ;  /* 0x0000001505097211 */ /* 0x080fe200008f16ff */
[----:B------:R-:W-:Y:S01]  /*7650*/  IMAD.IADD R5, R248, 0x1, R4 ;  /* 0x00000001f8057824 */ /* 0x000fe200078e0204 */
[CC--:B------:R-:W-:Y:S01]  /*7660*/  LEA R6, P2, R7.reuse, R20.reuse, 0x2 ;  /* 0x0000001407067211 */ /* 0x0c0fe200078410ff */
[----:B------:R-:W-:Y:S01]  /*7670*/  IMAD.MOV.U32 R244, RZ, RZ, R246 ;  /* 0x000000fffff47224 */ /* 0x000fe200078e00f6 */
[CC--:B------:R-:W-:Y:S01]  /*7680*/  LEA R16, P1, R4.reuse, R20.reuse, 0x2 ;  /* 0x0000001404107211 */ /* 0x0c0fe200078210ff */
[----:B------:R2:W-:Y:S01]  /*7690*/  REDG.E.ADD.F32.FTZ.RN.STRONG.GPU desc[UR4][R8.64], R18 ;  /* 0x00000012080079a6 */ /* 0x0005e2000c10f384 */
[-C--:B------:R-:W-:Y:S01]  /*76a0*/  LEA.HI.X.SX32 R7, R7, R21.reuse, 0x2, P2 ;  /* 0x0000001507077211 */ /* 0x080fe200010f16ff */
[----:B------:R-:W-:Y:S01]  /*76b0*/  IMAD.MOV.U32 R246, RZ, RZ, R11 ;  /* 0x000000fffff67224 */ /* 0x000fe200078e000b */
[-C--:B------:R-:W-:Y:S01]  /*76c0*/  LEA.HI.X.SX32 R17, R4, R21.reuse, 0x2, P1 ;  /* 0x0000001504117211 */ /* 0x080fe200008f16ff */
[----:B------:R-:W-:Y:S02]  /*76d0*/  IMAD.IADD R4, R248, 0x1, R5 ;  /* 0x00000001f8047824 */ /* 0x000fe400078e0205 */
[----:B------:R3:W-:Y:S04]  /*76e0*/  REDG.E.ADD.F32.FTZ.RN.STRONG.GPU desc[UR4][R6.64], R19 ;  /* 0x00000013060079a6 */ /* 0x0007e8000c10f384 */
[----:B------:R-:W-:Y:S01]  /*76f0*/  REDG.E.ADD.F32.FTZ.RN.STRONG.GPU desc[UR4][R16.64], R12 ;  /* 0x0000000c100079a6 */ /* 0x000fe2000c10f384 */
[----:B--2---:R-:W-:Y:S01]  /*7700*/  IMAD.MOV.U32 R18, RZ, RZ, R245 ;  /* 0x000000ffff127224 */ /* 0x004fe200078e00f5 */
[-C--:B------:R-:W-:Y:S01]  /*7710*/  LEA R8, P2, R4, R20.reuse, 0x2 ;  /* 0x0000001404087211 */ /* 0x080fe200078410ff */
[----:B------:R-:W-:Y:S02]  /*7720*/  IMAD.MOV.U32 R245, RZ, RZ, R247 ;  /* 0x000000fffff57224 */ /* 0x000fe400078e00f7 */
[----:B----4-:R-:W-:Y:S01]  /*7730*/  IMAD.MOV.U32 R247, RZ, RZ, R10 ;  /* 0x000000fffff77224 */ /* 0x010fe200078e000a */
[CC--:B------:R-:W-:Y:S01]  /*7740*/  LEA R10, P1, R5.reuse, R20.reuse, 0x2 ;  /* 0x00000014050a7211 */ /* 0x0c0fe200078210ff */
[----:B---3--:R-:W-:Y:S01]  /*7750*/  IMAD.IADD R7, R248, 0x1, R4 ;  /* 0x00000001f8077824 */ /* 0x008fe200078e0204 */
[-C--:B------:R-:W-:Y:S02]  /*7760*/  LEA.HI.X.SX32 R9, R4, R21.reuse, 0x2, P2 ;  /* 0x0000001504097211 */ /* 0x080fe400010f16ff */
[-C--:B------:R-:W-:Y:S01]  /*7770*/  LEA.HI.X.SX32 R11, R5, R21.reuse, 0x2, P1 ;  /* 0x00000015050b7211 */ /* 0x080fe200008f16ff */
[----:B------:R-:W-:Y:S01]  /*7780*/  VIADD R5, R249, 0x40 ;  /* 0x00000040f9057836 */ /* 0x000fe20000000000 */
[CC--:B------:R-:W-:Y:S03]  /*7790*/  LEA R6, P1, R7.reuse, R20.reuse, 0x2 ;  /* 0x0000001407067211 */ /* 0x0c0fe600078210ff */
[----:B------:R2:W-:Y:S01]  /*77a0*/  REDG.E.ADD.F32.FTZ.RN.STRONG.GPU desc[UR4][R10.64], R13 ;  /* 0x0000000d0a0079a6 */ /* 0x0005e2000c10f384 */
[-C--:B------:R-:W-:Y:S03]  /*77b0*/  LEA.HI.X.SX32 R7, R7, R21.reuse, 0x2, P1 ;  /* 0x0000001507077211 */ /* 0x080fe600008f16ff */
[----:B------:R3:W-:Y:S04]  /*77c0*/  REDG.E.ADD.F32.FTZ.RN.STRONG.GPU desc[UR4][R8.64], R14 ;  /* 0x0000000e080079a6 */ /* 0x0007e8000c10f384 */
[----:B------:R4:W-:Y:S04]  /*77d0*/  REDG.E.ADD.F32.FTZ.RN.STRONG.GPU desc[UR4][R6.64], R15 ;  /* 0x0000000f060079a6 */ /* 0x0009e8000c10f384 */
[----:B------:R-:W-:Y:S04]  /*77e0*/  REDG.E.ADD.F32.FTZ.RN.STRONG.GPU desc[UR4][R20.64+0x100], R68 ;  /* 0x00010044140079a6 */ /* 0x000fe8000c10f384 */
[----:B------:R-:W-:Y:S01]  /*77f0*/  REDG.E.ADD.F32.FTZ.RN.STRONG.GPU desc[UR4][R250.64+0x100], R69 ;  /* 0x00010045fa0079a6 */ /* 0x000fe2000c10f384 */
[C---:B--2---:R-:W-:Y:S01]  /*7800*/  IMAD.IADD R10, R248.reuse, 0x1, R5 ;  /* 0x00000001f80a7824 */ /* 0x044fe200078e0205 */
[CC--:B---3--:R-:W-:Y:S03]  /*7810*/  LEA R8, P1, R5.reuse, R20.reuse, 0x2 ;  /* 0x0000001405087211 */ /* 0x0c8fe600078210ff */
[----:B------:R-:W-:Y:S01]  /*7820*/  IMAD.IADD R4, R248, 0x1, R10 ;  /* 0x00000001f8047824 */ /* 0x000fe200078e020a */
[-C--:B----4-:R-:W-:Y:S02]  /*7830*/  LEA R6, P2, R10, R20.reuse, 0x2 ;  /* 0x000000140a067211 */ /* 0x090fe400078410ff */
[-C--:B------:R-:W-:Y:S01]  /*7840*/  LEA.HI.X.SX32 R9, R5, R21.reuse, 0x2, P1 ;  /* 0x0000001505097211 */ /* 0x080fe200008f16ff */
[----:B------:R-:W-:Y:S01]  /*7850*/  IMAD.IADD R5, R248, 0x1, R4 ;  /* 0x00000001f8057824 */ /* 0x000fe200078e0204 */
[-C--:B------:R-:W-:Y:S02]  /*7860*/  LEA.HI.X.SX32 R7, R10, R21.reuse, 0x2, P2 ;  /* 0x000000150a077211 */ /* 0x080fe400010f16ff */
[CC--:B------:R-:W-:Y:S01]  /*7870*/  LEA R12, P1, R4.reuse, R20.reuse, 0x2 ;  /* 0x00000014040c7211 */ /* 0x0c0fe200078210ff */
[----:B------:R2:W-:Y:S03]  /*7880*/  REDG.E.ADD.F32.FTZ.RN.STRONG.GPU desc[UR4][R8.64], R70 ;  /* 0x00000046080079a6 */ /* 0x0005e6000c10f384 */
[-C--:B------:R-:W-:Y:S01]  /*7890*/  LEA.HI.X.SX32 R13, R4, R21.reuse, 0x2, P1 ;  /* 0x00000015040d7211 */ /* 0x080fe200008f16ff */
[----:B------:R3:W-:Y:S01]  /*78a0*/  REDG.E.ADD.F32.FTZ.RN.STRONG.GPU desc[UR4][R6.64], R71 ;  /* 0x00000047060079a6 */ /* 0x0007e2000c10f384 */
[----:B------:R-:W-:Y:S01]  /*78b0*/  IMAD.IADD R4, R248, 0x1, R5 ;  /* 0x00000001f8047824 */ /* 0x000fe200078e0205 */
[CC--:B------:R-:W-:Y:S02]  /*78c0*/  LEA R10, P1, R5.reuse, R20.reuse, 0x2 ;  /* 0x00000014050a7211 */ /* 0x0c0fe400078210ff */
[----:B------:R-:W-:Y:S02]  /*78d0*/  REDG.E.ADD.F32.FTZ.RN.STRONG.GPU desc[UR4][R12.64], R72 ;  /* 0x000000480c0079a6 */ /* 0x000fe4000c10f384 */
[-C--:B------:R-:W-:Y:S01]  /*78e0*/  LEA.HI.X.SX32 R11, R5, R21.reuse, 0x2, P1 ;  /* 0x00000015050b7211 */ /* 0x080fe200008f16ff */
[----:B------:R-:W-:Y:S01]  /*78f0*/  VIADD R5, R249, 0x60 ;  /* 0x00000060f9057836 */ /* 0x000fe20000000000 */
[----:B------:R-:W-:Y:S04]  /*7900*/  LDSM.16.MT88.4 R68, [R0+0x4000] ;  /* 0x004000000044783b */ /* 0x000fe80000004200 */
[----:B------:R-:W-:Y:S01]  /*7910*/  REDG.E.ADD.F32.FTZ.RN.STRONG.GPU desc[UR4][R10.64], R73 ;  /* 0x000000490a0079a6 */ /* 0x000fe2000c10f384 */
[-C--:B--2---:R-:W-:Y:S01]  /*7920*/  LEA R8, P2, R4, R20.reuse, 0x2 ;  /* 0x0000001404087211 */ /* 0x084fe200078410ff */
[----:B---3--:R-:W-:Y:S03]  /*7930*/  IMAD.IADD R7, R248, 0x1, R4 ;  /* 0x00000001f8077824 */ /* 0x008fe600078e0204 */
[-C--:B------:R-:W-:Y:S02]  /*7940*/  LEA.HI.X.SX32 R9, R4, R21.reuse, 0x2, P2 ;  /* 0x0000001504097211 */ /* 0x080fe400010f16ff */
[CC--:B------:R-:W-:Y:S03]  /*7950*/  LEA R6, P1, R7.reuse, R20.reuse, 0x2 ;  /* 0x0000001407067211 */ /* 0x0c0fe600078210ff */
[----:B------:R2:W-:Y:S01]  /*7960*/  REDG.E.ADD.F32.FTZ.RN.STRONG.GPU desc[UR4][R8.64], R74 ;  /* 0x0000004a080079a6 */ /* 0x0005e2000c10f384 */
[-C--:B------:R-:W-:Y:S05]  /*7970*/  LEA.HI.X.SX32 R7, R7, R21.reuse, 0x2, P1 ;  /* 0x0000001507077211 */ /* 0x080fea00008f16ff */
[----:B------:R3:W-:Y:S04]  /*7980*/  REDG.E.ADD.F32.FTZ.RN.STRONG.GPU desc[UR4][R6.64], R75 ;  /* 0x0000004b060079a6 */ /* 0x0007e8000c10f384 */
[----:B------:R-:W-:Y:S04]  /*7990*/  REDG.E.ADD.F32.FTZ.RN.STRONG.GPU desc[UR4][R20.64+0x180], R80 ;  /* 0x00018050140079a6 */ /* 0x000fe8000c10f384 */
[----:B------:R-:W-:Y:S04]  /*79a0*/  REDG.E.ADD.F32.FTZ.RN.STRONG.GPU desc[UR4][R250.64+0x180], R81 ;  /* 0x00018051fa0079a6 */ /* 0x000fe8000c10f384 */
[----:B------:R-:W-:Y:S01]  /*79b0*/  LDSM.16.MT88.4 R72, [R2+0x12800] ;  /* 0x012800000248783b */ /* 0x000fe20000004200 */
[C---:B--2---:R-:W-:Y:S04]  /*79c0*/  IMAD.IADD R8, R248.reuse, 0x1, R5 ;  /* 0x00000001f8087824 */ /* 0x044fe800078e0205 */
[----:B------:R-:W-:Y:S01]  /*79d0*/  IMAD.IADD R4, R248, 0x1, R8 ;  /* 0x00000001f8047824 */ /* 0x000fe200078e0208 */
[CC--:B------:R-:W-:Y:S02]  /*79e0*/  LEA R12, P2, R8.reuse, R20.reuse, 0x2 ;  /* 0x00000014080c7211 */ /* 0x0c0fe400078410ff */
[CC--:B---3--:R-:W-:Y:S02]  /*79f0*/  LEA R6, P1, R5.reuse, R20.reuse, 0x2 ;  /* 0x0000001405067211 */ /* 0x0c8fe400078210ff */
[-C--:B------:R-:W-:Y:S02]  /*7a00*/  LEA.HI.X.SX32 R13, R8, R21.reuse, 0x2, P2 ;  /* 0x00000015080d7211 */ /* 0x080fe400010f16ff */
        /* <DEDUP_REMOVED lines=192> */
.L_x_287:
[----:B------:R-:W-:Y:S02]  /*8610*/  UISETP.GT.AND UP0, UPT, UR8, UR16, UPT ;  /* 0x000000100800728c */ /* 0x000fe4000bf04270 */
[----:B------:R-:W-:Y:S04]  /*8620*/  UIADD3 UR8, UR8, -0x1, URZ ;  /* 0xffffffff08087890 */ /* 0x000fe8000fffe03f */
[----:B------:R-:W-:Y:S11]  /*8630*/  PLOP3.LUT P0, PT, PT, PT, UP0, 0x80, 0x0 ;  /* 0x000000000000781c */ /* 0x000ff60003f0f008 */
[----:B------:R-:W-:Y:S02]  /*8640*/  @!UPT UIADD3 URZ, URZ, URZ, URZ ;  /* 0x0000003f3f3ff290 */ /* 0x000fe4000fffe03f */
[----:B------:R-:W-:Y:S05]  /*8650*/  @P0 BRA `(.L_x_288) ;  /* 0xffffffc000200947 */ /* 0x000fea000383ffff */
[----:B------:R-:W2:Y:S01]  /*8660*/  LDL R85, [R1+0x74] ;  /* 0x0000740001557983 */ /* 0x000ea20000100800 */
[----:B------:R-:W-:Y:S01]  /*8670*/  ULDC UR7, c[0x0][0x38c] ;  /* 0x0000e30000077ab9 */ /* 0x000fe20000000800 */
[----:B------:R-:W-:Y:S02]  /*8680*/  ULDC UR6, c[0x0][0x390] ;  /* 0x0000e40000067ab9 */ /* 0x000fe40000000800 */
[----:B------:R-:W4:Y:S01]  /*8690*/  LDL R84, [R1+0x80] ;  /* 0x0000800001547983 */ /* 0x000f220000100800 */
[----:B------:R-:W-:Y:S01]  /*86a0*/  FMUL.FTZ R15, R49, UR7 ;  /* 0x00000007310f7c20 */ /* 0x000fe20008410000 */
[----:B------:R-:W-:Y:S01]  /*86b0*/  FMUL.FTZ R69, R48, UR7 ;  /* 0x0000000730457c20 */ /* 0x000fe20008410000 */
[----:B------:R-:W-:Y:S01]  /*86c0*/  FMUL.FTZ R100, R100, UR6 ;  /* 0x0000000664647c20 */ /* 0x000fe20008410000 */
[----:B------:R-:W-:Y:S01]  /*86d0*/  FMUL.FTZ R49, R101, UR6 ;  /* 0x0000000665317c20 */ /* 0x000fe20008410000 */
[----:B------:R-:W-:Y:S01]  /*86e0*/  FMUL.FTZ R14, R51, UR7 ;  /* 0x00000007330e7c20 */ /* 0x000fe20008410000 */
[----:B---3-5:R-:W-:Y:S01]  /*86f0*/  FMUL.FTZ R13, R45, UR7 ;  /* 0x000000072d0d7c20 */ /* 0x028fe20008410000 */
        /* <DEDUP_REMOVED lines=16> */
[----:B------:R-:W-:Y:S01]  /*8800*/  BAR.SYNC.DEFER_BLOCKING 0x0 ;  /* 0x0000000000007b1d */ /* 0x000fe20000010000 */
[----:B------:R-:W-:Y:S01]  /*8810*/  FMUL.FTZ R70, R42, UR7 ;  /* 0x000000072a467c20 */ /* 0x000fe20008410000 */
[----:B------:R-:W-:Y:S01]  /*8820*/  FMUL.FTZ R108, R108, UR6 ;  /* 0x000000066c6c7c20 */ /* 0x000fe20008410000 */
[----:B------:R-:W-:Y:S01]  /*8830*/  FMUL.FTZ R43, R109, UR6 ;  /* 0x000000066d2b7c20 */ /* 0x000fe20008410000 */
[----:B------:R-:W-:Y:S01]  /*8840*/  F2FP.BF16.F32.PACK_AB R48, R48, R102 ;  /* 0x000000663030723e */ /* 0x000fe200000010ff */
        /* <DEDUP_REMOVED lines=123> */
[----:B------:R-:W-:-:S03]  /*9000*/  PLOP3.LUT P0, PT, PT, PT, UP0, 0x80, 0x0 ;  /* 0x000000000000781c */ /* 0x000fc60003f0f008 */
[----:B------:R-:W-:Y:S01]  /*9010*/  @UP0 UIADD3 UR20, UR13, UR8, URZ ;  /* 0x000000080d140290 */ /* 0x000fe2000fffe03f */
[----:B------:R-:W-:Y:S01]  /*9020*/  @UP0 UMOV UR19, UR12 ;  /* 0x0000000c00130c82 */ /* 0x000fe20008000000 */
        /* <DEDUP_REMOVED lines=63> */
.L_x_289:
        /* <DEDUP_REMOVED lines=19> */
.L_x_290:
[----:B------:R-:W-:Y:S01]  /*9550*/  BAR.SYNC.DEFER_BLOCKING 0x0 ;  /* 0x0000000000007b1d */ /* 0x000fe20000010000 */
[----:B------:R-:W-:Y:S01]  /*9560*/  USHF.R.S32.HI UR11, URZ, 0x1f, UR8 ;  /* 0x0000001f3f0b7899 */ /* 0x000fe20008011408 */
[----:B-12---:R-:W-:Y:S01]  /*9570*/  SHF.R.S32.HI R4, RZ, 0x1f, R11 ;  /* 0x0000001fff047819 */ /* 0x006fe2000001140b */
        /* <DEDUP_REMOVED lines=20> */
[----:B------:R1:W2:Y:S01]  /*96c0*/  LDS.128 R36, [R96+0xd000] ;  /* 0x00d0000060247984 */ /* 0x0002a20000000c00 */
        /* <DEDUP_REMOVED lines=29> */
.L_x_292:
[----:B------:R-:W-:Y:S05]  /*98a0*/  BSYNC B0 ;  /* 0x0000000000007941 */ /* 0x000fea0003800000 */
.L_x_291:
        /* <DEDUP_REMOVED lines=20> */
.L_x_294:
[----:B------:R-:W-:Y:S05]  /*99f0*/  BSYNC B0 ;  /* 0x0000000000007941 */ /* 0x000fea0003800000 */
.L_x_293:
        /* <DEDUP_REMOVED lines=35> */
.L_x_296:
[----:B------:R-:W-:Y:S05]  /*9c30*/  BSYNC B0 ;  /* 0x0000000000007941 */ /* 0x000fea0003800000 */
.L_x_295:
        /* <DEDUP_REMOVED lines=19> */
.L_x_269:
[----:B------:R-:W-:Y:S05]  /*9d70*/  BSYNC B1 ;  /* 0x0000000000017941 */ /* 0x000fea0003800000 */
.L_x_255:
        /* <DEDUP_REMOVED lines=8> */
.L_x_297:
[----:B------:R-:W-:Y:S05]  /*9e00*/  EXIT ;  /* 0x000000000000794d */ /* 0x000fea0003800000 */
.L_x_299:
        /* <DEDUP_REMOVED lines=15> */
.L_x_809:


//--------------------- .text._ZN5flash44flash_bwd_dq_dk_dv_loop_seqk_parallel_kernelI23Flash_bwd_kernel_traitsILi192ELi64ELi64ELi8ELi4ELi2ELi2ELb1ELb1EN7cutlass10bfloat16_tE19Flash_kernel_traitsILi192ELi64ELi64ELi8ES3_EELb0ELb1ELb0ELb0ELb0ELb0ELb1EEEvNS_16Flash_bwd_paramsE --------------------------
	.section	.text._ZN5flash44flash_bwd_dq_dk_dv_loop_seqk_parallel_kernelI23Flash_bwd_kernel_traitsILi192ELi64ELi64ELi8ELi4ELi2ELi2ELb1ELb1EN7cutlass10bfloat16_tE19Flash_kernel_traitsILi192ELi64ELi64ELi8ES3_EELb0ELb1ELb0ELb0ELb0ELb0ELb1EEEvNS_16Flash_bwd_paramsE,"ax",@progbits
	.align	128
        .global         _ZN5flash44flash_bwd_dq_dk_dv_loop_seqk_parallel_kernelI23Flash_bwd_kernel_traitsILi192ELi64ELi64ELi8ELi4ELi2ELi2ELb1ELb1EN7cutlass10bfloat16_tE19Flash_kernel_traitsILi192ELi64ELi64ELi8ES3_EELb0ELb1ELb0ELb0ELb0ELb0ELb1EEEvNS_16Flash_bwd_paramsE
        .type           _ZN5flash44flash_bwd_dq_dk_dv_loop_seqk_parallel_kernelI23Flash_bwd_kernel_traitsILi192ELi64ELi64ELi8ELi4ELi2ELi2ELb1ELb1EN7cutlass10bfloat16_tE19Flash_kernel_traitsILi192ELi64ELi64ELi8ES3_EELb0ELb1ELb0ELb0ELb0ELb0ELb1EEEvNS_16Flash_bwd_paramsE,@function
        .size           _ZN5flash44flash_bwd_dq_dk_dv_loop_seqk_parallel_kernelI23Flash_bwd_kernel_traitsILi192ELi64ELi64ELi8ELi4ELi2ELi2ELb1ELb1EN7cutlass10bfloat16_tE19Flash_kernel_traitsILi192ELi64ELi64ELi8ES3_EELb0ELb1ELb0ELb0ELb0ELb0ELb1EEEvNS_16Flash_bwd_paramsE,(.L_x_810 - _ZN5flash44flash_bwd_dq_dk_dv_loop_seqk_parallel_kernelI23Flash_bwd_kernel_traitsILi192ELi64ELi64ELi8ELi4ELi2ELi2ELb1ELb1EN7cutlass10bfloat16_tE19Flash_kernel_traitsILi192ELi64ELi64ELi8ES3_EELb0ELb1ELb0ELb0ELb0ELb0ELb1EEEvNS_16Flash_bwd_paramsE)
        .other          _ZN5flash44flash_bwd_dq_dk_dv_loop_seqk_parallel_kernelI23Flash_bwd_kernel_traitsILi192ELi64ELi64ELi8ELi4ELi2ELi2ELb1ELb1EN7cutlass10bfloat16_tE19Flash_kernel_traitsILi192ELi64ELi64ELi8ES3_EELb0ELb1ELb0ELb0ELb0ELb0ELb1EEEvNS_16Flash_bwd_paramsE,@"STO_CUDA_ENTRY STV_DEFAULT"
_ZN5flash44flash_bwd_dq_dk_dv_loop_seqk_parallel_kernelI23Flash_bwd_kernel_traitsILi192ELi64ELi64ELi8ELi4ELi2ELi2ELb1ELb1EN7cutlass10bfloat16_tE19Flash_kernel_traitsILi192ELi64ELi64ELi8ES3_EELb0ELb1ELb0ELb0ELb0ELb0ELb1EEEvNS_16Flash_bwd_paramsE:
.text._ZN5flash44flash_bwd_dq_dk_dv_loop_seqk_parallel_kernelI23Flash_bwd_kernel_traitsILi192ELi64ELi64ELi8ELi4ELi2ELi2ELb1ELb1EN7cutlass10bfloat16_tE19Flash_kernel_traitsILi192ELi64ELi64ELi8ES3_EELb0ELb1ELb0ELb0ELb0ELb0ELb1EEEvNS_16Flash_bwd_paramsE:
        /* <DEDUP_REMOVED lines=184> */
.L_x_344:
        /* <DEDUP_REMOVED lines=67> */
.L_x_300:
        /* <DEDUP_REMOVED lines=27> */
[----:B------:R-:W-:Y:S01]  /*1160*/  UIMAD UR51, UR57, UR26, URZ ;  /* 0x0000001a393372a4 */ /* 0x000fe2000f8e023f */
[----:B------:R-:W1:Y:S01]  /*1170*/  I2F.RP R4, R8 ;  /* 0x0000000800047306 */ /* 0x000e620000209400 */
[----:B------:R-:W-:Y:S01]  /*1180*/  ULDC.64 UR32, c[0x0][0x240] ;  /* 0x0000900000207ab9 */ /* 0x000fe20000000a00 */
        /* <DEDUP_REMOVED lines=20> */
[----:B------:R-:W-:Y:S01]  /*12d0*/  @UP0 ULDC.64 UR26, c[0x0][0x248] ;  /* 0x00009200001a0ab9 */ /* 0x000fe20000000a00 */
        /* <DEDUP_REMOVED lines=13> */
[----:B------:R-:W-:-:S02]  /*13b0*/  ULOP3.LUT UR20, UR31, 0xffffffc0, URZ, 0xc0, !UPT ;  /* 0xffffffc01f147892 */ /* 0x000fc4000f8ec03f */
[----:B------:R-:W-:Y:S01]  /*13c0*/  UIADD3 UR48, UR15, UR5, URZ ;  /* 0x000000050f307290 */ /* 0x000fe2000fffe03f */
        /* <DEDUP_REMOVED lines=9> */
[----:B------:R-:W-:Y:S01]  /*1460*/  @UP1 UIADD3 UR48, UR13, UR5, URZ ;  /* 0x000000050d301290 */ /* 0x000fe2000fffe03f */
[C---:B------:R-:W-:Y:S01]  /*1470*/  IMAD R5, R8.reuse, R6, R5 ;  /* 0x0000000608057224 */ /* 0x040fe200078e0205 */
[----:B------:R-:W-:Y:S02]  /*1480*/  USHF.R.S32.HI UR40, URZ, 0x1f, UR20 ;  /* 0x0000001f3f287899 */ /* 0x000fe40008011414 */
[----:B------:R-:W-:Y:S02]  /*1490*/  UIADD3 UR5, UP2, UR20, UR37, URZ ;  /* 0x0000002514057290 */ /* 0x000fe4000ff5e03f */
[----:B------:R-:W-:Y:S01]  /*14a0*/  ISETP.GT.U32.AND P1, PT, R8, R5, PT ;  /* 0x000000050800720c */ /* 0x000fe20003f24070 */
[----:B------:R-:W-:Y:S02]  /*14b0*/  USEL UR56, UR14, UR12, !UP1 ;  /* 0x0000000c0e387287 */ /* 0x000fe4000c800000 */
[----:B------:R-:W-:Y:S02]  /*14c0*/  UIADD3.X UR14, UR40, UR44, URZ, UP2, !UPT ;  /* 0x0000002c280e7290 */ /* 0x000fe400097fe43f */
[----:B------:R-:W-:Y:S01]  /*14d0*/  UIMAD UR11, UR11, UR5, URZ ;  /* 0x000000050b0b72a4 */ /* 0x000fe2000f8e023f */
[----:B------:R-:W-:Y:S01]  /*14e0*/  ULDC.U8 UR25, c[0x0][0x480] ;  /* 0x0001200000197ab9 */ /* 0x000fe20000000000 */
[----:B------:R-:W-:Y:S01]  /*14f0*/  @UP0 UIADD3 UR19, UR21, UR35, URZ ;  /* 0x0000002315130290 */ /* 0x000fe2000fffe03f */
        /* <DEDUP_REMOVED lines=14> */
[----:B------:R-:W-:Y:S02]  /*15e0*/  @UP0 UIMAD UR19, UR19, UR25, URZ ;  /* 0x00000019131302a4 */ /* 0x000fe4000f8e023f */
[----:B------:R-:W-:Y:S02]  /*15f0*/  @!UP3 UIMAD UR10, UR47, UR61, UR57 ;  /* 0x0000003d2f0ab2a4 */ /* 0x000fe4000f8e0239 */
[----:B------:R-:W-:Y:S01]  /*1600*/  @P0 VIADD R4, R4, 0x1 ;  /* 0x0000000104040836 */ /* 0x000fe20000000000 */
[----:B------:R-:W-:Y:S01]  /*1610*/  @UP3 ULDC UR5, c[0x0][0x2e4] ;  /* 0x0000b90000053ab9 */ /* 0x000fe20000000800 */
[----:B------:R-:W-:Y:S01]  /*1620*/  @!UP1 UIADD3 UR50, UR39, UR45, URZ ;  /* 0x0000002d27329290 */ /* 0x000fe2000fffe03f */
[----:B------:R-:W-:Y:S01]  /*1630*/  PLOP3.LUT P0, PT, PT, PT, UP3, 0x80, 0x0 ;  /* 0x000000000000781c */ /* 0x000fe20003f0f038 */
[----:B------:R-:W-:Y:S01]  /*1640*/  IMAD.MOV.U32 R18, RZ, RZ, R4 ;  /* 0x000000ffff127224 */ /* 0x000fe200078e0004 */
[----:B------:R-:W-:Y:S02]  /*1650*/  @UP3 UIMAD UR15, UR57, UR5, UR11 ;  /* 0x00000005390f32a4 */ /* 0x000fe4000f8e020b */
[----:B------:R-:W-:-:S02]  /*1660*/  USEL UR53, UR49, URZ, UP4 ;  /* 0x0000003f31357287 */ /* 0x000fc4000a000000 */
        /* <DEDUP_REMOVED lines=25> */
.L_x_302:
        /* <DEDUP_REMOVED lines=13> */
.L_x_303:
        /* <DEDUP_REMOVED lines=11> */
.L_x_304:
[----:B------:R-:W-:-:S04]  /*1980*/  UIMAD UR5, UR47, UR61, UR57 ;  /* 0x0000003d2f0572a4 */ /* 0x000fc8000f8e0239 */
[----:B------:R-:W-:-:S12]  /*1990*/  UIMAD UR5, UR5, UR60, URZ ;  /* 0x0000003c050572a4 */ /* 0x000fd8000f8e023f */
.L_x_305:
[----:B------:R-:W2:Y:S01]  /*19a0*/  LDL.64 R4, [R1+0x48] ;  /* 0x0000480001047983 */ /* 0x000ea20000100a00 */
[----:B------:R-:W1:Y:S01]  /*19b0*/  LDC.64 R20, c[0x0][0x420] ;  /* 0x00010800ff147b82 */ /* 0x000e620000000a00 */
[----:B------:R-:W-:Y:S02]  /*19c0*/  ULDC UR11, c[0x0][0x2dc] ;  /* 0x0000b700000b7ab9 */ /* 0x000fe40000000800 */
        /* <DEDUP_REMOVED lines=50> */
[----:B------:R-:W-:Y:S01]  /*1cf0*/  UIMAD UR11, UR43, UR38, URZ ;  /* 0x000000262b0b72a4 */ /* 0x000fe2000f8e023f */
[----:B------:R-:W-:Y:S01]  /*1d00*/  IMAD.IADD R22, R30, 0x1, -R8 ;  /* 0x000000011e167824 */ /* 0x000fe200078e0a08 */
[----:B------:R-:W-:Y:S01]  /*1d10*/  UIADD3.X UR8, UR53, UR8, UR48, UP2, UP1 ;  /* 0x0000000835087290 */ /* 0x000fe200097e2430 */
[----:B------:R-:W-:Y:S01]  /*1d20*/  IMAD R9, R9, UR32, RZ ;  /* 0x0000002009097c24 */ /* 0x000fe2000f8e02ff */
[----:B------:R-:W-:Y:S01]  /*1d30*/  IADD3 R10, P2, R10, UR58, RZ ;  /* 0x0000003a0a0a7c10 */ /* 0x000fe2000ff5e0ff */
[----:B------:R-:W-:Y:S01]  /*1d40*/  IMAD R8, R26, UR13, R22 ;  /* 0x0000000d1a087c24 */ /* 0x000fe2000f8e0216 */
[----:B------:R-:W-:Y:S01]  /*1d50*/  UISETP.LT.AND UP1, UPT, URZ, UR16, UPT ;  /* 0x000000103f00728c */ /* 0x000fe2000bf21270 */
[----:B------:R-:W-:Y:S01]  /*1d60*/  IMAD R13, R5, UR33, R9 ;  /* 0x00000021050d7c24 */ /* 0x000fe2000f8e0209 */
[----:B------:R-:W-:Y:S01]  /*1d70*/  UMOV UR13, UR30 ;  /* 0x0000001e000d7c82 */ /* 0x000fe20008000000 */
[----:B------:R-:W-:Y:S01]  /*1d80*/  IMAD.WIDE.U32 R6, R12, UR57, R6 ;  /* 0x000000390c067c25 */ /* 0x000fe2000f8e0006 */
[C---:B------:R-:W-:Y:S01]  /*1d90*/  IADD3 R5, P0, R8.reuse, UR10, RZ ;  /* 0x0000000a08057c10 */ /* 0x040fe2000ff1e0ff */
[----:B------:R-:W-:Y:S01]  /*1da0*/  USEL UR16, URZ, UR16, !UP1 ;  /* 0x000000103f107287 */ /* 0x000fe2000c800000 */
[----:B------:R-:W-:Y:S01]  /*1db0*/  IADD3.X R11, R11, UR52, R13, P2, !PT ;  /* 0x000000340b0b7c10 */ /* 0x000fe200097fe40d */
[----:B------:R-:W-:Y:S01]  /*1dc0*/  VIADD R9, R7, UR17 ;  /* 0x0000001107097c36 */ /* 0x000fe20008000000 */
[----:B------:R-:W-:Y:S01]  /*1dd0*/  LEA.HI.X.SX32 R8, R8, UR8, 0x1, P0 ;  /* 0x0000000808087c11 */ /* 0x000fe200080f0eff */
[----:B------:R-:W-:Y:S01]  /*1de0*/  UIMAD UR8, UR57, UR39, UR11 ;  /* 0x00000027390872a4 */ /* 0x000fe2000f8e020b */
[----:B------:R-:W-:Y:S01]  /*1df0*/  LEA R16, P0, R5, UR22, 0x2 ;  /* 0x0000001605107c11 */ /* 0x000fe2000f8010ff */
[----:B------:R-:W-:-:S03]  /*1e00*/  UISETP.GT.AND UP1, UPT, UR46, UR16, UPT ;  /* 0x000000102e00728c */ /* 0x000fc6000bf24270 */
[----:B------:R-:W-:Y:S01]  /*1e10*/  LEA.HI.X R17, R5, UR23, R8, 0x2, P0 ;  /* 0x0000001705117c11 */ /* 0x000fe200080f1408 */
[----:B------:R-:W-:Y:S01]  /*1e20*/  IMAD.MOV.U32 R8, RZ, RZ, R6 ;  /* 0x000000ffff087224 */ /* 0x000fe200078e0006 */
[----:B------:R-:W-:Y:S01]  /*1e30*/  UIMAD.WIDE UR22, UR42, 0x4, UR60 ;  /* 0x000000042a1678a5 */ /* 0x000fe2000f8e023c */
[-C--:B------:R-:W-:Y:S01]  /*1e40*/  IMAD R5, R31, R20.reuse, RZ ;  /* 0x000000141f057224 */ /* 0x080fe200078e02ff */
[----:B------:R-:W-:Y:S01]  /*1e50*/  PLOP3.LUT P0, PT, PT, PT, UP1, 0x80, 0x0 ;  /* 0x000000000000781c */ /* 0x000fe20003f0f018 */
[----:B------:R-:W-:Y:S01]  /*1e60*/  IMAD.U32 R6, RZ, RZ, UR38 ;  /* 0x00000026ff067e24 */ /* 0x000fe2000f8e00ff */
[----:B------:R3:W-:Y:S01]  /*1e70*/  STL.64 [R1+0x30], R16 ;  /* 0x0000301001007387 */ /* 0x0007e20000100a00 */
[C---:B------:R-:W-:Y:S02]  /*1e80*/  IMAD R5, R4.reuse, R21, R5 ;  /* 0x0000001504057224 */ /* 0x040fe400078e0205 */
[----:B------:R-:W-:Y:S01]  /*1e90*/  IMAD.WIDE.U32 R8, R4, R20, R8 ;  /* 0x0000001404087225 */ /* 0x000fe200078e0008 */
[----:B------:R-:W-:Y:S01]  /*1ea0*/  UMOV UR11, UR22 ;  /* 0x00000016000b7c82 */ /* 0x000fe20008000000 */
[----:B------:R-:W-:-:S02]  /*1eb0*/  UMOV UR10, UR23 ;  /* 0x00000017000a7c82 */ /* 0x000fc40008000000 */
        /* <DEDUP_REMOVED lines=29> */
.L_x_307:
        /* <DEDUP_REMOVED lines=19> */
.L_x_308:
        /* <DEDUP_REMOVED lines=38> */
.L_x_310:
[----:B------:R-:W-:Y:S05]  /*2420*/  BSYNC B0 ;  /* 0x0000000000007941 */ /* 0x000fea0003800000 */
.L_x_309:
        /* <DEDUP_REMOVED lines=19> */
.L_x_312:
[----:B------:R-:W-:Y:S05]  /*2560*/  BSYNC B0 ;  /* 0x0000000000007941 */ /* 0x000fea0003800000 */
.L_x_311:
        /* <DEDUP_REMOVED lines=32> */
.L_x_314:
[----:B------:R-:W-:Y:S05]  /*2770*/  BSYNC B0 ;  /* 0x0000000000007941 */ /* 0x000fea0003800000 */
.L_x_313:
        /* <DEDUP_REMOVED lines=21> */
.L_x_306:
        /* <DEDUP_REMOVED lines=65> */
.L_x_317:
[----:B------:R-:W-:Y:S05]  /*2ce0*/  BSYNC B0 ;  /* 0x0000000000007941 */ /* 0x000fea0003800000 */
.L_x_316:
        /* <DEDUP_REMOVED lines=44> */
.L_x_319:
[----:B------:R-:W-:Y:S05]  /*2fb0*/  BSYNC B0 ;  /* 0x0000000000007941 */ /* 0x000fea0003800000 */
.L_x_318:
        /* <DEDUP_REMOVED lines=33> */
.L_x_321:
[----:B------:R-:W-:Y:S05]  /*31d0*/  BSYNC B0 ;  /* 0x0000000000007941 */ /* 0x000fea0003800000 */
.L_x_320:
        /* <DEDUP_REMOVED lines=37> */
.L_x_323:
[----:B------:R-:W-:Y:S05]  /*3430*/  BSYNC B0 ;  /* 0x0000000000007941 */ /* 0x000fea0003800000 */
.L_x_322:
        /* <DEDUP_REMOVED lines=28> */
.L_x_325:
[----:B------:R-:W-:Y:S05]  /*3600*/  BSYNC B0 ;  /* 0x0000000000007941 */ /* 0x000fea0003800000 */
.L_x_324:
        /* <DEDUP_REMOVED lines=40> */
.L_x_327:
[----:B------:R-:W-:Y:S05]  /*3890*/  BSYNC B0 ;  /* 0x0000000000007941 */ /* 0x000fea0003800000 */
.L_x_326:
[----:B------:R-:W-:Y:S01]  /*38a0*/  UIMAD UR14, UR41, UR26, URZ ;  /* 0x0000001a290e72a4 */ /* 0x000fe2000f8e023f */
[----:B------:R-:W-:Y:S01]  /*38b0*/  SHF.R.S32.HI R5, RZ, 0x2, R22 ;  /* 0x00000002ff057819 */ /* 0x000fe20000011416 */
[----:B-1----:R-:W-:Y:S01]  /*38c0*/  IMAD.WIDE.U32 R6, R12, UR29, R34 ;  /* 0x0000001d0c067c25 */ /* 0x002fe2000f8e0022 */
[----:B------:R-:W-:Y:S01]  /*38d0*/  @P0 STS.128 [R33+0xc000], RZ ;  /* 0x00c000ff21000388 */ /* 0x000fe20000000c00 */
[----:B------:R-:W-:Y:S01]  /*38e0*/  UIMAD UR14, UR29, UR27, UR14 ;  /* 0x0000001b1d0e72a4 */ /* 0x000fe2000f8e020e */
[----:B------:R-:W-:Y:S01]  /*38f0*/  BSSY B0, `(.L_x_328) ;  /* 0x0000040000007945 */ /* 0x000fe20003800000 */
[----:B------:R-:W-:Y:S01]  /*3900*/  IMAD R5, R14, 0x10, R5 ;  /* 0x000000100e057824 */ /* 0x000fe200078e0205 */
[----:B------:R-:W-:Y:S01]  /*3910*/  IADD3 R8, P1, R6, UR36, RZ ;  /* 0x0000002406087c10 */ /* 0x000fe2000ff3e0ff */
[----:B------:R-:W-:Y:S01]  /*3920*/  IMAD.MOV.U32 R19, RZ, RZ, 0x7f800000 ;  /* 0x7f800000ff137424 */ /* 0x000fe200078e00ff */
[----:B------:R-:W-:Y:S01]  /*3930*/  @P0 STS.128 [R33+0xe000], RZ ;  /* 0x00e000ff21000388 */ /* 0x000fe20000000c00 */
[C---:B------:R-:W-:Y:S01]  /*3940*/  VIADD R6, R5.reuse, 0x8 ;  /* 0x0000000805067836 */ /* 0x040fe20000000000 */
[----:B------:R-:W-:Y:S01]  /*3950*/  SHF.L.U32 R11, R5, 0x2, RZ ;  /* 0x00000002050b7819 */ /* 0x000fe200000006ff */
[----:B------:R-:W-:Y:S01]  /*3960*/  IMAD.U32 R9, RZ, RZ, UR14 ;  /* 0x0000000eff097e24 */ /* 0x000fe2000f8e00ff */
[----:B------:R-:W-:Y:S01]  /*3970*/  ULDC.64 UR14, c[0x0][0x260] ;  /* 0x00009800000e7ab9 */ /* 0x000fe20000000a00 */
[----:B------:R-:W-:Y:S01]  /*3980*/  @P0 STS.128 [R33+0x10000], RZ ;  /* 0x010000ff21000388 */ /* 0x000fe20000000c00 */
[----:B------:R-:W-:Y:S01]  /*3990*/  ISETP.GE.AND P5, PT, R6, UR8, PT ;  /* 0x0000000806007c0c */ /* 0x000fe2000bfa6270 */
[----:B------:R-:W-:Y:S01]  /*39a0*/  IMAD R10, R27, UR14, RZ ;  /* 0x0000000e1b0a7c24 */ /* 0x000fe2000f8e02ff */
[----:B------:R-:W-:Y:S01]  /*39b0*/  IADD3.X R9, R7, UR37, R9, P1, !PT ;  /* 0x0000002507097c10 */ /* 0x000fe20008ffe409 */
[----:B------:R1:W-:Y:S01]  /*39c0*/  STL [R1+0x74], R11 ;  /* 0x0000740b01007387 */ /* 0x0003e20000100800 */
[----:B------:R-:W-:Y:S01]  /*39d0*/  SHF.R.S32.HI R6, RZ, 0x1f, R5 ;  /* 0x0000001fff067819 */ /* 0x000fe20000011405 */
[C---:B------:R-:W-:Y:S01]  /*39e0*/  IMAD R13, R18.reuse, UR15, R10 ;  /* 0x0000000f120d7c24 */ /* 0x040fe2000f8e020a */
        /* <DEDUP_REMOVED lines=48> */
.L_x_329:
[----:B------:R-:W-:Y:S05]  /*3cf0*/  BSYNC B0 ;  /* 0x0000000000007941 */ /* 0x000fea0003800000 */
.L_x_328:
        /* <DEDUP_REMOVED lines=44> */
.L_x_331:
[----:B------:R-:W-:Y:S05]  /*3fc0*/  BSYNC B0 ;  /* 0x0000000000007941 */ /* 0x000fea0003800000 */
.L_x_330:
        /* <DEDUP_REMOVED lines=63> */
[----:B------:R-:W-:Y:S01]  /*43c0*/  ULDC UR8, c[0x0][0x39c] ;  /* 0x0000e70000087ab9 */ /* 0x000fe20000000800 */
[----:B------:R-:W-:Y:S01]  /*43d0*/  ULDC UR15, c[0x0][0x2ec] ;  /* 0x0000bb00000f7ab9 */ /* 0x000fe20000000800 */
[----:B------:R-:W1:Y:S04]  /*43e0*/  LDSM.16.M88.4 R232, [R252+0x4800] ;  /* 0x00480000fce8783b */ /* 0x000e680000000200 */
[----:B-----5:R5:W-:Y:S04]  /*43f0*/  @!P6 STL [R1+0x60], R6 ;  /* 0x000060060100e387 */ /* 0x020be80000100800 */
[----:B----4-:R4:W-:Y:S01]  /*4400*/  @!P5 STL [R1+0x64], R4 ;  /* 0x000064040100d387 */ /* 0x0109e20000100800 */
[----:B-----5:R-:W-:-:S02]  /*4410*/  LEA.HI R6, R32, R30, RZ, 0x4 ;  /* 0x0000001e20067211 */ /* 0x020fc400078f20ff */
[----:B----4-:R-:W-:Y:S02]  /*4420*/  LOP3.LUT R4, R28, 0xfffffff8, RZ, 0xc0, !PT ;  /* 0xfffffff81c047812 */ /* 0x010fe400078ec0ff */
        /* <DEDUP_REMOVED lines=47> */
.L_x_334:
[----:B------:R-:W2:Y:S01]  /*4720*/  LDL R246, [R1] ;  /* 0x0000000001f67983 */ /* 0x000ea20000100800 */
[----:B------:R-:W-:Y:S03]  /*4730*/  USHF.L.U32 UR14, UR5, 0x6, URZ ;  /* 0x00000006050e7899 */ /* 0x000fe6000800063f */
[----:B---3--:R-:W3:Y:S01]  /*4740*/  LDL R245, [R1+0x4] ;  /* 0x0000040001f57983 */ /* 0x008ee20000100800 */
[----:B------:R-:W-:Y:S03]  /*4750*/  UISETP.GE.AND UP0, UPT, UR14, UR19, UPT ;  /* 0x000000130e00728c */ /* 0x000fe6000bf06270 */
[----:B------:R-:W4:Y:S01]  /*4760*/  LDL R244, [R1+0x10] ;  /* 0x0000100001f47983 */ /* 0x000f220000100800 */
[----:B------:R-:W-:Y:S03]  /*4770*/  UISETP.LT.AND UP0, UPT, UR18, UR9, UP0 ;  /* 0x000000091200728c */ /* 0x000fe60008701270 */
[----:B------:R1:W-:Y:S03]  /*4780*/  STL [R1+0xc8], R115 ;  /* 0x0000c87301007387 */ /* 0x0003e60000100800 */
[----:B------:R-:W-:Y:S01]  /*4790*/  PLOP3.LUT P0, PT, PT, PT, UP0, 0x80, 0x0 ;  /* 0x000000000000781c */ /* 0x000fe20003f0f008 */
[----:B------:R-:W0:Y:S01]  /*47a0*/  LDGDEPBAR ;  /* 0x00000000000079af */ /* 0x000e220000000000 */
[----:B------:R-:W-:Y:S03]  /*47b0*/  UISETP.GT.AND UP0, UPT, UR5, UR16, UPT ;  /* 0x000000100500728c */ /* 0x000fe6000bf04270 */
[----:B-1----:R-:W4:Y:S04]  /*47c0*/  LDL R115, [R1+0x8] ;  /* 0x0000080001737983 */ /* 0x002f280000100800 */
[----:B------:R1:W-:Y:S04]  /*47d0*/  STL [R1+0xc4], R114 ;  /* 0x0000c47201007387 */ /* 0x0003e80000100800 */
[----:B-1----:R-:W4:Y:S04]  /*47e0*/  LDL R114, [R1+0xc] ;  /* 0x00000c0001727983 */ /* 0x002f280000100800 */
[----:B------:R1:W-:Y:S04]  /*47f0*/  STL [R1+0xc0], R113 ;  /* 0x0000c07101007387 */ /* 0x0003e80000100800 */
[----:B-1----:R-:W4:Y:S04]  /*4800*/  LDL R113, [R1+0x18] ;  /* 0x0000180001717983 */ /* 0x002f280000100800 */
[----:B------:R1:W-:Y:S04]  /*4810*/  STL [R1+0xbc], R112 ;  /* 0x0000bc7001007387 */ /* 0x0003e80000100800 */
[----:B-1----:R-:W4:Y:S04]  /*4820*/  LDL R112, [R1+0x14] ;  /* 0x0000140001707983 */ /* 0x002f280000100800 */
[----:B------:R-:W-:Y:S04]  /*4830*/  STL [R1+0xb8], R111 ;  /* 0x0000b86f01007387 */ /* 0x000fe80000100800 */
[----:B------:R-:W-:Y:S04]  /*4840*/  STL [R1+0xb4], R110 ;  /* 0x0000b46e01007387 */ /* 0x000fe80000100800 */
[----:B------:R-:W-:Y:S04]  /*4850*/  STL [R1+0xb0], R109 ;  /* 0x0000b06d01007387 */ /* 0x000fe80000100800 */
[----:B------:R-:W-:Y:S04]  /*4860*/  STL [R1+0xac], R108 ;  /* 0x0000ac6c01007387 */ /* 0x000fe80000100800 */
[----:B------:R-:W-:Y:S04]  /*4870*/  STL [R1+0xa8], R107 ;  /* 0x0000a86b01007387 */ /* 0x000fe80000100800 */
[----:B------:R-:W-:Y:S04]  /*4880*/  STL [R1+0xa4], R106 ;  /* 0x0000a46a01007387 */ /* 0x000fe80000100800 */
[----:B------:R-:W-:Y:S04]  /*4890*/  STL [R1+0xa0], R105 ;  /* 0x0000a06901007387 */ /* 0x000fe80000100800 */
[----:B------:R-:W-:Y:S04]  /*48a0*/  STL [R1+0x9c], R104 ;  /* 0x00009c6801007387 */ /* 0x000fe80000100800 */
[----:B------:R1:W-:Y:S04]  /*48b0*/  STL [R1+0x98], R103 ;  /* 0x0000986701007387 */ /* 0x0003e80000100800 */
[----:B------:R1:W-:Y:S04]  /*48c0*/  STL [R1+0x94], R102 ;  /* 0x0000946601007387 */ /* 0x0003e80000100800 */
[----:B------:R1:W-:Y:S04]  /*48d0*/  STL [R1+0x90], R101 ;  /* 0x0000906501007387 */ /* 0x0003e80000100800 */
[----:B------:R1:W-:Y:S04]  /*48e0*/  STL [R1+0x8c], R100 ;  /* 0x00008c6401007387 */ /* 0x0003e80000100800 */
[----:B-1----:R-:W4:Y:S04]  /*48f0*/  LDL R103, [R1+0x50] ;  /* 0x0000500001677983 */ /* 0x002f280000100800 */
[----:B------:R-:W4:Y:S04]  /*4900*/  LDL R102, [R1+0x5c] ;  /* 0x00005c0001667983 */ /* 0x000f280000100800 */
[----:B------:R-:W4:Y:S04]  /*4910*/  LDL R101, [R1+0x54] ;  /* 0x0000540001657983 */ /* 0x000f280000100800 */
[----:B------:R-:W4:Y:S01]  /*4920*/  LDL R100, [R1+0x58] ;  /* 0x0000580001647983 */ /* 0x000f220000100800 */
[----:B------:R-:W-:Y:S04]  /*4930*/  DEPBAR.LE SB0, 0x0 ;  /* 0x000080000000791a */ /* 0x000fe80000000000 */
[----:B------:R-:W-:Y:S06]  /*4940*/  BAR.SYNC.DEFER_BLOCKING 0x0 ;  /* 0x0000000000007b1d */ /* 0x000fec0000010000 */
[----:B------:R-:W-:Y:S04]  /*4950*/  LDSM.16.M88.4 R88, [R252+-0x6000] ;  /* 0xffa00000fc58783b */ /* 0x000fe80000000200 */
[----:B--2---:R-:W-:Y:S04]  /*4960*/  LDSM.16.M88.4 R8, [R246+0xc000] ;  /* 0x00c00000f608783b */ /* 0x004fe80000000200 */
[----:B------:R-:W-:Y:S04]  /*4970*/  LDSM.16.M88.4 R68, [R246+0xc800] ;  /* 0x00c80000f644783b */ /* 0x000fe80000000200 */
[----:B---3--:R-:W-:Y:S04]  /*4980*/  LDSM.16.M88.4 R76, [R245+-0x6000] ;  /* 0xffa00000f54c783b */ /* 0x008fe80000000200 */
[----:B------:R-:W-:Y:S04]  /*4990*/  LDSM.16.M88.4 R80, [R245+-0x5800] ;  /* 0xffa80000f550783b */ /* 0x000fe80000000200 */
[----:B----4-:R-:W-:Y:S04]  /*49a0*/  LDSM.16.M88.4 R96, [R244] ;  /* 0x00000000f460783b */ /* 0x010fe80000000200 */
[----:B------:R-:W1:Y:S04]  /*49b0*/  LDSM.16.M88.4 R16, [R115] ;  /* 0x000000007310783b */ /* 0x000e680000000200 */
[----:B------:R-:W2:Y:S01]  /*49c0*/  LDSM.16.M88.4 R72, [R114] ;  /* 0x000000007248783b */ /* 0x000ea20000000200 */
[C---:B-1----:R-:W-:Y:S06]  /*49d0*/  HMMA.16816.F32.BF16 R4, R16.reuse, R8, RZ ;  /* 0x000000081004723c */ /* 0x042fec00000418ff */
[C---:B------:R-:W-:Y:S06]  /*49e0*/  HMMA.16816.F32.BF16 R8, R16.reuse, R10, RZ ;  /* 0x0000000a1008723c */ /* 0x040fec00000418ff */
[C---:B------:R-:W-:Y:S06]  /*49f0*/  HMMA.16816.F32.BF16 R12, R16.reuse, R68, RZ ;  /* 0x00000044100c723c */ /* 0x040fec00000418ff */
[----:B------:R-:W-:Y:S01]  /*4a00*/  HMMA.16816.F32.BF16 R16, R16, R70, RZ ;  /* 0x000000461010723c */ /* 0x000fe200000418ff */
[----:B------:R-:W1:Y:S04]  /*4a10*/  LDSM.16.M88.4 R84, [R113] ;  /* 0x000000007154783b */ /* 0x000e680000000200 */
[----:B------:R-:W3:Y:S01]  /*4a20*/  LDSM.16.M88.4 R68, [R252+-0x5800] ;  /* 0xffa80000fc44783b */ /* 0x000ee20000000200 */
[C---:B--2---:R-:W-:Y:S06]  /*4a30*/  HMMA.16816.F32.BF16 R4, R72.reuse, R76, R4 ;  /* 0x0000004c4804723c */ /* 0x044fec0000041804 */
[C---:B------:R-:W-:Y:S01]  /*4a40*/  HMMA.16816.F32.BF16 R8, R72.reuse, R78, R8 ;  /* 0x0000004e4808723c */ /* 0x040fe20000041808 */
[----:B------:R-:W-:Y:S05]  /*4a50*/  LDSM.16.M88.4 R76, [R115+0x2000] ;  /* 0x00200000734c783b */ /* 0x000fea0000000200 */
[C---:B------:R-:W-:Y:S06]  /*4a60*/  HMMA.16816.F32.BF16 R12, R72.reuse, R80, R12 ;  /* 0x00000050480c723c */ /* 0x040fec000004180c */
[----:B------:R-:W-:Y:S01]  /*4a70*/  HMMA.16816.F32.BF16 R16, R72, R82, R16 ;  /* 0x000000524810723c */ /* 0x000fe20000041810 */
[----:B------:R-:W2:Y:S04]  /*4a80*/  LDSM.16.M88.4 R92, [R112] ;  /* 0x00000000705c783b */ /* 0x000ea80000000200 */
[----:B------:R-:W4:Y:S04]  /*4a90*/  LDSM.16.M88.4 R72, [R244+0x800] ;  /* 0x00080000f448783b */ /* 0x000f280000000200 */
[----:B------:R-:W4:Y:S01]  /*4aa0*/  LDSM.16.M88.4 R80, [R246+0xe000] ;  /* 0x00e00000f650783b */ /* 0x000f220000000200 */
[C---:B-1----:R-:W-:Y:S06]  /*4ab0*/  HMMA.16816.F32.BF16 R4, R84.reuse, R88, R4 ;  /* 0x000000585404723c */ /* 0x042fec0000041804 */
[C---:B------:R-:W-:Y:S01]  /*4ac0*/  HMMA.16816.F32.BF16 R8, R84.reuse, R90, R8 ;  /* 0x0000005a5408723c */ /* 0x040fe20000041808 */
[----:B------:R-:W-:Y:S05]  /*4ad0*/  LDSM.16.M88.4 R88, [R245+-0x4000] ;  /* 0xffc00000f558783b */ /* 0x000fea0000000200 */
[C---:B---3--:R-:W-:Y:S06]  /*4ae0*/  HMMA.16816.F32.BF16 R12, R84.reuse, R68, R12 ;  /* 0x00000044540c723c */ /* 0x048fec000004180c */
[----:B------:R-:W-:Y:S01]  /*4af0*/  HMMA.16816.F32.BF16 R16, R84, R70, R16 ;  /* 0x000000465410723c */ /* 0x000fe20000041810 */
[----:B------:R-:W1:Y:S04]  /*4b00*/  LDSM.16.M88.4 R68, [R246+0xe800] ;  /* 0x00e80000f644783b */ /* 0x000e680000000200 */
[----:B------:R-:W3:Y:S01]  /*4b10*/  LDSM.16.M88.4 R84, [R114+0x2000] ;  /* 0x002000007254783b */ /* 0x000ee20000000200 */
[C---:B--2---:R-:W-:Y:S06]  /*4b20*/  HMMA.16816.F32.BF16 R4, R92.reuse, R96, R4 ;  /* 0x000000605c04723c */ /* 0x044fec0000041804 */
[C---:B------:R-:W-:Y:S01]  /*4b30*/  HMMA.16816.F32.BF16 R8, R92.reuse, R98, R8 ;  /* 0x000000625c08723c */ /* 0x040fe20000041808 */
[----:B------:R-:W-:Y:S05]  /*4b40*/  LDSM.16.M88.4 R96, [R252+-0x4000] ;  /* 0xffc00000fc60783b */ /* 0x000fea0000000200 */
[C---:B----4-:R-:W-:Y:S06]  /*4b50*/  HMMA.16816.F32.BF16 R12, R92.reuse, R72, R12 ;  /* 0x000000485c0c723c */ /* 0x050fec000004180c */
[----:B------:R-:W-:Y:S01]  /*4b60*/  HMMA.16816.F32.BF16 R16, R92, R74, R16 ;  /* 0x0000004a5c10723c */ /* 0x000fe20000041810 */
[----:B------:R-:W2:Y:S04]  /*4b70*/  LDSM.16.M88.4 R72, [R245+-0x3800] ;  /* 0xffc80000f548783b */ /* 0x000ea80000000200 */
[----:B------:R-:W4:Y:S01]  /*4b80*/  LDSM.16.M88.4 R92, [R113+0x2000] ;  /* 0x00200000715c783b */ /* 0x000f220000000200 */
[C---:B------:R-:W-:Y:S06]  /*4b90*/  HMMA.16816.F32.BF16 R4, R76.reuse, R80, R4 ;  /* 0x000000504c04723c */ /* 0x040fec0000041804 */
[C---:B------:R-:W-:Y:S01]  /*4ba0*/  HMMA.16816.F32.BF16 R8, R76.reuse, R82, R8 ;  /* 0x000000524c08723c */ /* 0x040fe20000041808 */
[----:B------:R-:W-:Y:S05]  /*4bb0*/  LDSM.16.M88.4 R80, [R244+0x2000] ;  /* 0x00200000f450783b */ /* 0x000fea0000000200 */
[C---:B-1----:R-:W-:Y:S06]  /*4bc0*/  HMMA.16816.F32.BF16 R12, R76.reuse, R68, R12 ;  /* 0x000000444c0c723c */ /* 0x042fec000004180c */
[----:B------:R-:W-:Y:S01]  /*4bd0*/  HMMA.16816.F32.BF16 R16, R76, R70, R16 ;  /* 0x000000464c10723c */ /* 0x000fe20000041810 */
[----:B------:R-:W1:Y:S04]  /*4be0*/  LDSM.16.M88.4 R68, [R252+-0x3800] ;  /* 0xffc80000fc44783b */ /* 0x000e680000000200 */
        /* <DEDUP_REMOVED lines=30> */
[C---:B------:R-:W-:Y:S06]  /*4dd0*/  HMMA.16816.F32.BF16 R8, R92.reuse, R98, R8 ;  /* 0x000000625c08723c */ /* 0x040fec0000041808 */
[C---:B--2---:R-:W-:Y:S01]  /*4de0*/  HMMA.16816.F32.BF16 R12, R92.reuse, R72, R12 ;  /* 0x000000485c0c723c */ /* 0x044fe2000004180c */
[----:B------:R-:W2:Y:S04]  /*4df0*/  LDL R73, [R1+0x60] ;  /* 0x0000600001497983 */ /* 0x000ea80000100800 */
[----:B------:R-:W4:Y:S01]  /*4e00*/  LDL R72, [R1+0x64] ;  /* 0x0000640001487983 */ /* 0x000f220000100800 */
[----:B------:R-:W-:Y:S03]  /*4e10*/  HMMA.16816.F32.BF16 R16, R92, R74, R16 ;  /* 0x0000004a5c10723c */ /* 0x000fe60000041810 */
[----:B------:R-:W4:Y:S03]  /*4e20*/  LDL R75, [R1+0x80] ;  /* 0x00008000014b7983 */ /* 0x000f260000100800 */
[C---:B------:R-:W-:Y:S01]  /*4e30*/  HMMA.16816.F32.BF16 R4, R76.reuse, R80, R4 ;  /* 0x000000504c04723c */ /* 0x040fe20000041804 */
[----:B------:R-:W4:Y:S05]  /*4e40*/  LDL R74, [R1+0x84] ;  /* 0x00008400014a7983 */ /* 0x000f2a0000100800 */
[C---:B------:R-:W-:Y:S06]  /*4e50*/  HMMA.16816.F32.BF16 R8, R76.reuse, R82, R8 ;  /* 0x000000524c08723c */ /* 0x040fec0000041808 */
[C---:B-1----:R-:W-:Y:S06]  /*4e60*/  HMMA.16816.F32.BF16 R12, R76.reuse, R68, R12 ;  /* 0x000000444c0c723c */ /* 0x042fec000004180c */
[----:B------:R-:W-:Y:S01]  /*4e70*/  HMMA.16816.F32.BF16 R16, R76, R70, R16 ;  /* 0x000000464c10723c */ /* 0x000fe20000041810 */
[----:B------:R-:W1:Y:S05]  /*4e80*/  LDSM.16.M88.4 R68, [R244+0x4800] ;  /* 0x00480000f444783b */ /* 0x000e6a0000000200 */
[C---:B---3--:R-:W-:Y:S06]  /*4e90*/  HMMA.16816.F32.BF16 R4, R84.reuse, R88, R4 ;  /* 0x000000585404723c */ /* 0x048fec0000041804 */
[C---:B------:R-:W-:Y:S11]  /*4ea0*/  HMMA.16816.F32.BF16 R8, R84.reuse, R90, R8 ;  /* 0x0000005a5408723c */ /* 0x040ff60000041808 */
[----:B------:R-:W-:Y:S07]  /*4eb0*/  @!UPT UIADD3 URZ, URZ, URZ, URZ ;  /* 0x0000003f3f3ff290 */ /* 0x000fee000fffe03f */
[----:B------:R-:W-:Y:S01]  /*4ec0*/  FMUL.FTZ R4, R4, UR8 ;  /* 0x0000000804047c20 */ /* 0x000fe20008410000 */
[----:B------:R-:W-:Y:S01]  /*4ed0*/  FMUL.FTZ R7, R7, UR8 ;  /* 0x0000000807077c20 */ /* 0x000fe20008410000 */
[----:B------:R-:W-:Y:S01]  /*4ee0*/  FMUL.FTZ R5, R5, UR8 ;  /* 0x0000000805057c20 */ /* 0x000fe20008410000 */
[----:B------:R-:W-:Y:S01]  /*4ef0*/  FMUL.FTZ R6, R6, UR8 ;  /* 0x0000000806067c20 */ /* 0x000fe20008410000 */
[----:B------:R3:W3:Y:S02]  /*4f00*/  MUFU.TANH R91, R4 ;  /* 0x00000004005b7308 */ /* 0x0006e40000002400 */
[----:B------:R-:W-:Y:S01]  /*4f10*/  FMUL.FTZ R8, R8, UR8 ;  /* 0x0000000808087c20 */ /* 0x000fe20008410000 */
[----:B------:R-:W-:Y:S01]  /*4f20*/  FMUL.FTZ R10, R10, UR8 ;  /* 0x000000080a0a7c20 */ /* 0x000fe20008410000 */
[----:B------:R-:W-:Y:S01]  /*4f30*/  FMUL.FTZ R9, R9, UR8 ;  /* 0x0000000809097c20 */ /* 0x000fe20008410000 */
[----:B------:R-:W-:Y:S01]  /*4f40*/  FMUL.FTZ R11, R11, UR8 ;  /* 0x000000080b0b7c20 */ /* 0x000fe20008410000 */
[C---:B-1----:R-:W-:Y:S04]  /*4f50*/  HMMA.16816.F32.BF16 R12, R84.reuse, R68, R12 ;  /* 0x00000044540c723c */ /* 0x042fe8000004180c */
[----:B------:R-:W-:Y:S02]  /*4f60*/  MUFU.TANH R96, R7 ;  /* 0x0000000700607308 */ /* 0x000fe40000002400 */
[----:B------:R-:W-:Y:S08]  /*4f70*/  HMMA.16816.F32.BF16 R16, R84, R70, R16 ;  /* 0x000000465410723c */ /* 0x000ff00000041810 */
[----:B------:R-:W-:Y:S03]  /*4f80*/  MUFU.TANH R89, R8 ;  /* 0x0000000800597308 */ /* 0x000fe60000002400 */
[----:B---3--:R-:W-:Y:S07]  /*4f90*/  MOV R4, UR28 ;  /* 0x0000001c00047c02 */ /* 0x008fee0008000f00 */
[----:B------:R-:W-:Y:S01]  /*4fa0*/  MUFU.TANH R99, R6 ;  /* 0x0000000600637308 */ /* 0x000fe20000002400 */
[----:B------:R-:W-:Y:S09]  /*4fb0*/  FMUL.FTZ R14, R14, UR8 ;  /* 0x000000080e0e7c20 */ /* 0x000ff20008410000 */
[----:B------:R1:W3:Y:S01]  /*4fc0*/  MUFU.TANH R90, R5 ;  /* 0x00000005005a7308 */ /* 0x0002e20000002400 */
[----:B------:R-:W-:Y:S01]  /*4fd0*/  FMUL.FTZ R13, R13, UR8 ;  /* 0x000000080d0d7c20 */ /* 0x000fe20008410000 */
[----:B------:R-:W-:Y:S01]  /*4fe0*/  FMUL.FTZ R12, R12, UR8 ;  /* 0x000000080c0c7c20 */ /* 0x000fe20008410000 */
[----:B------:R-:W-:Y:S01]  /*4ff0*/  FMUL.FTZ R15, R15, UR8 ;  /* 0x000000080f0f7c20 */ /* 0x000fe20008410000 */
[----:B------:R-:W-:Y:S01]  /*5000*/  FMUL.FTZ R16, R16, UR8 ;  /* 0x0000000810107c20 */ /* 0x000fe20008410000 */
[----:B------:R-:W-:Y:S01]  /*5010*/  FMUL.FTZ R17, R17, UR8 ;  /* 0x0000000811117c20 */ /* 0x000fe20008410000 */
[----:B------:R-:W-:Y:S04]  /*5020*/  FMUL.FTZ R18, R18, UR8 ;  /* 0x0000000812127c20 */ /* 0x000fe80008410000 */
[----:B------:R3:W-:Y:S01]  /*5030*/  MUFU.TANH R95, R14 ;  /* 0x0000000e005f7308 */ /* 0x0007e20000002400 */
[----:B------:R-:W-:Y:S09]  /*5040*/  FMUL.FTZ R19, R19, UR8 ;  /* 0x0000000813137c20 */ /* 0x000ff20008410000 */
[----:B------:R3:W-:Y:S01]  /*5050*/  MUFU.TANH R86, R13 ;  /* 0x0000000d00567308 */ /* 0x0007e20000002400 */
[----:B-1----:R-:W-:Y:S09]  /*5060*/  MOV R5, R91 ;  /* 0x0000005b00057202 */ /* 0x002ff20000000f00 */
[----:B------:R-:W-:Y:S01]  /*5070*/  MUFU.TANH R97, R11 ;  /* 0x0000000b00617308 */ /* 0x000fe20000002400 */
[----:B---3--:R-:W3:Y:S09]  /*5080*/  LDL R14, [R1+0x74] ;  /* 0x00007400010e7983 */ /* 0x008ef20000100800 */
[----:B------:R1:W-:Y:S01]  /*5090*/  MUFU.TANH R98, R10 ;  /* 0x0000000a00627308 */ /* 0x0003e20000002400 */
[----:B------:R-:W3:Y:S09]  /*50a0*/  LDL R13, [R1+0x70] ;  /* 0x00007000010d7983 */ /* 0x000ef20000100800 */
[----:B------:R1:W4:Y:S10]  /*50b0*/  MUFU.TANH R88, R9 ;  /* 0x0000000900587308 */ /* 0x0003340000002400 */
[----:B------:R-:W4:Y:S01]  /*50c0*/  MUFU.TANH R92, R12 ;  /* 0x0000000c005c7308 */ /* 0x000f220000002400 */
[----:B-1----:R-:W-:Y:S09]  /*50d0*/  MOV R10, R90 ;  /* 0x0000005a000a7202 */ /* 0x002ff20000000f00 */
[----:B------:R-:W1:Y:S01]  /*50e0*/  MUFU.TANH R94, R15 ;  /* 0x0000000f005e7308 */ /* 0x000e620000002400 */
[----:B------:R-:W-:Y:S09]  /*50f0*/  MOV R9, R99 ;  /* 0x0000006300097202 */ /* 0x000ff20000000f00 */
[----:B------:R-:W-:Y:S10]  /*5100*/  MUFU.TANH R85, R16 ;  /* 0x0000001000557308 */ /* 0x000ff40000002400 */
[----:B------:R-:W1:Y:S10]  /*5110*/  MUFU.TANH R84, R17 ;  /* 0x0000001100547308 */ /* 0x000e740000002400 */
[----:B------:R-:W-:Y:S10]  /*5120*/  MUFU.TANH R93, R18 ;  /* 0x00000012005d7308 */ /* 0x000ff40000002400 */
[----:B------:R-:W-:Y:S01]  /*5130*/  MUFU.TANH R87, R19 ;  /* 0x0000001300577308 */ /* 0x000fe20000002400 */
[C---:B--2---:R-:W-:Y:S01]  /*5140*/  FMUL.FTZ R6, R73.reuse, 1.4426950216293334961 ;  /* 0x3fb8aa3b49067820 */ /* 0x044fe20000410000 */
[----:B------:R-:W-:Y:S02]  /*5150*/  FSETP.NEU.FTZ.AND P1, PT, R73, -INF , PT ;  /* 0xff8000004900780b */ /* 0x000fe40003f3d000 */
[----:B------:R-:W-:Y:S02]  /*5160*/  MOV R73, 0x8 ;  /* 0x0000000800497802 */ /* 0x000fe40000000f00 */
[----:B------:R-:W-:Y:S02]  /*5170*/  FSEL R6, R6, RZ, P1 ;  /* 0x000000ff06067208 */ /* 0x000fe40000800000 */
[----:B----4-:R-:W-:Y:S02]  /*5180*/  FSETP.NEU.FTZ.AND P1, PT, R72, -INF , PT ;  /* 0xff8000004800780b */ /* 0x010fe40003f3d000 */
[----:B------:R-:W-:Y:S02]  /*5190*/  @!P0 IADD3 R7, R75, UR14, RZ ;  /* 0x0000000e4b078c10 */ /* 0x000fe4000fffe0ff */
[----:B------:R-:W-:Y:S02]  /*51a0*/  @!P0 LEA R4, R4, R74, 0x6 ;  /* 0x0000004a04048211 */ /* 0x000fe400078e30ff */
[C---:B------:R-:W-:Y:S02]  /*51b0*/  @!P0 VIMNMX R8, R7.reuse, UR9, PT ;  /* 0x0000000907088c48 */ /* 0x040fe4000bfe0100 */
[C---:B------:R-:W-:Y:S02]  /*51c0*/  @!P0 IADD3 R11, R4.reuse, 0x1, RZ ;  /* 0x00000001040b8810 */ /* 0x040fe40007ffe0ff */
[-C--:B------:R-:W-:Y:S02]  /*51d0*/  @!P0 ISETP.GE.AND P2, PT, R4, R8.reuse, PT ;  /* 0x000000080400820c */ /* 0x080fe40003f46270 */
[----:B------:R-:W-:Y:S02]  /*51e0*/  @!P0 VIADDMNMX R7, R7, R73, UR9, PT ;  /* 0x0000000907078e46 */ /* 0x000fe4000b800149 */
[----:B------:R-:W-:Y:S02]  /*51f0*/  @!P0 FSEL R5, R91, -INF , !P2 ;  /* 0xff8000005b058808 */ /* 0x000fe40005000000 */
[----:B------:R-:W-:Y:S03]  /*5200*/  @!P0 ISETP.GE.AND P2, PT, R11, R8, PT ;  /* 0x000000080b00820c */ /* 0x000fe60003f46270 */
[--C-:B------:R-:W-:Y:S01]  /*5210*/  FFMA.FTZ R5, R5, UR15, -R6.reuse ;  /* 0x0000000f05057c23 */ /* 0x100fe20008010806 */
[----:B------:R-:W-:Y:S02]  /*5220*/  @!P0 FSEL R10, R90, -INF , !P2 ;  /* 0xff8000005a0a8808 */ /* 0x000fe40005000000 */
[-C--:B------:R-:W-:Y:S01]  /*5230*/  @!P0 ISETP.GE.AND P2, PT, R4, R7.reuse, PT ;  /* 0x000000070400820c */ /* 0x080fe20003f46270 */
[----:B------:R2:W-:Y:S02]  /*5240*/  MUFU.EX2 R251, R5 ;  /* 0x0000000500fb7308 */ /* 0x0005e40000000800 */
[--C-:B------:R-:W-:Y:S01]  /*5250*/  FFMA.FTZ R10, R10, UR15, -R6.reuse ;  /* 0x0000000f0a0a7c23 */ /* 0x100fe20008010806 */
[----:B------:R-:W-:Y:S07]  /*5260*/  @!P0 FSEL R9, R99, -INF , !P2 ;  /* 0xff80000063098808 */ /* 0x000fee0005000000 */
[----:B------:R4:W-:Y:S01]  /*5270*/  MUFU.EX2 R249, R10 ;  /* 0x0000000a00f97308 */ /* 0x0009e20000000800 */
[----:B--2---:R-:W-:Y:S05]  /*5280*/  FMUL.FTZ R5, R72, 1.4426950216293334961 ;  /* 0x3fb8aa3b48057820 */ /* 0x004fea0000410000 */
[----:B------:R-:W-:Y:S02]  /*5290*/  FSEL R5, R5, RZ, P1 ;  /* 0x000000ff05057208 */ /* 0x000fe40000800000 */
[----:B------:R-:W-:Y:S02]  /*52a0*/  @!P0 ISETP.GE.AND P1, PT, R11, R7, PT ;  /* 0x000000070b00820c */ /* 0x000fe40003f26270 */
[----:B----4-:R-:W-:Y:S01]  /*52b0*/  MOV R10, R96 ;  /* 0x00000060000a7202 */ /* 0x010fe20000000f00 */
[--C-:B------:R-:W-:Y:S01]  /*52c0*/  FFMA.FTZ R11, R9, UR15, -R5.reuse ;  /* 0x0000000f090b7c23 */ /* 0x100fe20008010805 */
[----:B------:R-:W-:Y:S02]  /*52d0*/  @!P0 IADD3 R9, R4, 0x8, RZ ;  /* 0x0000000804098810 */ /* 0x000fe40007ffe0ff */
[----:B------:R-:W-:Y:S01]  /*52e0*/  @!P0 FSEL R10, R96, -INF , !P1 ;  /* 0xff800000600a8808 */ /* 0x000fe20004800000 */
[----:B------:R2:W-:Y:S01]  /*52f0*/  MUFU.EX2 R111, R11 ;  /* 0x0000000b006f7308 */ /* 0x0005e20000000800 */
[-C--:B------:R-:W-:Y:S03]  /*5300*/  @!P0 ISETP.GE.AND P1, PT, R9, R8.reuse, PT ;  /* 0x000000080900820c */ /* 0x080fe60003f26270 */
[--C-:B------:R-:W-:Y:S01]  /*5310*/  FFMA.FTZ R12, R10, UR15, -R5.reuse ;  /* 0x0000000f0a0c7c23 */ /* 0x100fe20008010805 */
[----:B------:R-:W-:Y:S05]  /*5320*/  @!P0 IADD3 R10, R4, 0x9, RZ ;  /* 0x00000009040a8810 */ /* 0x000fea0007ffe0ff */
[----:B------:R4:W-:Y:S01]  /*5330*/  MUFU.EX2 R110, R12 ;  /* 0x0000000c006e7308 */ /* 0x0009e20000000800 */
[----:B--2---:R-:W-:Y:S02]  /*5340*/  MOV R11, R89 ;  /* 0x00000059000b7202 */ /* 0x004fe40000000f00 */
[----:B------:R-:W-:Y:S02]  /*5350*/  @!P0 FSEL R11, R89, -INF , !P1 ;  /* 0xff800000590b8808 */ /* 0x000fe40004800000 */
[----:B------:R-:W-:Y:S03]  /*5360*/  @!P0 ISETP.GE.AND P1, PT, R10, R8, PT ;  /* 0x000000080a00820c */ /* 0x000fe60003f26270 */
[--C-:B------:R-:W-:Y:S01]  /*5370*/  FFMA.FTZ R11, R11, UR15, -R6.reuse ;  /* 0x0000000f0b0b7c23 */ /* 0x100fe20008010806 */
[----:B----4-:R-:W-:Y:S02]  /*5380*/  MOV R12, R88 ;  /* 0x00000058000c7202 */ /* 0x010fe40000000f00 */
[----:B------:R-:W-:Y:S01]  /*5390*/  @!P0 FSEL R12, R88, -INF , !P1 ;  /* 0xff800000580c8808 */ /* 0x000fe20004800000 */
[----:B------:R2:W-:Y:S01]  /*53a0*/  MUFU.EX2 R248, R11 ;  /* 0x0000000b00f87308 */ /* 0x0005e20000000800 */
[-C--:B------:R-:W-:Y:S02]  /*53b0*/  @!P0 ISETP.GE.AND P1, PT, R9, R7.reuse, PT ;  /* 0x000000070900820c */ /* 0x080fe40003f26270 */
[----:B------:R-:W-:Y:S02]  /*53c0*/  MOV R9, R98 ;  /* 0x0000006200097202 */ /* 0x000fe40000000f00 */
[----:B------:R-:W-:Y:S02]  /*53d0*/  @!P0 FSEL R9, R98, -INF , !P1 ;  /* 0xff80000062098808 */ /* 0x000fe40004800000 */
[----:B------:R-:W-:Y:S02]  /*53e0*/  @!P0 ISETP.GE.AND P1, PT, R10, R7, PT ;  /* 0x000000070a00820c */ /* 0x000fe40003f26270 */
[----:B------:R-:W-:Y:S01]  /*53f0*/  @!P0 IADD3 R10, R4, 0x10, RZ ;  /* 0x00000010040a8810 */ /* 0x000fe20007ffe0ff */
[--C-:B------:R-:W-:Y:S04]  /*5400*/  FFMA.FTZ R9, R9, UR15, -R5.reuse ;  /* 0x0000000f09097c23 */ /* 0x100fe80008010805 */
[----:B------:R4:W-:Y:S01]  /*5410*/  MUFU.EX2 R109, R9 ;  /* 0x00000009006d7308 */ /* 0x0009e20000000800 */
[--C-:B--2---:R-:W-:Y:S01]  /*5420*/  FFMA.FTZ R11, R12, UR15, -R6.reuse ;  /* 0x0000000f0c0b7c23 */ /* 0x104fe20008010806 */
[----:B------:R-:W-:Y:S08]  /*5430*/  MOV R12, R92 ;  /* 0x0000005c000c7202 */ /* 0x000ff00000000f00 */
[----:B------:R2:W-:Y:S01]  /*5440*/  MUFU.EX2 R246, R11 ;  /* 0x0000000b00f67308 */ /* 0x0005e20000000800 */
[----:B----4-:R-:W-:Y:S02]  /*5450*/  @!P0 IADD3 R9, R4, 0x11, RZ ;  /* 0x0000001104098810 */ /* 0x010fe40007ffe0ff */
[----:B--2---:R-:W-:Y:S02]  /*5460*/  MOV R11, R97 ;  /* 0x00000061000b7202 */ /* 0x004fe40000000f00 */
[----:B------:R-:W-:Y:S02]  /*5470*/  @!P0 FSEL R11, R97, -INF , !P1 ;  /* 0xff800000610b8808 */ /* 0x000fe40004800000 */
[-C--:B------:R-:W-:Y:S03]  /*5480*/  @!P0 ISETP.GE.AND P1, PT, R10, R8.reuse, PT ;  /* 0x000000080a00820c */ /* 0x080fe60003f26270 */
[--C-:B------:R-:W-:Y:S01]  /*5490*/  FFMA.FTZ R11, R11, UR15, -R5.reuse ;  /* 0x0000000f0b0b7c23 */ /* 0x100fe20008010805 */
[----:B------:R-:W-:Y:S02]  /*54a0*/  @!P0 FSEL R12, R92, -INF , !P1 ;  /* 0xff8000005c0c8808 */ /* 0x000fe40004800000 */
[----:B------:R-:W-:Y:S01]  /*54b0*/  @!P0 ISETP.GE.AND P1, PT, R9, R8, PT ;  /* 0x000000080900820c */ /* 0x000fe20003f26270 */
[----:B------:R2:W-:Y:S02]  /*54c0*/  MUFU.EX2 R108, R11 ;  /* 0x0000000b006c7308 */ /* 0x0005e40000000800 */
[--C-:B------:R-:W-:Y:S08]  /*54d0*/  FFMA.FTZ R12, R12, UR15, -R6.reuse ;  /* 0x0000000f0c0c7c23 */ /* 0x100ff00008010806 */
[----:B------:R4:W-:Y:S01]  /*54e0*/  MUFU.EX2 R250, R12 ;  /* 0x0000000c00fa7308 */ /* 0x0009e20000000800 */
[----:B--2---:R-:W-:Y:S02]  /*54f0*/  MOV R11, R86 ;  /* 0x00000056000b7202 */ /* 0x004fe40000000f00 */
[----:B------:R-:W-:Y:S02]  /*5500*/  @!P0 FSEL R11, R86, -INF , !P1 ;  /* 0xff800000560b8808 */ /* 0x000fe40004800000 */
[----:B------:R-:W-:Y:S02]  /*5510*/  @!P0 ISETP.GE.AND P1, PT, R10, R7, PT ;  /* 0x000000070a00820c */ /* 0x000fe40003f26270 */
[----:B------:R-:W-:Y:S01]  /*5520*/  MOV R10, R95 ;  /* 0x0000005f000a7202 */ /* 0x000fe20000000f00 */
[--C-:B------:R-:W-:Y:S01]  /*5530*/  FFMA.FTZ R11, R11, UR15, -R6.reuse ;  /* 0x0000000f0b0b7c23 */ /* 0x100fe20008010806 */
[----:B------:R-:W-:Y:S02]  /*5540*/  @!P0 FSEL R10, R95, -INF , !P1 ;  /* 0xff8000005f0a8808 */ /* 0x000fe40004800000 */
[-C--:B------:R-:W-:Y:S01]  /*5550*/  @!P0 ISETP.GE.AND P1, PT, R9, R7.reuse, PT ;  /* 0x000000070900820c */ /* 0x080fe20003f26270 */
[----:B------:R2:W3:Y:S01]  /*5560*/  MUFU.EX2 R247, R11 ;  /* 0x0000000b00f77308 */ /* 0x0004e20000000800 */
[----:B-1----:R-:W-:Y:S02]  /*5570*/  MOV R9, R94 ;  /* 0x0000005e00097202 */ /* 0x002fe40000000f00 */
[----:B------:R-:W-:Y:S05]  /*5580*/  @!P0 FSEL R9, R94, -INF , !P1 ;  /* 0xff8000005e098808 */ /* 0x000fea0004800000 */
[--C-:B----4-:R-:W-:Y:S01]  /*5590*/  FFMA.FTZ R12, R9, UR15, -R5.reuse ;  /* 0x0000000f090c7c23 */ /* 0x110fe20008010805 */
[----:B------:R-:W-:Y:S03]  /*55a0*/  @!P0 IADD3 R9, R4, 0x19, RZ ;  /* 0x0000001904098810 */ /* 0x000fe60007ffe0ff */
[----:B------:R-:W-:Y:S01]  /*55b0*/  MUFU.EX2 R106, R12 ;  /* 0x0000000c006a7308 */ /* 0x000fe20000000800 */
[--C-:B--2---:R-:W-:Y:S01]  /*55c0*/  FFMA.FTZ R11, R10, UR15, -R5.reuse ;  /* 0x0000000f0a0b7c23 */ /* 0x104fe20008010805 */
[----:B------:R-:W-:Y:S02]  /*55d0*/  @!P0 IADD3 R10, R4, 0x18, RZ ;  /* 0x00000018040a8810 */ /* 0x000fe40007ffe0ff */
[----:B------:R-:W-:Y:S06]  /*55e0*/  MOV R4, R84 ;  /* 0x0000005400047202 */ /* 0x000fec0000000f00 */
[----:B------:R1:W2:Y:S01]  /*55f0*/  MUFU.EX2 R107, R11 ;  /* 0x0000000b006b7308 */ /* 0x0002a20000000800 */
[CC--:B------:R-:W-:Y:S02]  /*5600*/  @!P0 ISETP.GE.AND P1, PT, R10.reuse, R8.reuse, PT ;  /* 0x000000080a00820c */ /* 0x0c0fe40003f26270 */
[----:B------:R-:W-:Y:S02]  /*5610*/  @!P0 ISETP.GE.AND P2, PT, R10, R7, PT ;  /* 0x000000070a00820c */ /* 0x000fe40003f46270 */
[----:B-1----:R-:W-:Y:S02]  /*5620*/  MOV R11, R85 ;  /* 0x00000055000b7202 */ /* 0x002fe40000000f00 */
[----:B------:R-:W-:Y:S02]  /*5630*/  @!P0 FSEL R11, R85, -INF , !P1 ;  /* 0xff800000550b8808 */ /* 0x000fe40004800000 */
[----:B------:R-:W-:Y:S03]  /*5640*/  @!P0 ISETP.GE.AND P1, PT, R9, R8, PT ;  /* 0x000000080900820c */ /* 0x000fe60003f26270 */
[--C-:B------:R-:W-:Y:S01]  /*5650*/  FFMA.FTZ R8, R11, UR15, -R6.reuse ;  /* 0x0000000f0b087c23 */ /* 0x100fe20008010806 */
[----:B------:R-:W-:Y:S02]  /*5660*/  @!P0 FSEL R4, R84, -INF , !P1 ;  /* 0xff80000054048808 */ /* 0x000fe40004800000 */
[----:B------:R-:W-:Y:S01]  /*5670*/  @!P0 ISETP.GE.AND P1, PT, R9, R7, PT ;  /* 0x000000070900820c */ /* 0x000fe20003f26270 */
[----:B------:R1:W-:Y:S01]  /*5680*/  MUFU.EX2 R245, R8 ;  /* 0x0000000800f57308 */ /* 0x0003e20000000800 */
[----:B---3--:R-:W-:Y:S01]  /*5690*/  F2FP.BF16.F32.PACK_AB R7, R247, R250 ;  /* 0x000000faf707723e */ /* 0x008fe200000010ff */
[----:B------:R-:W-:Y:S01]  /*56a0*/  FFMA.FTZ R6, R4, UR15, -R6 ;  /* 0x0000000f04067c23 */ /* 0x000fe20008010806 */
[----:B------:R-:W-:Y:S02]  /*56b0*/  MOV R4, R87 ;  /* 0x0000005700047202 */ /* 0x000fe40000000f00 */
[----:B------:R-:W-:Y:S05]  /*56c0*/  @!P0 FSEL R4, R87, -INF , !P1 ;  /* 0xff80000057048808 */ /* 0x000fea0004800000 */
[----:B------:R3:W4:Y:S01]  /*56d0*/  MUFU.EX2 R244, R6 ;  /* 0x0000000600f47308 */ /* 0x0007220000000800 */
[----:B-1----:R-:W-:Y:S02]  /*56e0*/  MOV R8, R93 ;  /* 0x0000005d00087202 */ /* 0x002fe40000000f00 */
[----:B------:R-:W-:Y:S02]  /*56f0*/  @!P0 FSEL R8, R93, -INF , !P2 ;  /* 0xff8000005d088808 */ /* 0x000fe40005000000 */
[----:B------:R-:W-:Y:S03]  /*5700*/  IADD3 R82, P0, R14, UR13, RZ ;  /* 0x0000000d0e527c10 */ /* 0x000fe6000ff1e0ff */
[--C-:B---3--:R-:W-:Y:S01]  /*5710*/  FFMA.FTZ R6, R8, UR15, -R5.reuse ;  /* 0x0000000f08067c23 */ /* 0x108fe20008010805 */
[----:B------:R-:W-:Y:S01]  /*5720*/  FFMA.FTZ R5, R4, UR15, -R5 ;  /* 0x0000000f04057c23 */ /* 0x000fe20008010805 */
[----:B------:R-:W-:Y:S02]  /*5730*/  F2FP.BF16.F32.PACK_AB R4, R246, R248 ;  /* 0x000000f8f604723e */ /* 0x000fe400000010ff */
[----:B------:R1:W-:Y:S01]  /*5740*/  MUFU.EX2 R105, R6 ;  /* 0x0000000600697308 */ /* 0x0003e20000000800 */
[----:B------:R-:W-:Y:S02]  /*5750*/  F2FP.BF16.F32.PACK_AB R8, R108, R109 ;  /* 0x0000006d6c08723e */ /* 0x000fe400000010ff */
[----:B------:R-:W-:Y:S02]  /*5760*/  IADD3.X R83, R13, UR12, RZ, P0, !PT ;  /* 0x0000000c0d537c10 */ /* 0x000fe400087fe4ff */
[----:B------:R-:W-:Y:S05]  /*5770*/  PLOP3.LUT P0, PT, PT, PT, UP0, 0x80, 0x0 ;  /* 0x000000000000781c */ /* 0x000fea0003f0f008 */
[----:B------:R3:W4:Y:S01]  /*5780*/  MUFU.EX2 R104, R5 ;  /* 0x0000000500687308 */ /* 0x0007220000000800 */
[----:B------:R-:W4:Y:S04]  /*5790*/  LDG.E R81, desc[UR6][R82.64] ;  /* 0x0000000652517981 */ /* 0x000f28000c1e1900 */
[----:B------:R-:W4:Y:S01]  /*57a0*/  LDG.E R80, desc[UR6][R82.64+0x20] ;  /* 0x0000200652507981 */ /* 0x000f22000c1e1900 */
[----:B-1----:R-:W-:Y:S05]  /*57b0*/  F2FP.BF16.F32.PACK_AB R6, R249, R251 ;  /* 0x000000fbf906723e */ /* 0x002fea00000010ff */
[----:B------:R2:W-:Y:S01]  /*57c0*/  STS [R103+0x14000], R6 ;  /* 0x0140000667007388 */ /* 0x0005e20000000800 */
[----:B---3--:R-:W-:Y:S05]  /*57d0*/  F2FP.BF16.F32.PACK_AB R5, R110, R111 ;  /* 0x0000006f6e05723e */ /* 0x008fea00000010ff */
[----:B------:R4:W-:Y:S04]  /*57e0*/  STS [R103+0x14400], R5 ;  /* 0x0144000567007388 */ /* 0x0009e80000000800 */
[----:B------:R1:W-:Y:S04]  /*57f0*/  STS [R102+0x14000], R4 ;  /* 0x0140000466007388 */ /* 0x0003e80000000800 */
[----:B------:R-:W-:Y:S04]  /*5800*/  STS [R102+0x14400], R8 ;  /* 0x0144000866007388 */ /* 0x000fe80000000800 */
[----:B------:R-:W-:Y:S01]  /*5810*/  STS [R101+0x14000], R7 ;  /* 0x0140000765007388 */ /* 0x000fe20000000800 */
[----:B--2---:R-:W-:Y:S05]  /*5820*/  F2FP.BF16.F32.PACK_AB R6, R106, R107 ;  /* 0x0000006b6a06723e */ /* 0x004fea00000010ff */
[----:B------:R-:W-:Y:S01]  /*5830*/  STS [R101+0x14400], R6 ;  /* 0x0144000665007388 */ /* 0x000fe20000000800 */
[----:B----4-:R-:W-:Y:S02]  /*5840*/  F2FP.BF16.F32.PACK_AB R5, R244, R245 ;  /* 0x000000f5f405723e */ /* 0x010fe400000010ff */
[----:B-1----:R-:W-:Y:S03]  /*5850*/  F2FP.BF16.F32.PACK_AB R4, R104, R105 ;  /* 0x000000696804723e */ /* 0x002fe600000010ff */
[----:B------:R-:W-:Y:S04]  /*5860*/  STS [R100+0x14000], R5 ;  /* 0x0140000564007388 */ /* 0x000fe80000000800 */
[----:B------:R-:W-:Y:S04]  /*5870*/  STS [R100+0x14400], R4 ;  /* 0x0144000464007388 */ /* 0x000fe80000000800 */
[----:B------:R-:W1:Y:S04]  /*5880*/  LDSM.16.M88.4 R16, [R115+0x6000] ;  /* 0x006000007310783b */ /* 0x000e680000000200 */
[----:B------:R-:W2:Y:S04]  /*5890*/  LDSM.16.M88.4 R68, [R114+0x6000] ;  /* 0x006000007244783b */ /* 0x000ea80000000200 */
[----:B------:R-:W3:Y:S04]  /*58a0*/  LDSM.16.M88.4 R72, [R113+0x6000] ;  /* 0x006000007148783b */ /* 0x000ee80000000200 */
[----:B------:R-:W4:Y:S01]  /*58b0*/  LDSM.16.M88.4 R76, [R112+0x6000] ;  /* 0x00600000704c783b */ /* 0x000f220000000200 */
        /* <DEDUP_REMOVED lines=14> */
[C---:B----4-:R-:W-:Y:S06]  /*59a0*/  HMMA.16816.F32.BF16 R4, R76.reuse, R172, R4 ;  /* 0x000000ac4c04723c */ /* 0x050fec0000041804 */
        /* <DEDUP_REMOVED lines=13> */
[----:B------:R2:W4:Y:S05]  /*5a80*/  LDSM.16.M88.4 R72, [R115+0xa000] ;  /* 0x00a000007348783b */ /* 0x00052a0000000200 */
[C---:B---3--:R-:W-:Y:S06]  /*5a90*/  HMMA.16816.F32.BF16 R4, R76.reuse, R196, R4 ;  /* 0x000000c44c04723c */ /* 0x048fec0000041804 */
[C---:B------:R-:W-:Y:S06]  /*5aa0*/  HMMA.16816.F32.BF16 R8, R76.reuse, R198, R8 ;  /* 0x000000c64c08723c */ /* 0x040fec0000041808 */
[C---:B------:R-:W-:Y:S06]  /*5ab0*/  HMMA.16816.F32.BF16 R12, R76.reuse, R200, R12 ;  /* 0x000000c84c0c723c */ /* 0x040fec000004180c */
[----:B------:R-:W-:Y:S01]  /*5ac0*/  HMMA.16816.F32.BF16 R16, R76, R202, R16 ;  /* 0x000000ca4c10723c */ /* 0x000fe20000041810 */
[----:B------:R3:W4:Y:S04]  /*5ad0*/  LDSM.16.M88.4 R76, [R114+0xa000] ;  /* 0x00a00000724c783b */ /* 0x0007280000000200 */
[----:B--2--5:R2:W5:Y:S01]  /*5ae0*/  LDL.LU R115, [R1+0xc8] ;  /* 0x0000c80001737983 */ /* 0x0245620000300800 */
[C---:B-1----:R-:W-:Y:S06]  /*5af0*/  HMMA.16816.F32.BF16 R4, R68.reuse, R204, R4 ;  /* 0x000000cc4404723c */ /* 0x042fec0000041804 */
[C---:B------:R-:W-:Y:S06]  /*5b00*/  HMMA.16816.F32.BF16 R8, R68.reuse, R206, R8 ;  /* 0x000000ce4408723c */ /* 0x040fec0000041808 */
[C---:B------:R-:W-:Y:S06]  /*5b10*/  HMMA.16816.F32.BF16 R12, R68.reuse, R208, R12 ;  /* 0x000000d0440c723c */ /* 0x040fec000004180c */
[----:B------:R-:W-:Y:S01]  /*5b20*/  HMMA.16816.F32.BF16 R16, R68, R210, R16 ;  /* 0x000000d24410723c */ /* 0x000fe20000041810 */
[----:B------:R1:W2:Y:S04]  /*5b30*/  LDSM.16.M88.4 R68, [R113+0xa000] ;  /* 0x00a000007144783b */ /* 0x0002a80000000200 */
[----:B---3--:R3:W5:Y:S01]  /*5b40*/  LDL.LU R114, [R1+0xc4] ;  /* 0x0000c40001727983 */ /* 0x0087620000300800 */
[C---:B----4-:R-:W-:Y:S06]  /*5b50*/  HMMA.16816.F32.BF16 R4, R72.reuse, R212, R4 ;  /* 0x000000d44804723c */ /* 0x050fec0000041804 */
[C---:B------:R-:W-:Y:S06]  /*5b60*/  HMMA.16816.F32.BF16 R8, R72.reuse, R214, R8 ;  /* 0x000000d64808723c */ /* 0x040fec0000041808 */
[C---:B------:R-:W-:Y:S06]  /*5b70*/  HMMA.16816.F32.BF16 R12, R72.reuse, R216, R12 ;  /* 0x000000d8480c723c */ /* 0x040fec000004180c */
[----:B------:R-:W-:Y:S01]  /*5b80*/  HMMA.16816.F32.BF16 R16, R72, R218, R16 ;  /* 0x000000da4810723c */ /* 0x000fe20000041810 */
[----:B------:R4:W3:Y:S04]  /*5b90*/  LDSM.16.M88.4 R72, [R112+0xa000] ;  /* 0x00a000007048783b */ /* 0x0008e80000000200 */
[----:B-1----:R1:W5:Y:S01]  /*5ba0*/  LDL.LU R113, [R1+0xc0] ;  /* 0x0000c00001717983 */ /* 0x0023620000300800 */
[C---:B------:R-:W-:Y:S06]  /*5bb0*/  HMMA.16816.F32.BF16 R4, R76.reuse, R220, R4 ;  /* 0x000000dc4c04723c */ /* 0x040fec0000041804 */
[C---:B------:R-:W-:Y:S06]  /*5bc0*/  HMMA.16816.F32.BF16 R8, R76.reuse, R222, R8 ;  /* 0x000000de4c08723c */ /* 0x040fec0000041808 */
[C---:B------:R-:W-:Y:S06]  /*5bd0*/  HMMA.16816.F32.BF16 R12, R76.reuse, R224, R12 ;  /* 0x000000e04c0c723c */ /* 0x040fec000004180c */
[----:B------:R-:W-:Y:S01]  /*5be0*/  HMMA.16816.F32.BF16 R16, R76, R226, R16 ;  /* 0x000000e24c10723c */ /* 0x000fe20000041810 */
[----:B----4-:R1:W5:Y:S05]  /*5bf0*/  LDL.LU R112, [R1+0xbc] ;  /* 0x0000bc0001707983 */ /* 0x01036a0000300800 */
[C---:B--2---:R-:W-:Y:S06]  /*5c00*/  HMMA.16816.F32.BF16 R4, R68.reuse, R228, R4 ;  /* 0x000000e44404723c */ /* 0x044fec0000041804 */
[C---:B------:R-:W-:Y:S06]  /*5c10*/  HMMA.16816.F32.BF16 R8, R68.reuse, R230, R8 ;  /* 0x000000e64408723c */ /* 0x040fec0000041808 */
[C---:B------:R-:W-:Y:S06]  /*5c20*/  HMMA.16816.F32.BF16 R12, R68.reuse, R232, R12 ;  /* 0x000000e8440c723c */ /* 0x040fec000004180c */
[----:B------:R-:W-:Y:S06]  /*5c30*/  HMMA.16816.F32.BF16 R16, R68, R234, R16 ;  /* 0x000000ea4410723c */ /* 0x000fec0000041810 */
[C---:B---3--:R-:W-:Y:S06]  /*5c40*/  HMMA.16816.F32.BF16 R4, R72.reuse, R236, R4 ;  /* 0x000000ec4804723c */ /* 0x048fec0000041804 */
[C---:B------:R-:W-:Y:S06]  /*5c50*/  HMMA.16816.F32.BF16 R8, R72.reuse, R238, R8 ;  /* 0x000000ee4808723c */ /* 0x040fec0000041808 */
[C---:B------:R-:W-:Y:S06]  /*5c60*/  HMMA.16816.F32.BF16 R12, R72.reuse, R240, R12 ;  /* 0x000000f0480c723c */ /* 0x040fec000004180c */
[----:B------:R-:W-:Y:S06]  /*5c70*/  HMMA.16816.F32.BF16 R16, R72, R242, R16 ;  /* 0x000000f24810723c */ /* 0x000fec0000041810 */
[C---:B------:R-:W-:Y:S01]  /*5c80*/  FADD.FTZ R4, -R81.reuse, R4 ;  /* 0x0000000451047221 */ /* 0x040fe20000010100 */
[----:B------:R-:W-:Y:S01]  /*5c90*/  FADD.FTZ R5, -R81, R5 ;  /* 0x0000000551057221 */ /* 0x000fe20000010100 */
[----:B------:R-:W-:Y:S03]  /*5ca0*/  FADD.FTZ R6, -R80, R6 ;  /* 0x0000000650067221 */ /* 0x000fe60000010100 */
[----:B------:R-:W-:Y:S01]  /*5cb0*/  FMUL.FTZ R68, R251, R4 ;  /* 0x00000004fb447220 */ /* 0x000fe20000410000 */
[----:B------:R-:W-:Y:S01]  /*5cc0*/  FFMA.FTZ R4, -R91, R91, 1 ;  /* 0x3f8000005b047423 */ /* 0x000fe2000001015b */
[----:B------:R-:W-:Y:S01]  /*5cd0*/  FMUL.FTZ R69, R249, R5 ;  /* 0x00000005f9457220 */ /* 0x000fe20000410000 */
[----:B------:R-:W-:Y:S01]  /*5ce0*/  FFMA.FTZ R5, -R90, R90, 1 ;  /* 0x3f8000005a057423 */ /* 0x000fe2000001015a */
[C---:B------:R-:W-:Y:S01]  /*5cf0*/  FADD.FTZ R70, -R81.reuse, R8 ;  /* 0x0000000851467221 */ /* 0x040fe20000010100 */
[----:B------:R-:W-:Y:S01]  /*5d00*/  FMUL.FTZ R8, R4, UR8 ;  /* 0x0000000804087c20 */ /* 0x000fe20008410000 */
[----:B------:R-:W-:Y:S01]  /*5d10*/  FADD.FTZ R9, -R81, R9 ;  /* 0x0000000951097221 */ /* 0x000fe20000010100 */
[----:B------:R-:W-:Y:S01]  /*5d20*/  FMUL.FTZ R4, R5, UR8 ;  /* 0x0000000805047c20 */ /* 0x000fe20008410000 */
[----:B------:R-:W-:Y:S01]  /*5d30*/  FFMA.FTZ R5, -R89, R89, 1 ;  /* 0x3f80000059057423 */ /* 0x000fe20000010159 */
[----:B------:R-:W-:Y:S01]  /*5d40*/  FMUL.FTZ R8, R68, R8 ;  /* 0x0000000844087220 */ /* 0x000fe20000410000 */
[----:B------:R-:W-:Y:S01]  /*5d50*/  FMUL.FTZ R71, R246, R9 ;  /* 0x00000009f6477220 */ /* 0x000fe20000410000 */
[----:B------:R-:W-:Y:S01]  /*5d60*/  FMUL.FTZ R4, R69, R4 ;  /* 0x0000000445047220 */ /* 0x000fe20000410000 */
[----:B------:R-:W-:Y:S01]  /*5d70*/  FFMA.FTZ R9, -R88, R88, 1 ;  /* 0x3f80000058097423 */ /* 0x000fe20000010158 */
[C---:B------:R-:W-:Y:S01]  /*5d80*/  FADD.FTZ R12, -R81.reuse, R12 ;  /* 0x0000000c510c7221 */ /* 0x040fe20000010100 */
[C---:B------:R-:W-:Y:S01]  /*5d90*/  FADD.FTZ R16, -R81.reuse, R16 ;  /* 0x0000001051107221 */ /* 0x040fe20000010100 */
[----:B------:R-:W-:Y:S01]  /*5da0*/  FMUL.FTZ R70, R248, R70 ;  /* 0x00000046f8467220 */ /* 0x000fe20000410000 */
[----:B------:R-:W-:Y:S01]  /*5db0*/  F2FP.BF16.F32.PACK_AB R4, R4, R8 ;  /* 0x000000080404723e */ /* 0x000fe200000010ff */
[----:B------:R-:W-:Y:S01]  /*5dc0*/  FADD.FTZ R69, -R81, R17 ;  /* 0x0000001151457221 */ /* 0x000fe20000010100 */
[----:B------:R-:W-:Y:S01]  /*5dd0*/  FMUL.FTZ R5, R5, UR8 ;  /* 0x0000000805057c20 */ /* 0x000fe20008410000 */
[----:B------:R-:W-:Y:S01]  /*5de0*/  FMUL.FTZ R9, R9, UR8 ;  /* 0x0000000809097c20 */ /* 0x000fe20008410000 */
[----:B------:R-:W-:Y:S01]  /*5df0*/  FMUL.FTZ R68, R245, R16 ;  /* 0x00000010f5447220 */ /* 0x000fe20000410000 */
[----:B------:R2:W-:Y:S01]  /*5e00*/  STS [R103+0x12000], R4 ;  /* 0x0120000467007388 */ /* 0x0005e20000000800 */
[----:B------:R-:W-:Y:S01]  /*5e10*/  FMUL.FTZ R17, R250, R12 ;  /* 0x0000000cfa117220 */ /* 0x000fe20000410000 */
[----:B------:R-:W-:Y:S01]  /*5e20*/  FFMA.FTZ R12, -R85, R85, 1 ;  /* 0x3f800000550c7423 */ /* 0x000fe20000010155 */
[----:B------:R-:W-:Y:S01]  /*5e30*/  FFMA.FTZ R16, -R84, R84, 1 ;  /* 0x3f80000054107423 */ /* 0x000fe20000010154 */
[----:B------:R-:W-:Y:S01]  /*5e40*/  FMUL.FTZ R5, R70, R5 ;  /* 0x0000000546057220 */ /* 0x000fe20000410000 */
[----:B------:R-:W-:Y:S01]  /*5e50*/  FMUL.FTZ R9, R71, R9 ;  /* 0x0000000947097220 */ /* 0x000fe20000410000 */
[----:B------:R-:W-:Y:S01]  /*5e60*/  FMUL.FTZ R69, R244, R69 ;  /* 0x00000045f4457220 */ /* 0x000fe20000410000 */
[----:B------:R-:W-:Y:S01]  /*5e70*/  FMUL.FTZ R12, R12, UR8 ;  /* 0x000000080c0c7c20 */ /* 0x000fe20008410000 */
[----:B------:R-:W-:Y:S01]  /*5e80*/  FMUL.FTZ R16, R16, UR8 ;  /* 0x0000000810107c20 */ /* 0x000fe20008410000 */
[----:B------:R-:W-:Y:S01]  /*5e90*/  FADD.FTZ R13, -R81, R13 ;  /* 0x0000000d510d7221 */ /* 0x000fe20000010100 */
[----:B------:R-:W-:Y:S01]  /*5ea0*/  F2FP.BF16.F32.PACK_AB R9, R9, R5 ;  /* 0x000000050909723e */ /* 0x000fe200000010ff */
[----:B------:R-:W-:Y:S01]  /*5eb0*/  FMUL.FTZ R12, R68, R12 ;  /* 0x0000000c440c7220 */ /* 0x000fe20000410000 */
[----:B------:R-:W-:Y:S01]  /*5ec0*/  FMUL.FTZ R5, R69, R16 ;  /* 0x0000001045057220 */ /* 0x000fe20000410000 */
[----:B------:R-:W-:Y:S01]  /*5ed0*/  FMUL.FTZ R72, R247, R13 ;  /* 0x0000000df7487220 */ /* 0x000fe20000410000 */
[----:B------:R-:W-:Y:S01]  /*5ee0*/  FFMA.FTZ R13, -R92, R92, 1 ;  /* 0x3f8000005c0d7423 */ /* 0x000fe2000001015c */
[----:B------:R-:W-:Y:S01]  /*5ef0*/  FFMA.FTZ R8, -R86, R86, 1 ;  /* 0x3f80000056087423 */ /* 0x000fe20000010156 */
[----:B------:R-:W-:Y:S01]  /*5f00*/  FADD.FTZ R16, -R80, R10 ;  /* 0x0000000a50107221 */ /* 0x000fe20000010100 */
[----:B------:R-:W-:Y:S01]  /*5f10*/  FMUL.FTZ R6, R111, R6 ;  /* 0x000000066f067220 */ /* 0x000fe20000410000 */
[----:B------:R-:W-:Y:S01]  /*5f20*/  FMUL.FTZ R13, R13, UR8 ;  /* 0x000000080d0d7c20 */ /* 0x000fe20008410000 */
[----:B------:R-:W-:Y:S01]  /*5f30*/  FMUL.FTZ R8, R8, UR8 ;  /* 0x0000000808087c20 */ /* 0x000fe20008410000 */
[C---:B------:R-:W-:Y:S01]  /*5f40*/  FADD.FTZ R14, -R80.reuse, R14 ;  /* 0x0000000e500e7221 */ /* 0x040fe20000010100 */
[----:B------:R-:W-:Y:S01]  /*5f50*/  FADD.FTZ R15, -R80, R15 ;  /* 0x0000000f500f7221 */ /* 0x000fe20000010100 */
[----:B------:R-:W-:Y:S01]  /*5f60*/  FMUL.FTZ R13, R17, R13 ;  /* 0x0000000d110d7220 */ /* 0x000fe20000410000 */
[----:B------:R-:W-:Y:S01]  /*5f70*/  FMUL.FTZ R8, R72, R8 ;  /* 0x0000000848087220 */ /* 0x000fe20000410000 */
[C---:B------:R-:W-:Y:S01]  /*5f80*/  FADD.FTZ R18, -R80.reuse, R18 ;  /* 0x0000001250127221 */ /* 0x040fe20000010100 */
[----:B--2---:R-:W-:Y:S01]  /*5f90*/  FADD.FTZ R4, -R80, R7 ;  /* 0x0000000750047221 */ /* 0x004fe20000010100 */
[----:B------:R-:W-:Y:S01]  /*5fa0*/  F2FP.BF16.F32.PACK_AB R7, R5, R12 ;  /* 0x0000000c0507723e */ /* 0x000fe200000010ff */
[----:B------:R-:W-:Y:S01]  /*5fb0*/  FFMA.FTZ R5, -R96, R96, 1 ;  /* 0x3f80000060057423 */ /* 0x000fe20000010160 */
[----:B------:R-:W-:Y:S01]  /*5fc0*/  F2FP.BF16.F32.PACK_AB R8, R8, R13 ;  /* 0x0000000d0808723e */ /* 0x000fe200000010ff */
[----:B------:R-:W-:Y:S01]  /*5fd0*/  FMUL.FTZ R12, R110, R4 ;  /* 0x000000046e0c7220 */ /* 0x000fe20000410000 */
[----:B------:R-:W-:Y:S01]  /*5fe0*/  FFMA.FTZ R4, -R99, R99, 1 ;  /* 0x3f80000063047423 */ /* 0x000fe20000010163 */
[----:B------:R-:W-:Y:S01]  /*5ff0*/  FADD.FTZ R13, -R80, R11 ;  /* 0x0000000b500d7221 */ /* 0x000fe20000010100 */
[----:B------:R-:W-:Y:S01]  /*6000*/  FMUL.FTZ R11, R109, R16 ;  /* 0x000000106d0b7220 */ /* 0x000fe20000410000 */
[----:B------:R-:W-:Y:S01]  /*6010*/  FMUL.FTZ R16, R107, R14 ;  /* 0x0000000e6b107220 */ /* 0x000fe20000410000 */
[----:B------:R-:W-:Y:S01]  /*6020*/  FMUL.FTZ R10, R4, UR8 ;  /* 0x00000008040a7c20 */ /* 0x000fe20008410000 */
[----:B------:R-:W-:Y:S01]  /*6030*/  FMUL.FTZ R4, R5, UR8 ;  /* 0x0000000805047c20 */ /* 0x000fe20008410000 */
[----:B------:R-:W-:Y:S01]  /*6040*/  FFMA.FTZ R5, -R98, R98, 1 ;  /* 0x3f80000062057423 */ /* 0x000fe20000010162 */
[----:B------:R-:W-:Y:S01]  /*6050*/  FMUL.FTZ R13, R108, R13 ;  /* 0x0000000d6c0d7220 */ /* 0x000fe20000410000 */
[----:B------:R-:W-:Y:S01]  /*6060*/  FMUL.FTZ R10, R6, R10 ;  /* 0x0000000a060a7220 */ /* 0x000fe20000410000 */
[----:B------:R-:W-:Y:S01]  /*6070*/  FMUL.FTZ R4, R12, R4 ;  /* 0x000000040c047220 */ /* 0x000fe20000410000 */
[----:B------:R-:W-:Y:S01]  /*6080*/  FFMA.FTZ R6, -R97, R97, 1 ;  /* 0x3f80000061067423 */ /* 0x000fe20000010161 */
[----:B------:R-:W-:Y:S01]  /*6090*/  FMUL.FTZ R5, R5, UR8 ;  /* 0x0000000805057c20 */ /* 0x000fe20008410000 */
[----:B------:R-:W-:Y:S01]  /*60a0*/  FMUL.FTZ R17, R106, R15 ;  /* 0x0000000f6a117220 */ /* 0x000fe20000410000 */
[----:B------:R-:W-:Y:S01]  /*60b0*/  FADD.FTZ R19, -R80, R19 ;  /* 0x0000001350137221 */ /* 0x000fe20000010100 */
[----:B------:R-:W-:Y:S01]  /*60c0*/  F2FP.BF16.F32.PACK_AB R4, R4, R10 ;  /* 0x0000000a0404723e */ /* 0x000fe200000010ff */
[----:B------:R-:W-:Y:S01]  /*60d0*/  FMUL.FTZ R6, R6, UR8 ;  /* 0x0000000806067c20 */ /* 0x000fe20008410000 */
[----:B------:R-:W-:Y:S01]  /*60e0*/  FMUL.FTZ R5, R11, R5 ;  /* 0x000000050b057220 */ /* 0x000fe20000410000 */
[----:B------:R-:W-:Y:S01]  /*60f0*/  FFMA.FTZ R11, -R95, R95, 1 ;  /* 0x3f8000005f0b7423 */ /* 0x000fe2000001015f */
[----:B------:R-:W-:Y:S01]  /*6100*/  FFMA.FTZ R10, -R94, R94, 1 ;  /* 0x3f8000005e0a7423 */ /* 0x000fe2000001015e */
[----:B------:R2:W-:Y:S01]  /*6110*/  STS [R103+0x12400], R4 ;  /* 0x0124000467007388 */ /* 0x0005e20000000800 */
[----:B------:R-:W-:Y:S01]  /*6120*/  FMUL.FTZ R6, R13, R6 ;  /* 0x000000060d067220 */ /* 0x000fe20000410000 */
[----:B------:R-:W-:Y:S01]  /*6130*/  FMUL.FTZ R11, R11, UR8 ;  /* 0x000000080b0b7c20 */ /* 0x000fe20008410000 */
[----:B------:R-:W-:Y:S01]  /*6140*/  FMUL.FTZ R10, R10, UR8 ;  /* 0x000000080a0a7c20 */ /* 0x000fe20008410000 */
[----:B------:R-:W-:Y:S01]  /*6150*/  STS [R102+0x12000], R9 ;  /* 0x0120000966007388 */ /* 0x000fe20000000800 */
[----:B------:R-:W-:Y:S01]  /*6160*/  FFMA.FTZ R13, -R93, R93, 1 ;  /* 0x3f8000005d0d7423 */ /* 0x000fe2000001015d */
[----:B------:R-:W-:Y:S01]  /*6170*/  F2FP.BF16.F32.PACK_AB R6, R6, R5 ;  /* 0x000000050606723e */ /* 0x000fe200000010ff */
[----:B------:R-:W-:Y:S01]  /*6180*/  FFMA.FTZ R12, -R87, R87, 1 ;  /* 0x3f800000570c7423 */ /* 0x000fe20000010157 */
[----:B------:R-:W-:Y:S01]  /*6190*/  FMUL.FTZ R11, R16, R11 ;  /* 0x0000000b100b7220 */ /* 0x000fe20000410000 */
[----:B------:R-:W-:Y:S01]  /*61a0*/  FMUL.FTZ R10, R17, R10 ;  /* 0x0000000a110a7220 */ /* 0x000fe20000410000 */
[----:B------:R-:W-:Y:S01]  /*61b0*/  FMUL.FTZ R14, R105, R18 ;  /* 0x00000012690e7220 */ /* 0x000fe20000410000 */
[----:B------:R-:W-:Y:S01]  /*61c0*/  STS [R102+0x12400], R6 ;  /* 0x0124000666007388 */ /* 0x000fe20000000800 */
[----:B------:R-:W-:Y:S01]  /*61d0*/  FMUL.FTZ R15, R104, R19 ;  /* 0x00000013680f7220 */ /* 0x000fe20000410000 */
[----:B------:R-:W-:Y:S01]  /*61e0*/  FMUL.FTZ R13, R13, UR8 ;  /* 0x000000080d0d7c20 */ /* 0x000fe20008410000 */
[----:B------:R-:W-:Y:S01]  /*61f0*/  FMUL.FTZ R12, R12, UR8 ;  /* 0x000000080c0c7c20 */ /* 0x000fe20008410000 */
[----:B------:R-:W-:Y:S01]  /*6200*/  F2FP.BF16.F32.PACK_AB R5, R10, R11 ;  /* 0x0000000b0a05723e */ /* 0x000fe200000010ff */
[----:B------:R-:W-:Y:S01]  /*6210*/  STS [R101+0x12000], R8 ;  /* 0x0120000865007388 */ /* 0x000fe20000000800 */
[----:B------:R-:W-:Y:S01]  /*6220*/  FMUL.FTZ R13, R14, R13 ;  /* 0x0000000d0e0d7220 */ /* 0x000fe20000410000 */
[----:B------:R-:W-:Y:S02]  /*6230*/  FMUL.FTZ R12, R15, R12 ;  /* 0x0000000c0f0c7220 */ /* 0x000fe40000410000 */
[----:B------:R-:W-:Y:S04]  /*6240*/  STS [R101+0x12400], R5 ;  /* 0x0124000565007388 */ /* 0x000fe80000000800 */
[----:B------:R-:W-:Y:S01]  /*6250*/  STS [R100+0x12000], R7 ;  /* 0x0120000764007388 */ /* 0x000fe20000000800 */
[----:B--2---:R-:W-:Y:S03]  /*6260*/  F2FP.BF16.F32.PACK_AB R4, R12, R13 ;  /* 0x0000000d0c04723e */ /* 0x004fe600000010ff */
[----:B------:R1:W5:Y:S04]  /*6270*/  LDL.LU R111, [R1+0xb8] ;  /* 0x0000b800016f7983 */ /* 0x0003680000300800 */
[----:B------:R-:W-:Y:S01]  /*6280*/  STS [R100+0x12400], R4 ;  /* 0x0124000464007388 */ /* 0x000fe20000000800 */
[----:B------:R-:W-:Y:S06]  /*6290*/  BAR.SYNC.DEFER_BLOCKING 0x0 ;  /* 0x0000000000007b1d */ /* 0x000fec0000010000 */
[----:B------:R-:W-:Y:S04]  /*62a0*/  LDSM.16.MT88.4 R4, [R3+0x14000] ;  /* 0x014000000304783b */ /* 0x000fe80000004200 */
[----:B------:R-:W2:Y:S04]  /*62b0*/  LDSM.16.MT88.4 R8, [R0+0x6000] ;  /* 0x006000000008783b */ /* 0x000ea80000004200 */
[----:B------:R1:W5:Y:S04]  /*62c0*/  LDL.LU R110, [R1+0xb4] ;  /* 0x0000b400016e7983 */ /* 0x0003680000300800 */
[----:B------:R1:W5:Y:S04]  /*62d0*/  LDL.LU R109, [R1+0xb0] ;  /* 0x0000b000016d7983 */ /* 0x0003680000300800 */
[----:B------:R-:W3:Y:S04]  /*62e0*/  LDSM.16.MT88.4 R12, [R2+0x14000] ;  /* 0x01400000020c783b */ /* 0x000ee80000004200 */
[----:B------:R1:W5:Y:S04]  /*62f0*/  LDL.LU R108, [R1+0xac] ;  /* 0x0000ac00016c7983 */ /* 0x0003680000300800 */
[----:B------:R1:W5:Y:S04]  /*6300*/  LDL.LU R107, [R1+0xa8] ;  /* 0x0000a800016b7983 */ /* 0x0003680000300800 */
[----:B------:R1:W5:Y:S04]  /*6310*/  LDL.LU R106, [R1+0xa4] ;  /* 0x0000a400016a7983 */ /* 0x0003680000300800 */
[----:B------:R1:W5:Y:S04]  /*6320*/  LDL.LU R105, [R1+0xa0] ;  /* 0x0000a00001697983 */ /* 0x0003680000300800 */
[----:B------:R-:W4:Y:S04]  /*6330*/  LDSM.16.MT88.4 R16, [R0+0x8000] ;  /* 0x008000000010783b */ /* 0x000f280000004200 */
[----:B------:R1:W5:Y:S01]  /*6340*/  LDL.LU R104, [R1+0x9c] ;  /* 0x00009c0001687983 */ /* 0x0003620000300800 */
[-C--:B--2---:R-:W-:Y:S03]  /*6350*/  HMMA.16816.F32.BF16 R20, R4, R8.reuse, R20 ;  /* 0x000000080414723c */ /* 0x084fe60000041814 */
[----:B------:R1:W5:Y:S04]  /*6360*/  LDL.LU R103, [R1+0x98] ;  /* 0x0000980001677983 */ /* 0x0003680000300800 */
[----:B------:R1:W5:Y:S04]  /*6370*/  LDL.LU R102, [R1+0x94] ;  /* 0x0000940001667983 */ /* 0x0003680000300800 */
[----:B------:R1:W5:Y:S01]  /*6380*/  LDL.LU R101, [R1+0x90] ;  /* 0x0000900001657983 */ /* 0x0003620000300800 */
[C---:B---3--:R-:W-:Y:S03]  /*6390*/  HMMA.16816.F32.BF16 R24, R12.reuse, R8, R24 ;  /* 0x000000080c18723c */ /* 0x048fe60000041818 */
[----:B------:R1:W5:Y:S04]  /*63a0*/  LDL.LU R100, [R1+0x8c] ;  /* 0x00008c0001647983 */ /* 0x0003680000300800 */
[----:B------:R1:W5:Y:S01]  /*63b0*/  LDL R96, [R1+0x68] ;  /* 0x0000680001607983 */ /* 0x0003620000100800 */
[-C--:B------:R-:W-:Y:S03]  /*63c0*/  HMMA.16816.F32.BF16 R28, R12, R10.reuse, R28 ;  /* 0x0000000a0c1c723c */ /* 0x080fe6000004181c */
[----:B------:R-:W2:Y:S03]  /*63d0*/  LDSM.16.MT88.4 R68, [R0+0xa000] ;  /* 0x00a000000044783b */ /* 0x000ea60000004200 */
[C---:B------:R-:W-:Y:S01]  /*63e0*/  HMMA.16816.F32.BF16 R32, R4.reuse, R10, R32 ;  /* 0x0000000a0420723c */ /* 0x040fe20000041820 */
[----:B------:R-:W-:Y:S04]  /*63f0*/  LDSM.16.MT88.4 R72, [R3+0x14800] ;  /* 0x014800000348783b */ /* 0x000fe80000004200 */
[----:B------:R-:W3:Y:S01]  /*6400*/  LDSM.16.MT88.4 R76, [R0+0x6800] ;  /* 0x00680000004c783b */ /* 0x000ee20000004200 */
[-C--:B----4-:R-:W-:Y:S03]  /*6410*/  HMMA.16816.F32.BF16 R36, R4, R16.reuse, R36 ;  /* 0x000000100424723c */ /* 0x090fe60000041824 */
[----:B------:R-:W4:Y:S04]  /*6420*/  LDSM.16.MT88.4 R80, [R2+0x14800] ;  /* 0x014800000250783b */ /* 0x000f280000004200 */
[----:B------:R-:W1:Y:S01]  /*6430*/  LDSM.16.MT88.4 R84, [R0+0x8800] ;  /* 0x008800000054783b */ /* 0x000e620000004200 */
[C---:B------:R-:W-:Y:S03]  /*6440*/  HMMA.16816.F32.BF16 R40, R12.reuse, R16, R40 ;  /* 0x000000100c28723c */ /* 0x040fe60000041828 */
[----:B------:R-:W1:Y:S03]  /*6450*/  LDSM.16.MT88.4 R8, [R0+0xa800] ;  /* 0x00a800000008783b */ /* 0x000e660000004200 */
[-C--:B------:R-:W-:Y:S01]  /*6460*/  HMMA.16816.F32.BF16 R44, R12, R18.reuse, R44 ;  /* 0x000000120c2c723c */ /* 0x080fe2000004182c */
[----:B------:R-:W-:Y:S04]  /*6470*/  LDSM.16.MT88.4 R88, [R0+0x7800] ;  /* 0x007800000058783b */ /* 0x000fe80000004200 */
[----:B------:R-:W-:Y:S01]  /*6480*/  LDSM.16.MT88.4 R92, [R2+0x15800] ;  /* 0x01580000025c783b */ /* 0x000fe20000004200 */
[C---:B------:R-:W-:Y:S03]  /*6490*/  HMMA.16816.F32.BF16 R48, R4.reuse, R18, R48 ;  /* 0x000000120430723c */ /* 0x040fe60000041830 */
[----:B------:R-:W-:Y:S03]  /*64a0*/  LDSM.16.MT88.4 R16, [R2+0x15000] ;  /* 0x015000000210783b */ /* 0x000fe60000004200 */
[-C--:B--2---:R-:W-:Y:S06]  /*64b0*/  HMMA.16816.F32.BF16 R52, R4, R68.reuse, R52 ;  /* 0x000000440434723c */ /* 0x084fec0000041834 */
[C---:B------:R-:W-:Y:S06]  /*64c0*/  HMMA.16816.F32.BF16 R56, R12.reuse, R68, R56 ;  /* 0x000000440c38723c */ /* 0x040fec0000041838 */
[-C--:B------:R-:W-:Y:S01]  /*64d0*/  HMMA.16816.F32.BF16 R60, R12, R70.reuse, R60 ;  /* 0x000000460c3c723c */ /* 0x080fe2000004183c */
[----:B------:R-:W-:Y:S05]  /*64e0*/  LDSM.16.MT88.4 R12, [R0+0x7000] ;  /* 0x00700000000c783b */ /* 0x000fea0000004200 */
[----:B------:R-:W-:Y:S01]  /*64f0*/  HMMA.16816.F32.BF16 R64, R4, R70, R64 ;  /* 0x000000460440723c */ /* 0x000fe20000041840 */
[----:B------:R-:W2:Y:S04]  /*6500*/  LDSM.16.MT88.4 R4, [R3+0x15000] ;  /* 0x015000000304783b */ /* 0x000ea80000004200 */
[----:B------:R-:W2:Y:S01]  /*6510*/  LDSM.16.MT88.4 R68, [R0+0x9000] ;  /* 0x009000000044783b */ /* 0x000ea20000004200 */
[-C--:B---3--:R-:W-:Y:S06]  /*6520*/  HMMA.16816.F32.BF16 R20, R72, R76.reuse, R20 ;  /* 0x0000004c4814723c */ /* 0x088fec0000041814 */
[C---:B----4-:R-:W-:Y:S06]  /*6530*/  HMMA.16816.F32.BF16 R24, R80.reuse, R76, R24 ;  /* 0x0000004c5018723c */ /* 0x050fec0000041818 */
[-C--:B------:R-:W-:Y:S06]  /*6540*/  HMMA.16816.F32.BF16 R28, R80, R78.reuse, R28 ;  /* 0x0000004e501c723c */ /* 0x080fec000004181c */
[C---:B------:R-:W-:Y:S01]  /*6550*/  HMMA.16816.F32.BF16 R32, R72.reuse, R78, R32 ;  /* 0x0000004e4820723c */ /* 0x040fe20000041820 */
[----:B------:R-:W3:Y:S05]  /*6560*/  LDSM.16.MT88.4 R76, [R0+0xb000] ;  /* 0x00b00000004c783b */ /* 0x000eea0000004200 */
[-C--:B-1----:R-:W-:Y:S06]  /*6570*/  HMMA.16816.F32.BF16 R36, R72, R84.reuse, R36 ;  /* 0x000000544824723c */ /* 0x082fec0000041824 */
[C---:B------:R-:W-:Y:S06]  /*6580*/  HMMA.16816.F32.BF16 R40, R80.reuse, R84, R40 ;  /* 0x000000545028723c */ /* 0x040fec0000041828 */
[-C--:B------:R-:W-:Y:S06]  /*6590*/  HMMA.16816.F32.BF16 R44, R80, R86.reuse, R44 ;  /* 0x00000056502c723c */ /* 0x080fec000004182c */
[C---:B------:R-:W-:Y:S01]  /*65a0*/  HMMA.16816.F32.BF16 R48, R72.reuse, R86, R48 ;  /* 0x000000564830723c */ /* 0x040fe20000041830 */
[----:B------:R-:W1:Y:S05]  /*65b0*/  LDSM.16.MT88.4 R84, [R3+0x15800] ;  /* 0x015800000354783b */ /* 0x000e6a0000004200 */
[-C--:B------:R-:W-:Y:S06]  /*65c0*/  HMMA.16816.F32.BF16 R52, R72, R8.reuse, R52 ;  /* 0x000000084834723c */ /* 0x080fec0000041834 */
[C---:B------:R-:W-:Y:S06]  /*65d0*/  HMMA.16816.F32.BF16 R56, R80.reuse, R8, R56 ;  /* 0x000000085038723c */ /* 0x040fec0000041838 */
[-C--:B------:R-:W-:Y:S01]  /*65e0*/  HMMA.16816.F32.BF16 R60, R80, R10.reuse, R60 ;  /* 0x0000000a503c723c */ /* 0x080fe2000004183c */
[----:B------:R-:W4:Y:S05]  /*65f0*/  LDSM.16.MT88.4 R80, [R0+0x9800] ;  /* 0x009800000050783b */ /* 0x000f2a0000004200 */
[----:B------:R-:W-:Y:S01]  /*6600*/  HMMA.16816.F32.BF16 R64, R72, R10, R64 ;  /* 0x0000000a4840723c */ /* 0x000fe20000041840 */
[----:B------:R-:W4:Y:S01]  /*6610*/  LDSM.16.MT88.4 R8, [R0+0xb800] ;  /* 0x00b800000008783b */ /* 0x000f220000004200 */
[----:B------:R-:W-:Y:S04]  /*6620*/  BAR.SYNC.DEFER_BLOCKING 0x0 ;  /* 0x0000000000007b1d */ /* 0x000fe80000010000 */
        /* <DEDUP_REMOVED lines=12> */
[-C--:B-1----:R-:W-:Y:S06]  /*66f0*/  HMMA.16816.F32.BF16 R20, R84, R88.reuse, R20 ;  /* 0x000000585414723c */ /* 0x082fec0000041814 */
[C---:B------:R-:W-:Y:S06]  /*6700*/  HMMA.16816.F32.BF16 R24, R92.reuse, R88, R24 ;  /* 0x000000585c18723c */ /* 0x040fec0000041818 */
[-C--:B------:R-:W-:Y:S06]  /*6710*/  HMMA.16816.F32.BF16 R28, R92, R90.reuse, R28 ;  /* 0x0000005a5c1c723c */ /* 0x080fec000004181c */
[C---:B------:R-:W-:Y:S06]  /*6720*/  HMMA.16816.F32.BF16 R32, R84.reuse, R90, R32 ;  /* 0x0000005a5420723c */ /* 0x040fec0000041820 */
        /* <DEDUP_REMOVED lines=64> */
.L_x_332:
        /* <DEDUP_REMOVED lines=430> */
.L_x_333:
        /* <DEDUP_REMOVED lines=176> */
.L_x_335:
        /* <DEDUP_REMOVED lines=19> */
.L_x_336:
        /* <DEDUP_REMOVED lines=53> */
.L_x_338:
[----:B------:R-:W-:Y:S05]  /*9590*/  BSYNC B0 ;  /* 0x0000000000007941 */ /* 0x000fea0003800000 */
.L_x_337:
        /* <DEDUP_REMOVED lines=20> */
.L_x_340:
[----:B------:R-:W-:Y:S05]  /*96e0*/  BSYNC B0 ;  /* 0x0000000000007941 */ /* 0x000fea0003800000 */
.L_x_339:
        /* <DEDUP_REMOVED lines=35> */
.L_x_342:
[----:B------:R-:W-:Y:S05]  /*9920*/  BSYNC B0 ;  /* 0x0000000000007941 */ /* 0x000fea0003800000 */
.L_x_341:
        /* <DEDUP_REMOVED lines=19> */
.L_x_315:
[----:B------:R-:W-:Y:S05]  /*9a60*/  BSYNC B1 ;  /* 0x0000000000017941 */ /* 0x000fea0003800000 */
.L_x_301:
        /* <DEDUP_REMOVED lines=8> */
.L_x_343:
[----:B------:R-:W-:Y:S05]  /*9af0*/  EXIT ;  /* 0x000000000000794d */ /* 0x000fea0003800000 */
.L_x_345:
        /* <DEDUP_REMOVED lines=16> */
.L_x_810:


//--------------------- .text._ZN5flash44flash_bwd_dq_dk_dv_loop_seqk_parallel_kernelI23Flash_bwd_kernel_traitsILi192ELi64ELi64ELi8ELi4ELi2ELi2ELb1ELb1EN7cutlass10bfloat16_tE19Flash_kernel_traitsILi192ELi64ELi64ELi8ES3_EELb1ELb1ELb0ELb0ELb0ELb1ELb0EEEvNS_16Flash_bwd_paramsE --------------------------
	.section	.text._ZN5flash44flash_bwd_dq_dk_dv_loop_seqk_parallel_kernelI23Flash_bwd_kernel_traitsILi192ELi64ELi64ELi8ELi4ELi2ELi2ELb1ELb1EN7cutlass10bfloat16_tE19Flash_kernel_traitsILi192ELi64ELi64ELi8ES3_EELb1ELb1ELb0ELb0ELb0ELb1ELb0EEEvNS_16Flash_bwd_paramsE,"ax",@progbits
	.align	128
        .global         _ZN5flash44flash_bwd_dq_dk_dv_loop_seqk_parallel_kernelI23Flash_bwd_kernel_traitsILi192ELi64ELi64ELi8ELi4ELi2ELi2ELb1ELb1EN7cutlass10bfloat16_tE19Flash_kernel_traitsILi192ELi64ELi64ELi8ES3_EELb1ELb1ELb0ELb0ELb0ELb1ELb0EEEvNS_16Flash_bwd_paramsE
        .type           _ZN5flash44flash_bwd_dq_dk_dv_loop_seqk_parallel_kernelI23Flash_bwd_kernel_traitsILi192ELi64ELi64ELi8ELi4ELi2ELi2ELb1ELb1EN7cutlass10bfloat16_tE19Flash_kernel_traitsILi192ELi64ELi64ELi8ES3_EELb1ELb1ELb0ELb0ELb0ELb1ELb0EEEvNS_16Flash_bwd_paramsE,@function
        .size           _ZN5flash44flash_bwd_dq_dk_dv_loop_seqk_parallel_kernelI23Flash_bwd_kernel_traitsILi192ELi64ELi64ELi8ELi4ELi2ELi2ELb1ELb1EN7cutlass10bfloat16_tE19Flash_kernel_traitsILi192ELi64ELi64ELi8ES3_EELb1ELb1ELb0ELb0ELb0ELb1ELb0EEEvNS_16Flash_bwd_paramsE,(.L_x_811 - _ZN5flash44flash_bwd_dq_dk_dv_loop_seqk_parallel_kernelI23Flash_bwd_kernel_traitsILi192ELi64ELi64ELi8ELi4ELi2ELi2ELb1ELb1EN7cutlass10bfloat16_tE19Flash_kernel_traitsILi192ELi64ELi64ELi8ES3_EELb1ELb1ELb0ELb0ELb0ELb1ELb0EEEvNS_16Flash_bwd_paramsE)
        .other          _ZN5flash44flash_bwd_dq_dk_dv_loop_seqk_parallel_kernelI23Flash_bwd_kernel_traitsILi192ELi64ELi64ELi8ELi4ELi2ELi2ELb1ELb1EN7cutlass10bfloat16_tE19Flash_kernel_traitsILi192ELi64ELi64ELi8ES3_EELb1ELb1ELb0ELb0ELb0ELb1ELb0EEEvNS_16Flash_bwd_paramsE,@"STO_CUDA_ENTRY STV_DEFAULT"
_ZN5flash44flash_bwd_dq_dk_dv_loop_seqk_parallel_kernelI23Flash_bwd_kernel_traitsILi192ELi64ELi64ELi8ELi4ELi2ELi2ELb1ELb1EN7cutlass10bfloat16_tE19Flash_kernel_traitsILi192ELi64ELi64ELi8ES3_EELb1ELb1ELb0ELb0ELb0ELb1ELb0EEEvNS_16Flash_bwd_paramsE:
.text._ZN5flash44flash_bwd_dq_dk_dv_loop_seqk_parallel_kernelI23Flash_bwd_kernel_traitsILi192ELi64ELi64ELi8ELi4ELi2ELi2ELb1ELb1EN7cutlass10bfloat16_tE19Flash_kernel_traitsILi192ELi64ELi64ELi8ES3_EELb1ELb1ELb0ELb0ELb0ELb1ELb0EEEvNS_16Flash_bwd_paramsE:
        /* <DEDUP_REMOVED lines=21> */
[CC--:B------:R-:W-:Y:S02]  /*0150*/  LEA.HI R12, R2.reuse, R8.reuse, RZ, 0x3 ;  /* 0x00000008020c7211 */ /* 0x0c0fe400078f18ff */
[CC--:B-1----:R-:W-:Y:S02]  /*0160*/  LEA.HI R0, R2.reuse, R8.reuse, RZ, 0x5 ;  /* 0x0000000802007211 */ /* 0x0c2fe400078f28ff */
        /* <DEDUP_REMOVED lines=8> */
[----:B------:R-:W-:Y:S01]  /*01f0*/  IMAD.IADD R10, R8, 0x1, -R4 ;  /* 0x00000001080a7824 */ /* 0x000fe200078e0a04 */
[----:B------:R-:W-:Y:S01]  /*0200*/  LOP3.LUT R5, R12, 0xfffffff8, RZ, 0xc0, !PT ;  /* 0xfffffff80c057812 */ /* 0x000fe200078ec0ff */
[C---:B------:R-:W-:Y:S01]  /*0210*/  IMAD.IADD R11, R8.reuse, 0x1, -R6 ;  /* 0x00000001080b7824 */ /* 0x040fe200078e0a06 */
[--C-:B------:R-:W-:Y:S01]  /*0220*/  SHF.R.S32.HI R4, RZ, 0x5, R0.reuse ;  /* 0x00000005ff047819 */ /* 0x100fe20000011400 */
[C---:B------:R-:W-:Y:S01]  /*0230*/  IMAD.IADD R17, R8.reuse, 0x1, -R7 ;  /* 0x0000000108117824 */ /* 0x040fe200078e0a07 */
[----:B------:R-:W-:Y:S01]  /*0240*/  SHF.R.S32.HI R7, RZ, 0x1f, R0 ;  /* 0x0000001fff077819 */ /* 0x000fe20000011400 */
[----:B------:R-:W-:Y:S01]  /*0250*/  IMAD.IADD R5, R8, 0x1, -R5 ;  /* 0x0000000108057824 */ /* 0x000fe200078e0a05 */
[----:B------:R-:W-:-:S02]  /*0260*/  SHF.R.S32.HI R6, RZ, 0x4, R3 ;  /* 0x00000004ff067819 */ /* 0x000fc40000011403 */
[--C-:B------:R-:W-:Y:S02]  /*0270*/  SHF.R.S32.HI R8, RZ, 0x2, R2.reuse ;  /* 0x00000002ff087819 */ /* 0x100fe40000011402 */
[----:B------:R-:W-:Y:S02]  /*0280*/  SHF.R.S32.HI R9, RZ, 0x1f, R2 ;  /* 0x0000001fff097819 */ /* 0x000fe40000011402 */
[----:B------:R-:W-:Y:S02]  /*0290*/  LEA.HI R2, R7, R4, RZ, 0x2 ;  /* 0x0000000407027211 */ /* 0x000fe400078f10ff */
[----:B------:R-:W-:Y:S02]  /*02a0*/  LEA.HI R3, R3, R6, RZ, 0x1 ;  /* 0x0000000603037211 */ /* 0x000fe400078f08ff */
[----:B------:R-:W-:Y:S02]  /*02b0*/  SHF.R.S32.HI R13, RZ, 0x3, R12 ;  /* 0x00000003ff0d7819 */ /* 0x000fe4000001140c */
[----:B------:R-:W-:-:S02]  /*02c0*/  LEA.HI R0, R0, R4, RZ, 0x1 ;  /* 0x0000000400007211 */ /* 0x000fc400078f08ff */
[----:B------:R-:W-:Y:S01]  /*02d0*/  LOP3.LUT R7, R2, 0xfffffffc, RZ, 0xc0, !PT ;  /* 0xfffffffc02077812 */ /* 0x000fe200078ec0ff */
[----:B------:R-:W-:Y:S01]  /*02e0*/  IMAD.SHL.U32 R13, R13, 0x40, RZ ;  /* 0x000000400d0d7824 */ /* 0x000fe200078e00ff */
[----:B------:R-:W-:Y:S02]  /*02f0*/  LOP3.LUT R3, R3, 0xfffffffe, RZ, 0xc0, !PT ;  /* 0xfffffffe03037812 */ /* 0x000fe400078ec0ff */
[----:B------:R-:W-:Y:S01]  /*0300*/  LOP3.LUT R0, R0, 0xfffffffe, RZ, 0xc0, !PT ;  /* 0xfffffffe00007812 */ /* 0x000fe200078ec0ff */
[----:B------:R-:W-:Y:S01]  /*0310*/  IMAD.IADD R20, R4, 0x1, -R7 ;  /* 0x0000000104147824 */ /* 0x000fe200078e0a07 */
[----:B------:R-:W-:Y:S01]  /*0320*/  LEA.HI R2, R9, R8, RZ, 0x3 ;  /* 0x0000000809027211 */ /* 0x000fe200078f18ff */
[----:B------:R-:W-:Y:S01]  /*0330*/  IMAD.IADD R14, R6, 0x1, -R3 ;  /* 0x00000001060e7824 */ /* 0x000fe200078e0a03 */
[C---:B------:R-:W-:Y:S01]  /*0340*/  LOP3.LUT P4, RZ, R5.reuse, 0x2, RZ, 0xc0, !PT ;  /* 0x0000000205ff7812 */ /* 0x040fe2000788c0ff */
[----:B------:R-:W-:Y:S01]  /*0350*/  IMAD.IADD R15, R4, 0x1, -R0 ;  /* 0x00000001040f7824 */ /* 0x000fe200078e0a00 */
[----:B------:R-:W-:Y:S01]  /*0360*/  LOP3.LUT R2, R2, 0xfffffff8, RZ, 0xc0, !PT ;  /* 0xfffffff802027812 */ /* 0x000fe200078ec0ff */
[----:B------:R-:W-:Y:S01]  /*0370*/  IMAD.SHL.U32 R3, R5, 0x8, RZ ;  /* 0x0000000805037824 */ /* 0x000fe200078e00ff */
[----:B------:R-:W-:Y:S01]  /*0380*/  LOP3.LUT R0, R13, 0x1c0, RZ, 0xc0, !PT ;  /* 0x000001c00d007812 */ /* 0x000fe200078ec0ff */
[----:B------:R-:W-:Y:S01]  /*0390*/  STL [R1+0x7c], R20 ;  /* 0x00007c1401007387 */ /* 0x000fe20000100800 */
[----:B------:R-:W-:Y:S01]  /*03a0*/  SHF.R.S32.HI R4, RZ, 0x1f, R10 ;  /* 0x0000001fff047819 */ /* 0x000fe2000001140a */
[----:B------:R-:W-:Y:S01]  /*03b0*/  IMAD.IADD R7, R8, 0x1, -R2 ;  /* 0x0000000108077824 */ /* 0x000fe200078e0a02 */
[----:B------:R-:W-:-:S02]  /*03c0*/  LOP3.LUT R3, R0, 0x38, R3, 0xf8, !PT ;  /* 0x0000003800037812 */ /* 0x000fc400078ef803 */
[----:B------:R-:W-:Y:S01]  /*03d0*/  SHF.R.U32.HI R2, RZ, 0x3, R0 ;  /* 0x00000003ff027819 */ /* 0x000fe20000011600 */
[C---:B------:R-:W-:Y:S01]  /*03e0*/  IMAD.SHL.U32 R0, R5.reuse, 0x40, RZ ;  /* 0x0000004005007824 */ /* 0x040fe200078e00ff */
[----:B------:R-:W-:Y:S02]  /*03f0*/  LOP3.LUT P3, RZ, R5, 0x4, RZ, 0xc0, !PT ;  /* 0x0000000405ff7812 */ /* 0x000fe4000786c0ff */
[----:B------:R-:W-:Y:S01]  /*0400*/  LOP3.LUT R9, R3, R2, RZ, 0x3c, !PT ;  /* 0x0000000203097212 */ /* 0x000fe200078e3cff */
[----:B------:R-:W-:Y:S01]  /*0410*/  IMAD.SHL.U32 R2, R15, 0x10, RZ ;  /* 0x000000100f027824 */ /* 0x000fe200078e00ff */
[----:B------:R-:W-:Y:S02]  /*0420*/  LOP3.LUT R0, R0, 0x1c0, RZ, 0xc0, !PT ;  /* 0x000001c000007812 */ /* 0x000fe400078ec0ff */
[----:B------:R-:W-:Y:S02]  /*0430*/  SHF.R.S32.HI R3, RZ, 0x1f, R11 ;  /* 0x0000001fff037819 */ /* 0x000fe4000001140b */
[----:B------:R-:W-:-:S02]  /*0440*/  LOP3.LUT R5, R0, 0x10, R2, 0xf8, !PT ;  /* 0x0000001000057812 */ /* 0x000fc400078ef802 */
[----:B------:R-:W-:Y:S01]  /*0450*/  LEA.HI R19, R4, R10, RZ, 0x2 ;  /* 0x0000000a04137211 */ /* 0x000fe200078f10ff */
[C---:B------:R-:W-:Y:S01]  /*0460*/  IMAD.SHL.U32 R10, R14.reuse, 0x20, RZ ;  /* 0x000000200e0a7824 */ /* 0x040fe200078e00ff */
[----:B------:R-:W-:Y:S01]  /*0470*/  LEA.HI R13, R3, R11, RZ, 0x3 ;  /* 0x0000000b030d7211 */ /* 0x000fe200078f18ff */
[----:B------:R-:W-:Y:S01]  /*0480*/  IMAD.SHL.U32 R3, R14, 0x200, RZ ;  /* 0x000002000e037824 */ /* 0x000fe200078e00ff */
[----:B------:R-:W-:Y:S02]  /*0490*/  SHF.R.S32.HI R21, RZ, 0x7, R16 ;  /* 0x00000007ff157819 */ /* 0x000fe40000011410 */
[----:B------:R-:W-:Y:S02]  /*04a0*/  LOP3.LUT R4, R0, 0x8, R12, 0xf8, !PT ;  /* 0x0000000800047812 */ /* 0x000fe400078ef80c */
[----:B------:R-:W-:Y:S01]  /*04b0*/  SHF.R.U32.HI R2, RZ, 0x3, R0 ;  /* 0x00000003ff027819 */ /* 0x000fe20000011600 */
[----:B------:R1:W-:Y:S01]  /*04c0*/  STL [R1+0x78], R21 ;  /* 0x0000781501007387 */ /* 0x0003e20000100800 */
[----:B------:R-:W-:-:S02]  /*04d0*/  LOP3.LUT R5, R5, 0x8, R12, 0xf8, !PT ;  /* 0x0000000805057812 */ /* 0x000fc400078ef80c */
[----:B------:R-:W-:Y:S01]  /*04e0*/  LOP3.LUT R0, R4, R2, RZ, 0x3c, !PT ;  /* 0x0000000204007212 */ /* 0x000fe200078e3cff */
[----:B------:R-:W-:Y:S01]  /*04f0*/  IMAD R4, R21, 0x800, R3 ;  /* 0x0000080015047824 */ /* 0x000fe200078e0203 */
[----:B------:R-:W-:Y:S01]  /*0500*/  LOP3.LUT R2, R3, R5, R2, 0xf6, !PT ;  /* 0x0000000503027212 */ /* 0x000fe200078ef602 */
[C---:B------:R-:W-:Y:S01]  /*0510*/  IMAD.SHL.U32 R5, R7.reuse, 0x40, RZ ;  /* 0x0000004007057824 */ /* 0x040fe200078e00ff */
[----:B------:R-:W-:Y:S01]  /*0520*/  SHF.R.S32.HI R3, RZ, 0x6, R18 ;  /* 0x00000006ff037819 */ /* 0x000fe20000011412 */
[----:B------:R-:W-:Y:S01]  /*0530*/  IMAD.IADD R0, R4, 0x1, R0 ;  /* 0x0000000104007824 */ /* 0x000fe200078e0200 */
[----:B------:R-:W-:Y:S02]  /*0540*/  LOP3.LUT R6, R7, 0x1, RZ, 0xc0, !PT ;  /* 0x0000000107067812 */ /* 0x000fe400078ec0ff */
[----:B------:R-:W-:Y:S01]  /*0550*/  LOP3.LUT R8, R13, 0xfffffff8, RZ, 0xc0, !PT ;  /* 0xfffffff80d087812 */ /* 0x000fe200078ec0ff */
[C---:B------:R-:W-:Y:S01]  /*0560*/  IMAD R16, R3.reuse, 0x200, R9 ;  /* 0x0000020003107824 */ /* 0x040fe200078e0209 */
[----:B------:R-:W-:Y:S01]  /*0570*/  ISETP.NE.U32.AND P0, PT, R6, 0x1, PT ;  /* 0x000000010600780c */ /* 0x000fe20003f05070 */
[----:B------:R-:W-:Y:S01]  /*0580*/  IMAD.SHL.U32 R4, R3, 0x8, RZ ;  /* 0x0000000803047824 */ /* 0x000fe200078e00ff */
[----:B------:R-:W-:Y:S01]  /*0590*/  LOP3.LUT R3, R5, 0x1c0, RZ, 0xc0, !PT ;  /* 0x000001c005037812 */ /* 0x000fe200078ec0ff */
[----:B------:R-:W-:Y:S01]  /*05a0*/  IMAD.IADD R8, R11, 0x1, -R8 ;  /* 0x000000010b087824 */ /* 0x000fe200078e0a08 */
[----:B------:R-:W-:Y:S01]  /*05b0*/  R2P PR, R7, 0x6 ;  /* 0x0000000607007804 */ /* 0x000fe20000000000 */
[----:B------:R-:W-:Y:S01]  /*05c0*/  IMAD.SHL.U32 R6, R17, 0x2, RZ ;  /* 0x0000000211067824 */ /* 0x000fe200078e00ff */
[----:B------:R-:W-:-:S02]  /*05d0*/  SHF.R.U32.HI R5, RZ, 0x3, R3 ;  /* 0x00000003ff057819 */ /* 0x000fc40000011603 */
[----:B------:R-:W-:Y:S01]  /*05e0*/  LOP3.LUT R4, R4, 0x18, RZ, 0xc0, !PT ;  /* 0x0000001804047812 */ /* 0x000fe200078ec0ff */
[--C-:B------:R-:W-:Y:S01]  /*05f0*/  IMAD R11, R20, 0x400, R6.reuse ;  /* 0x00000400140b7824 */ /* 0x100fe200078e0206 */
[C---:B------:R-:W-:Y:S01]  /*0600*/  LOP3.LUT P6, RZ, R8.reuse, 0x2, RZ, 0xc0, !PT ;  /* 0x0000000208ff7812 */ /* 0x040fe200078cc0ff */
[----:B------:R-:W-:Y:S01]  /*0610*/  IMAD R6, R15, 0x400, R6 ;  /* 0x000004000f067824 */ /* 0x000fe200078e0206 */
[----:B------:R-:W-:Y:S01]  /*0620*/  LOP3.LUT P5, RZ, R8, 0x4, RZ, 0xc0, !PT ;  /* 0x0000000408ff7812 */ /* 0x000fe200078ac0ff */
[----:B-1----:R-:W-:Y:S01]  /*0630*/  IMAD.SHL.U32 R21, R21, 0x20, RZ ;  /* 0x0000002015157824 */ /* 0x002fe200078e00ff */
[----:B------:R-:W-:Y:S02]  /*0640*/  LOP3.LUT R10, R4, 0x20, R10, 0xf8, !PT ;  /* 0x00000020040a7812 */ /* 0x000fe400078ef80a */
[----:B------:R-:W-:Y:S02]  /*0650*/  LEA R2, R2, UR4, 0x1 ;  /* 0x0000000402027c11 */ /* 0x000fe4000f8e08ff */
[----:B------:R-:W-:Y:S01]  /*0660*/  LOP3.LUT R7, R3, 0x20, R21, 0xf8, !PT ;  /* 0x0000002003077812 */ /* 0x000fe200078ef815 */
[----:B------:R-:W-:Y:S03]  /*0670*/  STL [R1+0x84], R21 ;  /* 0x0000841501007387 */ /* 0x000fe60000100800 */
[----:B------:R-:W-:Y:S01]  /*0680*/  LOP3.LUT R9, R7, R5, RZ, 0x3c, !PT ;  /* 0x0000000507097212 */ /* 0x000fe200078e3cff */
[----:B------:R-:W-:Y:S01]  /*0690*/  IMAD.SHL.U32 R7, R8, 0x40, RZ ;  /* 0x0000004008077824 */ /* 0x000fe200078e00ff */
[----:B------:R-:W-:Y:S01]  /*06a0*/  LOP3.LUT R8, R5, R3, R4, 0x1e, !PT ;  /* 0x0000000305087212 */ /* 0x000fe200078e1e04 */
[----:B------:R-:W-:-:S02]  /*06b0*/  IMAD.SHL.U32 R5, R14, 0x8, RZ ;  /* 0x000000080e057824 */ /* 0x000fc400078e00ff */
[----:B------:R-:W-:Y:S01]  /*06c0*/  IMAD.IADD R12, R11, 0x1, R9 ;  /* 0x000000010b0c7824 */ /* 0x000fe200078e0209 */
[----:B------:R-:W-:Y:S01]  /*06d0*/  LOP3.LUT R3, R7, 0x1c0, RZ, 0xc0, !PT ;  /* 0x000001c007037812 */ /* 0x000fe200078ec0ff */
[----:B------:R-:W-:Y:S02]  /*06e0*/  IMAD.SHL.U32 R9, R13, 0x40, RZ ;  /* 0x000000400d097824 */ /* 0x000fe400078e00ff */
[----:B------:R-:W-:Y:S01]  /*06f0*/  IMAD.IADD R11, R6, 0x1, R8 ;  /* 0x00000001060b7824 */ /* 0x000fe200078e0208 */
[----:B------:R-:W-:Y:S01]  /*0700*/  SHF.R.U32.HI R4, RZ, 0x3, R3 ;  /* 0x00000003ff047819 */ /* 0x000fe20000011603 */
[----:B------:R-:W-:Y:S01]  /*0710*/  IMAD.MOV.U32 R6, RZ, RZ, 0x20 ;  /* 0x00000020ff067424 */ /* 0x000fe200078e00ff */
[----:B------:R-:W-:Y:S01]  /*0720*/  LOP3.LUT R5, R3, 0x8, R5, 0xf8, !PT ;  /* 0x0000000803057812 */ /* 0x000fe200078ef805 */
[----:B------:R-:W-:Y:S01]  /*0730*/  IMAD.MOV.U32 R13, RZ, RZ, 0x40 ;  /* 0x00000040ff0d7424 */ /* 0x000fe200078e00ff */
[----:B------:R-:W-:Y:S02]  /*0740*/  LOP3.LUT R9, R9, 0xfffffe00, RZ, 0xc0, !PT ;  /* 0xfffffe0009097812 */ /* 0x000fe400078ec0ff */
[----:B------:R-:W-:Y:S01]  /*0750*/  LOP3.LUT R3, R4, R10, R3, 0x1e, !PT ;  /* 0x0000000a04037212 */ /* 0x000fe200078e1e03 */
[----:B------:R-:W-:Y:S01]  /*0760*/  IMAD.MOV.U32 R10, RZ, RZ, -0x10 ;  /* 0xfffffff0ff0a7424 */ /* 0x000fe200078e00ff */
[----:B------:R-:W-:Y:S01]  /*0770*/  LOP3.LUT R4, R5, R4, RZ, 0x3c, !PT ;  /* 0x0000000405047212 */ /* 0x000fe200078e3cff */
[----:B------:R-:W-:Y:S01]  /*0780*/  IMAD R7, R20, 0x400, R9 ;  /* 0x0000040014077824 */ /* 0x000fe200078e0209 */
[----:B------:R-:W-:Y:S01]  /*0790*/  SHF.R.S32.HI R5, RZ, 0x2, R19 ;  /* 0x00000002ff057819 */ /* 0x000fe20000011413 */
[----:B------:R-:W-:Y:S01]  /*07a0*/  IMAD R8, R15, 0x400, R9 ;  /* 0x000004000f087824 */ /* 0x000fe200078e0209 */
[----:B------:R-:W-:Y:S01]  /*07b0*/  LOP3.LUT R9, R3, R9, RZ, 0xfc, !PT ;  /* 0x0000000903097212 */ /* 0x000fe200078efcff */
[----:B------:R-:W-:Y:S01]  /*07c0*/  IMAD.IADD R7, R7, 0x1, R4 ;  /* 0x0000000107077824 */ /* 0x000fe200078e0204 */
[----:B------:R-:W-:Y:S01]  /*07d0*/  SEL R10, R10, 0x10, !P0 ;  /* 0x000000100a0a7807 */ /* 0x000fe20004000000 */
[----:B------:R-:W-:-:S02]  /*07e0*/  IMAD.IADD R8, R4, 0x1, R8 ;  /* 0x0000000104087824 */ /* 0x000fc400078e0208 */
[----:B------:R-:W-:Y:S01]  /*07f0*/  IMAD R14, R20, 0x10, R5 ;  /* 0x00000010140e7824 */ /* 0x000fe200078e0205 */
[----:B------:R-:W-:Y:S01]  /*0800*/  LEA R5, R16, UR4, 0x1 ;  /* 0x0000000410057c11 */ /* 0x000fe2000f8e08ff */
[----:B------:R-:W-:Y:S01]  /*0810*/  IMAD.U32 R4, RZ, RZ, UR5 ;  /* 0x00000005ff047e24 */ /* 0x000fe2000f8e00ff */
[----:B------:R-:W-:Y:S01]  /*0820*/  USHF.R.S32.HI UR5, URZ, 0x1f, UR48 ;  /* 0x0000001f3f057899 */ /* 0x000fe20008011430 */
[----:B------:R-:W-:Y:S01]  /*0830*/  IMAD.U32 R3, RZ, RZ, UR6 ;  /* 0x00000006ff037e24 */ /* 0x000fe2000f8e00ff */
[----:B------:R-:W-:Y:S01]  /*0840*/  USHF.R.S32.HI UR6, URZ, 0x1f, UR59 ;  /* 0x0000001f3f067899 */ /* 0x000fe2000801143b */
[----:B------:R1:W-:Y:S01]  /*0850*/  STL [R1+0x48], R14 ;  /* 0x0000480e01007387 */ /* 0x0003e20000100800 */
[C---:B------:R-:W-:Y:S02]  /*0860*/  SEL R4, R6.reuse, 0xffffffe0, !P4 ;  /* 0xffffffe006047807 */ /* 0x040fe40006000000 */
[----:B------:R-:W-:Y:S01]  /*0870*/  IMAD.U32 R3, RZ, RZ, UR5 ;  /* 0x00000005ff037e24 */ /* 0x000fe2000f8e00ff */
[----:B------:R2:W-:Y:S01]  /*0880*/  STL [R1+0x2c], R5 ;  /* 0x00002c0501007387 */ /* 0x0005e20000100800 */
[----:B------:R-:W-:Y:S01]  /*0890*/  IMAD.U32 R3, RZ, RZ, UR6 ;  /* 0x00000006ff037e24 */ /* 0x000fe2000f8e00ff */
[----:B------:R-:W-:Y:S01]  /*08a0*/  SEL R3, R13, 0xffffffc0, !P3 ;  /* 0xffffffc00d037807 */ /* 0x000fe20005800000 */
[----:B------:R-:W-:Y:S01]  /*08b0*/  UIADD3 UR6, UR4, 0xc000, URZ ;  /* 0x0000c00004067890 */ /* 0x000fe2000fffe03f */
[----:B------:R-:W-:Y:S01]  /*08c0*/  SEL R6, R6, 0xffffffe0, !P6 ;  /* 0xffffffe006067807 */ /* 0x000fe20007000000 */
[----:B------:R-:W-:-:S06]  /*08d0*/  UIADD3 UR5, UR4, 0x12000, URZ ;  /* 0x0001200004057890 */ /* 0x000fcc000fffe03f */
[----:B------:R-:W-:Y:S02]  /*08e0*/  LEA R8, R8, UR5, 0x1 ;  /* 0x0000000508087c11 */ /* 0x000fe4000f8e08ff */
[----:B-1----:R-:W-:Y:S02]  /*08f0*/  LEA R14, R0, UR4, 0x1 ;  /* 0x00000004000e7c11 */ /* 0x002fe4000f8e08ff */
[----:B------:R-:W-:Y:S02]  /*0900*/  LEA R0, R12, UR4, 0x1 ;  /* 0x000000040c007c11 */ /* 0x000fe4000f8e08ff */
[----:B--2---:R-:W-:Y:S01]  /*0910*/  SEL R5, R13, 0xffffffc0, !P5 ;  /* 0xffffffc00d057807 */ /* 0x004fe20006800000 */
[----:B------:R-:W-:Y:S01]  /*0920*/  IMAD.IADD R13, R4, 0x1, R14 ;  /* 0x00000001040d7824 */ /* 0x000fe200078e020e */
[----:B------:R-:W-:Y:S01]  /*0930*/  STL [R1], R14 ;  /* 0x0000000e01007387 */ /* 0x000fe20000100800 */
[C---:B------:R-:W-:Y:S01]  /*0940*/  IADD3 R4, R3.reuse, R14, R4 ;  /* 0x0000000e03047210 */ /* 0x040fe20007ffe004 */
[----:B------:R-:W-:-:S02]  /*0950*/  IMAD.IADD R252, R3, 0x1, R14 ;  /* 0x0000000103fc7824 */ /* 0x000fc400078e020e */
[----:B------:R1:W-:Y:S01]  /*0960*/  STL [R1+0x4], R13 ;  /* 0x0000040d01007387 */ /* 0x0003e20000100800 */
[----:B------:R-:W-:-:S03]  /*0970*/  IMAD.IADD R3, R3, 0x1, R2 ;  /* 0x0000000103037824 */ /* 0x000fc600078e0202 */
[----:B------:R2:W-:Y:S04]  /*0980*/  STL [R1+0x10], R4 ;  /* 0x0000100401007387 */ /* 0x0005e80000100800 */
[----:B------:R3:W-:Y:S01]  /*0990*/  STL [R1+0x4c], R0 ;  /* 0x00004c0001007387 */ /* 0x0007e20000100800 */
[----:B-1----:R-:W-:Y:S01]  /*09a0*/  LEA R13, R11, UR6, 0x1 ;  /* 0x000000060b0d7c11 */ /* 0x002fe2000f8e08ff */
[C---:B------:R-:W-:Y:S02]  /*09b0*/  IMAD.IADD R11, R0.reuse, 0x1, R10 ;  /* 0x00000001000b7824 */ /* 0x040fe400078e020a */
[C---:B--2---:R-:W-:Y:S02]  /*09c0*/  VIADD R4, R0.reuse, 0x20 ;  /* 0x0000002000047836 */ /* 0x044fe40000000000 */
[----:B------:R-:W-:Y:S01]  /*09d0*/  STL [R1+0x64], R13 ;  /* 0x0000640d01007387 */ /* 0x000fe20000100800 */
[----:B------:R-:W-:-:S02]  /*09e0*/  @P1 VIADD R4, R0, 0xffffffe0 ;  /* 0xffffffe000041836 */ /* 0x000fc40000000000 */
[C---:B------:R-:W-:Y:S01]  /*09f0*/  VIADD R12, R13.reuse, 0x40 ;  /* 0x000000400d0c7836 */ /* 0x040fe20000000000 */
[----:B------:R1:W-:Y:S01]  /*0a00*/  STL [R1+0x58], R11 ;  /* 0x0000580b01007387 */ /* 0x0003e20000100800 */
[----:B------:R-:W-:Y:S01]  /*0a10*/  @P2 VIADD R12, R13, 0xffffffc0 ;  /* 0xffffffc00d0c2836 */ /* 0x000fe20000000000 */
[----:B---3--:R-:W-:Y:S02]  /*0a20*/  LEA R0, R9, UR4, 0x1 ;  /* 0x0000000409007c11 */ /* 0x008fe4000f8e08ff */
[----:B-1----:R-:W-:Y:S01]  /*0a30*/  LEA R11, R7, UR4, 0x1 ;  /* 0x00000004070b7c11 */ /* 0x002fe2000f8e08ff */
[----:B------:R-:W-:-:S04]  /*0a40*/  ULDC.64 UR4, c[0x0][0x208] ;  /* 0x0000820000047ab9 */ /* 0x000fc80000000a00 */
[----:B------:R-:W-:Y:S01]  /*0a50*/  STL [R1+0x8], R11 ;  /* 0x0000080b01007387 */ /* 0x000fe20000100800 */
[C---:B------:R-:W-:Y:S02]  /*0a60*/  IMAD.IADD R7, R11.reuse, 0x1, R6 ;  /* 0x000000010b077824 */ /* 0x040fe400078e0206 */
[----:B------:R-:W-:Y:S01]  /*0a70*/  IMAD.IADD R9, R11, 0x1, R5 ;  /* 0x000000010b097824 */ /* 0x000fe200078e0205 */
[----:B------:R1:W-:Y:S04]  /*0a80*/  STL [R1+0x50], R4 ;  /* 0x0000500401007387 */ /* 0x0003e80000100800 */
[----:B------:R-:W-:Y:S04]  /*0a90*/  STL [R1+0x1c], R8 ;  /* 0x00001c0801007387 */ /* 0x000fe80000100800 */
[----:B------:R-:W-:Y:S01]  /*0aa0*/  STL [R1+0x70], R12 ;  /* 0x0000700c01007387 */ /* 0x000fe20000100800 */
[----:B-1----:R-:W-:-:S05]  /*0ab0*/  IMAD.IADD R4, R10, 0x1, R4 ;  /* 0x000000010a047824 */ /* 0x002fca00078e0204 */
        /* <DEDUP_REMOVED lines=11> */
.L_x_374:
        /* <DEDUP_REMOVED lines=67> */
.L_x_346:
        /* <DEDUP_REMOVED lines=16> */
[----:B------:R-:W-:-:S02]  /*10a0*/  ULDC.U8 UR19, c[0x0][0x3d8] ;  /* 0x0000f60000137ab9 */ /* 0x000fc40000000000 */
[----:B------:R-:W-:Y:S01]  /*10b0*/  @!UP1 ULDC.64 UR6, c[0x0][0x418] ;  /* 0x0001060000069ab9 */ /* 0x000fe20000000a00 */
[----:B------:R-:W-:Y:S01]  /*10c0*/  ULDC UR61, c[0x0][0x2d4] ;  /* 0x0000b500003d7ab9 */ /* 0x000fe20000000800 */
[----:B------:R-:W-:Y:S02]  /*10d0*/  UISETP.NE.AND UP3, UPT, UR19, URZ, UPT ;  /* 0x0000003f1300728c */ /* 0x000fe4000bf65270 */
[----:B------:R-:W-:Y:S02]  /*10e0*/  USHF.L.U32 UR14, UR48, 0x7, URZ ;  /* 0x00000007300e7899 */ /* 0x000fe4000800063f */
[----:B------:R-:W-:Y:S01]  /*10f0*/  USHF.R.S32.HI UR45, URZ, 0x1f, UR61 ;  /* 0x0000001f3f2d7899 */ /* 0x000fe2000801143d */
[----:B------:R-:W-:Y:S01]  /*1100*/  ULDC UR23, c[0x0][0x2dc] ;  /* 0x0000b70000177ab9 */ /* 0x000fe20000000800 */
[----:B------:R-:W-:Y:S01]  /*1110*/  ULDC UR49, c[0x0][0x270] ;  /* 0x00009c0000317ab9 */ /* 0x000fe20000000800 */
[----:B-1----:R-:W-:Y:S01]  /*1120*/  IABS R8, R9 ;  /* 0x0000000900087213 */ /* 0x002fe20000000000 */
[----:B------:R-:W-:Y:S01]  /*1130*/  @!UP1 UIMAD.WIDE.U32 UR38, UR48, UR6, URZ ;  /* 0x00000006302692a5 */ /* 0x000fe2000f8e003f */
[----:B------:R-:W-:Y:S01]  /*1140*/  ISETP.NE.AND P3, PT, R9, RZ, PT ;  /* 0x000000ff0900720c */ /* 0x000fe20003f65270 */
[----:B------:R-:W-:Y:S01]  /*1150*/  USHF.L.U64.HI UR17, UR48, 0x7, UR60 ;  /* 0x0000000730117899 */ /* 0x000fe2000801023c */
[----:B------:R-:W1:Y:S01]  /*1160*/  I2F.RP R4, R8 ;  /* 0x0000000800047306 */ /* 0x000e620000209400 */
[----:B------:R-:W-:Y:S01]  /*1170*/  ULDC.64 UR42, c[0x0][0x240] ;  /* 0x00009000002a7ab9 */ /* 0x000fe20000000a00 */
[----:B------:R-:W-:-:S02]  /*1180*/  @UP0 UIADD3 UR16, UR35, UR37, URZ ;  /* 0x0000002523100290 */ /* 0x000fc4000fffe03f */
[----:B--2---:R-:W-:Y:S02]  /*1190*/  UIMAD.WIDE.U32 UR30, UR11, UR12, URZ ;  /* 0x0000000c0b1e72a5 */ /* 0x004fe4000f8e003f */
[----:B------:R-:W-:Y:S02]  /*11a0*/  USEL UR36, UR14, URZ, UP2 ;  /* 0x0000003f0e247287 */ /* 0x000fe40009000000 */
[----:B------:R-:W-:Y:S02]  /*11b0*/  UIMAD UR51, UR11, UR13, UR31 ;  /* 0x0000000d0b3372a4 */ /* 0x000fe4000f8e021f */
[----:B------:R-:W-:Y:S01]  /*11c0*/  @!UP1 UIMAD UR11, UR60, UR6, URZ ;  /* 0x000000063c0b92a4 */ /* 0x000fe2000f8e023f */
[----:B------:R-:W-:Y:S01]  /*11d0*/  @UP1 ULDC.64 UR12, c[0x0][0x420] ;  /* 0x00010800000c1ab9 */ /* 0x000fe20000000a00 */
[----:B------:R-:W-:Y:S01]  /*11e0*/  UIMAD.WIDE.U32 UR14, UR8, UR42, URZ ;  /* 0x0000002a080e72a5 */ /* 0x000fe2000f8e003f */
[----:B-1----:R-:W1:Y:S01]  /*11f0*/  MUFU.RCP R4, R4 ;  /* 0x0000000400047308 */ /* 0x002e620000001000 */
[----:B------:R-:W-:-:S02]  /*1200*/  @!UP1 UIMAD UR32, UR48, UR7, UR11 ;  /* 0x00000007302092a4 */ /* 0x000fc4000f8e020b */
[----:B------:R-:W-:Y:S02]  /*1210*/  UIADD3 UR11, UR27, 0x3f, URZ ;  /* 0x0000003f1b0b7890 */ /* 0x000fe4000fffe03f */
[----:B------:R-:W-:Y:S02]  /*1220*/  @UP1 UIMAD.WIDE.U32 UR40, UR8, UR12, URZ ;  /* 0x0000000c082812a5 */ /* 0x000fe4000f8e003f */
[----:B------:R-:W-:Y:S02]  /*1230*/  USHF.R.S32.HI UR18, URZ, 0x1f, UR11 ;  /* 0x0000001f3f127899 */ /* 0x000fe4000801140b */
[----:B------:R-:W-:Y:S02]  /*1240*/  @UP1 UIMAD UR52, UR8, UR13, UR41 ;  /* 0x0000000d083412a4 */ /* 0x000fe4000f8e0229 */
[----:B------:R-:W-:Y:S02]  /*1250*/  UIMAD.WIDE UR6, UR23, UR49, URZ ;  /* 0x00000031170672a5 */ /* 0x000fe4000f8e023f */
[----:B------:R-:W-:-:S02]  /*1260*/  UIMAD.WIDE.U32 UR12, UR48, UR61, URZ ;  /* 0x0000003d300c72a5 */ /* 0x000fc4000f8e003f */
[----:B------:R-:W-:Y:S01]  /*1270*/  ULEA.HI UR29, UR18, UR11, URZ, 0x6 ;  /* 0x0000000b121d7291 */ /* 0x000fe2000f8f303f */
[----:B-1----:R-:W-:Y:S01]  /*1280*/  VIADD R4, R4, 0xffffffe ;  /* 0x0ffffffe04047836 */ /* 0x002fe20000000000 */
[----:B------:R-:W-:Y:S01]  /*1290*/  @UP0 ULDC.64 UR24, c[0x0][0x248] ;  /* 0x0000920000180ab9 */ /* 0x000fe20000000a00 */
[----:B------:R-:W-:Y:S02]  /*12a0*/  UIMAD UR11, UR45, UR48, URZ ;  /* 0x000000302d0b72a4 */ /* 0x000fe4000f8e023f */
[----:B------:R-:W1:Y:S01]  /*12b0*/  F2I.FTZ.U32.TRUNC.NTZ R5, R4 ;  /* 0x0000000400057305 */ /* 0x000e62000021f000 */
[----:B------:R-:W-:Y:S02]  /*12c0*/  USEL UR34, UR17, URZ, UP2 ;  /* 0x0000003f11227287 */ /* 0x000fe40009000000 */
[----:B------:R-:W-:Y:S02]  /*12d0*/  @UP0 UIMAD.WIDE.U32 UR18, UR16, UR24, URZ ;  /* 0x00000018101202a5 */ /* 0x000fe4000f8e003f */
[----:B------:R-:W-:-:S02]  /*12e0*/  @UP0 UIMAD UR47, UR16, UR25, URZ ;  /* 0x00000019102f02a4 */ /* 0x000fc4000f8e023f */
[----:B------:R-:W-:Y:S01]  /*12f0*/  UIADD3 UR50, UR21, UR33, URZ ;  /* 0x0000002115327290 */ /* 0x000fe2000fffe03f */
[----:B------:R-:W-:Y:S01]  /*1300*/  ULDC UR46, c[0x0][0x2c4] ;  /* 0x0000b100002e7ab9 */ /* 0x000fe20000000800 */
[----:B------:R-:W-:Y:S02]  /*1310*/  UIMAD.WIDE.U32 UR16, UR6, UR12, URZ ;  /* 0x0000000c061072a5 */ /* 0x000fe4000f8e003f */
[----:B------:R-:W-:Y:S02]  /*1320*/  UIMAD UR21, UR7, UR12, URZ ;  /* 0x0000000c071572a4 */ /* 0x000fe4000f8e023f */
[----:B------:R-:W-:Y:S01]  /*1330*/  USEL UR58, UR20, UR14, !UP1 ;  /* 0x0000000e143a7287 */ /* 0x000fe2000c800000 */
[----:B-1----:R-:W-:Y:S01]  /*1340*/  IMAD.MOV R4, RZ, RZ, -R5 ;  /* 0x000000ffff047224 */ /* 0x002fe200078e0a05 */
[----:B------:R-:W-:Y:S02]  /*1350*/  UIMAD UR12, UR60, UR61, UR11 ;  /* 0x0000003d3c0c72a4 */ /* 0x000fe4000f8e020b */
[----:B------:R-:W-:Y:S01]  /*1360*/  @UP3 UIMAD UR20, UR48, UR46, URZ ;  /* 0x0000002e301432a4 */ /* 0x000fe2000f8e023f */
[----:B------:R-:W-:Y:S01]  /*1370*/  IMAD R6, R4, R8, RZ ;  /* 0x0000000804067224 */ /* 0x000fe200078e02ff */
[----:B------:R-:W-:Y:S01]  /*1380*/  UIMAD UR28, UR8, UR43, URZ ;  /* 0x0000002b081c72a4 */ /* 0x000fe2000f8e023f */
[----:B------:R-:W-:Y:S01]  /*1390*/  IMAD.MOV.U32 R4, RZ, RZ, RZ ;  /* 0x000000ffff047224 */ /* 0x000fe200078e00ff */
[----:B------:R-:W-:-:S02]  /*13a0*/  UIADD3 UR12, UR13, UR12, URZ ;  /* 0x0000000c0d0c7290 */ /* 0x000fc4000fffe03f */
[----:B------:R-:W-:Y:S01]  /*13b0*/  @UP3 USEL UR13, UR20, UR8, !UP1 ;  /* 0x00000008140d3287 */ /* 0x000fe2000c800000 */
[----:B------:R-:W-:Y:S01]  /*13c0*/  IMAD.HI.U32 R4, R5, R6, R4 ;  /* 0x0000000605047227 */ /* 0x000fe200078e0004 */
[----:B------:R-:W-:Y:S01]  /*13d0*/  MOV R5, R7 ;  /* 0x0000000700057202 */ /* 0x000fe20000000f00 */
[----:B------:R-:W-:Y:S02]  /*13e0*/  ULOP3.LUT UR20, UR29, 0xffffffc0, URZ, 0xc0, !UPT ;  /* 0xffffffc01d147892 */ /* 0x000fe4000f8ec03f */
[----:B------:R-:W-:Y:S02]  /*13f0*/  @UP1 UIADD3 UR50, UR15, UR28, URZ ;  /* 0x0000001c0f321290 */ /* 0x000fe4000fffe03f */
[----:B------:R-:W-:Y:S01]  /*1400*/  IMAD.HI.U32 R4, R4, R5, RZ ;  /* 0x0000000504047227 */ /* 0x000fe200078e00ff */
[----:B------:R-:W-:Y:S02]  /*1410*/  UIMAD.WIDE.U32 UR14, UR6, UR8, URZ ;  /* 0x00000008060e72a5 */ /* 0x000fe4000f8e003f */
[----:B------:R-:W-:Y:S01]  /*1420*/  UIADD3 UR20, UR20, -0x40, URZ ;  /* 0xffffffc014147890 */ /* 0x000fe2000fffe03f */
[----:B------:R-:W-:Y:S01]  /*1430*/  IMAD.MOV R6, RZ, RZ, -R4 ;  /* 0x000000ffff067224 */ /* 0x000fe200078e0a04 */
[----:B------:R-:W-:Y:S01]  /*1440*/  @UP3 ULDC UR11, c[0x0][0x2e4] ;  /* 0x0000b900000b3ab9 */ /* 0x000fe20000000800 */
[----:B------:R-:W-:-:S02]  /*1450*/  UIMAD UR21, UR6, UR12, UR21 ;  /* 0x0000000c061572a4 */ /* 0x000fc4000f8e0215 */
[C---:B------:R-:W-:Y:S01]  /*1460*/  IMAD R5, R8.reuse, R6, R5 ;  /* 0x0000000608057224 */ /* 0x040fe200078e0205 */
[----:B------:R-:W-:Y:S02]  /*1470*/  @!UP3 UIMAD UR12, UR48, UR49, UR59 ;  /* 0x00000031300cb2a4 */ /* 0x000fe4000f8e023b */
[----:B------:R-:W-:Y:S02]  /*1480*/  @UP3 UIMAD UR28, UR59, UR11, UR13 ;  /* 0x0000000b3b1c32a4 */ /* 0x000fe4000f8e020d */
[----:B------:R-:W-:Y:S01]  /*1490*/  ISETP.GT.U32.AND P1, PT, R8, R5, PT ;  /* 0x000000050800720c */ /* 0x000fe20003f24070 */
[----:B------:R-:W-:Y:S02]  /*14a0*/  USEL UR57, UR16, UR14, !UP1 ;  /* 0x0000000e10397287 */ /* 0x000fe4000c800000 */
[----:B------:R-:W-:Y:S02]  /*14b0*/  USHF.R.S32.HI UR16, URZ, 0x1f, UR20 ;  /* 0x0000001f3f107899 */ /* 0x000fe40008011414 */
[----:B------:R-:W-:-:S02]  /*14c0*/  UIADD3 UR11, UP2, UR20, UR36, URZ ;  /* 0x00000024140b7290 */ /* 0x000fc4000ff5e03f */
[----:B------:R-:W-:Y:S01]  /*14d0*/  @!UP3 UIMAD UR28, UR12, UR46, URZ ;  /* 0x0000002e0c1cb2a4 */ /* 0x000fe2000f8e023f */
[----:B------:R-:W-:Y:S01]  /*14e0*/  ULDC.U8 UR22, c[0x0][0x480] ;  /* 0x0001200000167ab9 */ /* 0x000fe20000000000 */
[----:B------:R-:W-:Y:S02]  /*14f0*/  UIADD3.X UR13, UR16, UR34, URZ, UP2, !UPT ;  /* 0x00000022100d7290 */ /* 0x000fe400097fe43f */
[----:B------:R-:W-:Y:S02]  /*1500*/  UIMAD UR12, UR7, UR11, URZ ;  /* 0x0000000b070c72a4 */ /* 0x000fe4000f8e023f */
[----:B------:R-:W-:Y:S01]  /*1510*/  @!P1 IMAD.IADD R5, R5, 0x1, -R8 ;  /* 0x0000000105059824 */ /* 0x000fe200078e0a08 */
[----:B------:R-:W-:Y:S01]  /*1520*/  @!P1 IADD3 R4, R4, 0x1, RZ ;  /* 0x0000000104049810 */ /* 0x000fe20007ffe0ff */
[----:B------:R-:W-:Y:S01]  /*1530*/  @UP0 UIADD3 UR31, UR35, UR37, URZ ;  /* 0x00000025231f0290 */ /* 0x000fe2000fffe03f */
[----:B------:R-:W-:Y:S01]  /*1540*/  PLOP3.LUT P1, PT, PT, PT, UP0, 0x80, 0x0 ;  /* 0x000000000000781c */ /* 0x000fe20003f2f008 */
[----:B------:R-:W-:Y:S01]  /*1550*/  UIMAD UR53, UR59, UR23, URZ ;  /* 0x000000173b3572a4 */ /* 0x000fe2000f8e023f */
[----:B------:R-:W-:Y:S01]  /*1560*/  ISETP.GE.U32.AND P0, PT, R5, R8, PT ;  /* 0x000000080500720c */ /* 0x000fe20003f06070 */
[----:B------:R-:W-:Y:S01]  /*1570*/  UISETP.NE.AND UP4, UPT, UR22, URZ, UPT ;  /* 0x0000003f1600728c */ /* 0x000fe2000bf85270 */
[----:B------:R-:W-:Y:S01]  /*1580*/  LOP3.LUT R5, R9, UR59, RZ, 0x3c, !PT ;  /* 0x0000003b09057c12 */ /* 0x000fe2000f8e3cff */
[----:B------:R-:W-:Y:S01]  /*1590*/  @!UP1 UIADD3 UR52, UR39, UR32, URZ ;  /* 0x0000002027349290 */ /* 0x000fe2000fffe03f */
[----:B------:R-:W-:-:S02]  /*15a0*/  @UP0 ULDC.64 UR22, c[0x0][0x250] ;  /* 0x0000940000160ab9 */ /* 0x000fc40000000a00 */
[----:B------:R-:W-:Y:S01]  /*15b0*/  ISETP.GE.AND P2, PT, R5, RZ, PT ;  /* 0x000000ff0500720c */ /* 0x000fe20003f46270 */
[----:B------:R-:W-:Y:S02]  /*15c0*/  UIMAD.WIDE.U32 UR32, UR6, UR11, URZ ;  /* 0x0000000b062072a5 */ /* 0x000fe4000f8e003f */
[----:B------:R-:W-:Y:S02]  /*15d0*/  UIMAD UR14, UR7, UR8, URZ ;  /* 0x00000008070e72a4 */ /* 0x000fe4000f8e023f */
[----:B------:R-:W-:Y:S02]  /*15e0*/  UIMAD UR11, UR6, UR13, UR12 ;  /* 0x0000000d060b72a4 */ /* 0x000fe4000f8e020c */
[----:B------:R-:W-:Y:S01]  /*15f0*/  @UP0 UIMAD.WIDE.U32 UR6, UR31, UR22, URZ ;  /* 0x000000161f0602a5 */ /* 0x000fe2000f8e003f */
[----:B------:R-:W-:Y:S01]  /*1600*/  @P0 VIADD R4, R4, 0x1 ;  /* 0x0000000104040836 */ /* 0x000fe20000000000 */
[----:B------:R-:W-:Y:S01]  /*1610*/  @UP0 UIMAD UR12, UR31, UR23, URZ ;  /* 0x000000171f0c02a4 */ /* 0x000fe2000f8e023f */
[----:B------:R-:W-:Y:S01]  /*1620*/  PLOP3.LUT P0, PT, PT, PT, UP3, 0x80, 0x0 ;  /* 0x000000000000781c */ /* 0x000fe20003f0f038 */
[----:B------:R-:W-:Y:S01]  /*1630*/  UIADD3 UR49, UR17, UR21, URZ ;  /* 0x0000001511317290 */ /* 0x000fe2000fffe03f */
[----:B------:R-:W-:Y:S01]  /*1640*/  IMAD.MOV.U32 R5, RZ, RZ, R4 ;  /* 0x000000ffff057224 */ /* 0x000fe200078e0004 */
[----:B------:R-:W-:-:S02]  /*1650*/  USEL UR54, UR51, URZ, UP4 ;  /* 0x0000003f33367287 */ /* 0x000fc4000a000000 */
[----:B------:R-:W-:Y:S02]  /*1660*/  USHF.R.S32.HI UR44, URZ, 0x1f, UR26 ;  /* 0x0000001f3f2c7899 */ /* 0x000fe4000801141a */
[----:B------:R-:W-:Y:S01]  /*1670*/  USHF.R.S32.HI UR56, URZ, 0x1f, UR53 ;  /* 0x0000001f3f387899 */ /* 0x000fe20008011435 */
[----:B------:R-:W-:Y:S01]  /*1680*/  @!P2 IADD3 R5, -R5, RZ, RZ ;  /* 0x000000ff0505a210 */ /* 0x000fe20007ffe1ff */
[----:B------:R-:W-:Y:S01]  /*1690*/  USEL UR55, UR30, URZ, UP4 ;  /* 0x0000003f1e377287 */ /* 0x000fe2000a000000 */
[----:B------:R-:W-:Y:S01]  /*16a0*/  @!P3 LOP3.LUT R5, RZ, R9, RZ, 0x33, !PT ;  /* 0x00000009ff05b212 */ /* 0x000fe200078e33ff */
[----:B------:R-:W-:Y:S02]  /*16b0*/  USHF.R.S32.HI UR45, URZ, 0x6, UR29 ;  /* 0x000000063f2d7899 */ /* 0x000fe4000801141d */
        /* <DEDUP_REMOVED lines=19> */
.L_x_348:
        /* <DEDUP_REMOVED lines=13> */
.L_x_349:
        /* <DEDUP_REMOVED lines=11> */
.L_x_350:
[----:B------:R-:W-:Y:S02]  /*1970*/  ULDC UR6, c[0x0][0x270] ;  /* 0x00009c0000067ab9 */ /* 0x000fe40000000800 */
[----:B------:R-:W-:-:S04]  /*1980*/  UIMAD UR6, UR48, UR6, UR59 ;  /* 0x00000006300672a4 */ /* 0x000fc8000f8e023b */
[----:B------:R-:W-:-:S12]  /*1990*/  UIMAD UR6, UR6, UR61, URZ ;  /* 0x0000003d060672a4 */ /* 0x000fd8000f8e023f */
.L_x_351:
[----:B------:R-:W1:Y:S01]  /*19a0*/  S2R R18, SR_TID.X ;  /* 0x0000000000127919 */ /* 0x000e620000002100 */
[----:B------:R-:W2:Y:S01]  /*19b0*/  LDC.64 R14, c[0x0][0x420] ;  /* 0x00010800ff0e7b82 */ /* 0x000ea20000000a00 */
[----:B------:R-:W-:Y:S01]  /*19c0*/  UIADD3 UR15, UR20, UR6, URZ ;  /* 0x00000006140f7290 */ /* 0x000fe2000fffe03f */
[----:B------:R-:W-:Y:S01]  /*19d0*/  BSSY B1, `(.L_x_347) ;  /* 0x0000701000017945 */ /* 0x000fe20003800000 */
[----:B------:R-:W-:Y:S01]  /*19e0*/  ULDC UR7, c[0x0][0x2dc] ;  /* 0x0000b70000077ab9 */ /* 0x000fe20000000800 */
[----:B------:R-:W-:Y:S01]  /*19f0*/  ULDC UR8, c[0x0][0x270] ;  /* 0x00009c0000087ab9 */ /* 0x000fe20000000800 */
[----:B------:R-:W-:Y:S02]  /*1a00*/  UIADD3 UR6, -UR9, UR27, UR26 ;  /* 0x0000001b09067290 */ /* 0x000fe4000fffe11a */
[----:B------:R-:W-:Y:S02]  /*1a10*/  UIMAD UR14, UR7, UR8, URZ ;  /* 0x00000008070e72a4 */ /* 0x000fe4000f8e023f */
[----:B------:R-:W-:Y:S01]  /*1a20*/  USHF.R.S32.HI UR47, URZ, 0x1f, UR59 ;  /* 0x0000001f3f2f7899 */ /* 0x000fe2000801143b */
[----:B------:R-:W-:Y:S01]  /*1a30*/  ULDC UR7, c[0x0][0x398] ;  /* 0x0000e60000077ab9 */ /* 0x000fe20000000800 */
[----:B------:R-:W-:Y:S01]  /*1a40*/  ULDC.64 UR12, c[0x0][0x428] ;  /* 0x00010a00000c7ab9 */ /* 0x000fe20000000a00 */
[----:B------:R-:W-:Y:S01]  /*1a50*/  UIADD3 UR6, UR6, -UR7, URZ ;  /* 0x8000000706067290 */ /* 0x000fe2000fffe03f */
[----:B------:R-:W-:Y:S01]  /*1a60*/  IMAD.U32 R16, RZ, RZ, UR12 ;  /* 0x0000000cff107e24 */ /* 0x000fe2000f8e00ff */
[----:B------:R-:W-:Y:S01]  /*1a70*/  UIMAD UR7, UR47, UR12, URZ ;  /* 0x0000000c2f0772a4 */ /* 0x000fe2000f8e023f */
[----:B------:R-:W-:Y:S01]  /*1a80*/  ULDC.64 UR18, c[0x0][0x258] ;  /* 0x0000960000127ab9 */ /* 0x000fe20000000a00 */
[----:B------:R-:W-:-:S02]  /*1a90*/  UIADD3 UR17, UR20, UR28, URZ ;  /* 0x0000001c14117290 */ /* 0x000fc4000fffe03f */
[----:B------:R-:W-:Y:S02]  /*1aa0*/  UIMAD UR13, UR59, UR13, UR7 ;  /* 0x0000000d3b0d72a4 */ /* 0x000fe4000f8e0207 */
[----:B------:R-:W-:Y:S01]  /*1ab0*/  USHF.L.U32 UR7, UR14, 0x6, URZ ;  /* 0x000000060e077899 */ /* 0x000fe2000800063f */
[----:B--2---:R-:W-:Y:S01]  /*1ac0*/  IMAD R12, R14, UR16, RZ ;  /* 0x000000100e0c7c24 */ /* 0x004fe2000f8e02ff */
[----:B------:R-:W-:Y:S01]  /*1ad0*/  ULDC.64 UR30, c[0x0][0x210] ;  /* 0x00008400001e7ab9 */ /* 0x000fe20000000a00 */
[----:B------:R-:W-:Y:S01]  /*1ae0*/  ULDC.64 UR28, c[0x0][0x3e0] ;  /* 0x0000f800001c7ab9 */ /* 0x000fe20000000a00 */
[----:B------:R-:W-:Y:S01]  /*1af0*/  ULDC.64 UR38, c[0x0][0x478] ;  /* 0x00011e0000267ab9 */ /* 0x000fe20000000a00 */
[----:B------:R-:W-:Y:S01]  /*1b00*/  IMAD R13, R15, UR20, R12 ;  /* 0x000000140f0d7c24 */ /* 0x000fe2000f8e020c */
[----:B------:R-:W-:Y:S01]  /*1b10*/  ULDC.64 UR40, c[0x0][0x2b0] ;  /* 0x0000ac0000287ab9 */ /* 0x000fe20000000a00 */
[----:B------:R-:W-:Y:S01]  /*1b20*/  UIADD3 UR8, UR45, -0x1, URZ ;  /* 0xffffffff2d087890 */ /* 0x000fe2000fffe03f */
[----:B-1----:R-:W-:-:S04]  /*1b30*/  SHF.R.S32.HI R19, RZ, 0x1f, R18 ;  /* 0x0000001fff137819 */ /* 0x002fc80000011412 */
[CC--:B------:R-:W-:Y:S02]  /*1b40*/  LEA.HI R4, R19.reuse, R18.reuse, RZ, 0x3 ;  /* 0x0000001213047211 */ /* 0x0c0fe400078f18ff */
[----:B------:R-:W-:Y:S02]  /*1b50*/  LEA.HI R12, R19, R18, RZ, 0x5 ;  /* 0x00000012130c7211 */ /* 0x000fe400078f28ff */
[----:B------:R-:W-:Y:S02]  /*1b60*/  LOP3.LUT R6, R4, 0xfffffff8, RZ, 0xc0, !PT ;  /* 0xfffffff804067812 */ /* 0x000fe400078ec0ff */
[----:B------:R-:W-:Y:S02]  /*1b70*/  SHF.R.S32.HI R4, RZ, 0x3, R4 ;  /* 0x00000003ff047819 */ /* 0x000fe40000011404 */
[----:B------:R-:W-:Y:S01]  /*1b80*/  LOP3.LUT R30, R12, 0xffffffe0, RZ, 0xc0, !PT ;  /* 0xffffffe00c1e7812 */ /* 0x000fe200078ec0ff */
[----:B------:R-:W-:Y:S01]  /*1b90*/  IMAD.IADD R31, R18, 0x1, -R6 ;  /* 0x00000001121f7824 */ /* 0x000fe200078e0a06 */
[----:B------:R-:W-:-:S02]  /*1ba0*/  SHF.R.S32.HI R24, RZ, 0x1f, R4 ;  /* 0x0000001fff187819 */ /* 0x000fc40000011404 */
[----:B------:R-:W-:Y:S01]  /*1bb0*/  IADD3 R10, P0, R4, UR20, RZ ;  /* 0x00000014040a7c10 */ /* 0x000fe2000ff1e0ff */
[----:B------:R-:W-:Y:S02]  /*1bc0*/  IMAD.SHL.U32 R6, R31, 0x8, RZ ;  /* 0x000000081f067824 */ /* 0x000fe400078e00ff */
[----:B------:R-:W-:Y:S01]  /*1bd0*/  IMAD.IADD R30, R18, 0x1, -R30 ;  /* 0x00000001121e7824 */ /* 0x000fe200078e0a1e */
[----:B------:R-:W-:Y:S01]  /*1be0*/  IADD3.X R8, R24, UR16, RZ, P0, !PT ;  /* 0x0000001018087c10 */ /* 0x000fe200087fe4ff */
[----:B------:R-:W-:Y:S01]  /*1bf0*/  USHF.R.S32.HI UR16, URZ, 0x1f, UR6 ;  /* 0x0000001f3f107899 */ /* 0x000fe20008011406 */
[----:B------:R-:W-:-:S03]  /*1c00*/  SHF.R.S32.HI R7, RZ, 0x1f, R6 ;  /* 0x0000001fff077819 */ /* 0x000fc60000011406 */
[----:B------:R-:W-:Y:S01]  /*1c10*/  IMAD R11, R8, UR42, RZ ;  /* 0x0000002a080b7c24 */ /* 0x000fe2000f8e02ff */
[----:B------:R-:W-:Y:S01]  /*1c20*/  ULEA.HI UR16, UR16, UR6, URZ, 0x6 ;  /* 0x0000000610107291 */ /* 0x000fe2000f8f303f */
[----:B------:R-:W-:-:S03]  /*1c30*/  IMAD.WIDE.U32 R8, R10, UR42, R6 ;  /* 0x0000002a0a087c25 */ /* 0x000fc6000f8e0006 */
[----:B------:R-:W-:Y:S01]  /*1c40*/  USHF.R.S32.HI UR16, URZ, 0x6, UR16 ;  /* 0x000000063f107899 */ /* 0x000fe20008011410 */
[----:B------:R-:W-:Y:S01]  /*1c50*/  IMAD R11, R10, UR43, R11 ;  /* 0x0000002b0a0b7c24 */ /* 0x000fe2000f8e020b */
[----:B------:R-:W-:-:S04]  /*1c60*/  IADD3 R10, P0, R8, UR58, RZ ;  /* 0x0000003a080a7c10 */ /* 0x000fc8000ff1e0ff */
[----:B------:R-:W-:Y:S02]  /*1c70*/  IADD3.X R11, R9, UR50, R11, P0, !PT ;  /* 0x00000032090b7c10 */ /* 0x000fe400087fe40b */
[----:B------:R-:W-:Y:S01]  /*1c80*/  IADD3 R8, P0, R6, UR11, RZ ;  /* 0x0000000b06087c10 */ /* 0x000fe2000ff1e0ff */
[----:B------:R-:W-:-:S03]  /*1c90*/  UIMAD UR11, UR47, UR18, URZ ;  /* 0x000000122f0b72a4 */ /* 0x000fc6000f8e023f */
[----:B------:R-:W-:Y:S01]  /*1ca0*/  IADD3.X R9, R7, UR52, RZ, P0, !PT ;  /* 0x0000003407097c10 */ /* 0x000fe200087fe4ff */
[----:B------:R-:W-:Y:S02]  /*1cb0*/  UIMAD UR19, UR59, UR19, UR11 ;  /* 0x000000133b1372a4 */ /* 0x000fe4000f8e020b */
[----:B------:R-:W-:Y:S01]  /*1cc0*/  USHF.R.S32.HI UR11, URZ, 0x1f, UR7 ;  /* 0x0000001f3f0b7899 */ /* 0x000fe20008011407 */
[----:B------:R-:W-:Y:S01]  /*1cd0*/  IMAD.WIDE.U32 R8, R14, UR20, R8 ;  /* 0x000000140e087c25 */ /* 0x000fe2000f8e0008 */
[----:B------:R-:W-:-:S03]  /*1ce0*/  UIADD3 UR7, UP2, UP1, UR32, UR7, UR53 ;  /* 0x0000000720077290 */ /* 0x000fc6000f95e035 */
[----:B------:R-:W-:Y:S01]  /*1cf0*/  IMAD.IADD R9, R9, 0x1, R13 ;  /* 0x0000000109097824 */ /* 0x000fe200078e020d */
[----:B------:R-:W-:Y:S01]  /*1d00*/  SHF.R.S32.HI R13, RZ, 0x5, R12 ;  /* 0x00000005ff0d7819 */ /* 0x000fe2000001140c */
[----:B------:R-:W-:Y:S01]  /*1d10*/  UIADD3.X UR6, UR51, UR11, UR56, UP2, UP1 ;  /* 0x0000000b33067290 */ /* 0x000fe200097e2438 */
[----:B------:R-:W-:Y:S01]  /*1d20*/  IMAD.U32 R12, RZ, RZ, UR18 ;  /* 0x00000012ff0c7e24 */ /* 0x000fe2000f8e00ff */
[----:B------:R-:W-:Y:S01]  /*1d30*/  UIADD3 UR7, UP2, UP1, UR55, UR7, UR57 ;  /* 0x0000000737077290 */ /* 0x000fe2000f95e039 */
[----:B------:R-:W-:-:S03]  /*1d40*/  IMAD.WIDE.U32 R8, R16, UR59, R8 ;  /* 0x0000003b10087c25 */ /* 0x000fc6000f8e0008 */
[----:B------:R-:W-:Y:S01]  /*1d50*/  UIADD3.X UR11, UR54, UR6, UR49, UP2, UP1 ;  /* 0x00000006360b7290 */ /* 0x000fe200097e2431 */
[----:B------:R-:W-:Y:S01]  /*1d60*/  IMAD R13, R13, UR14, R30 ;  /* 0x0000000e0d0d7c24 */ /* 0x000fe2000f8e021e */
[----:B------:R-:W-:Y:S01]  /*1d70*/  UISETP.LT.AND UP1, UPT, URZ, UR16, UPT ;  /* 0x000000103f00728c */ /* 0x000fe2000bf21270 */
[----:B------:R-:W-:Y:S01]  /*1d80*/  VIADD R9, R9, UR13 ;  /* 0x0000000d09097c36 */ /* 0x000fe20008000000 */
[----:B------:R-:W-:Y:S01]  /*1d90*/  UIMAD.WIDE UR12, UR15, 0x4, UR38 ;  /* 0x000000040f0c78a5 */ /* 0x000fe2000f8e0226 */
[-C--:B------:R-:W-:Y:S01]  /*1da0*/  IMAD R16, R24, R14.reuse, RZ ;  /* 0x0000000e18107224 */ /* 0x080fe200078e02ff */
[----:B------:R-:W-:Y:S01]  /*1db0*/  USEL UR16, URZ, UR16, !UP1 ;  /* 0x000000103f107287 */ /* 0x000fe2000c800000 */
[----:B------:R-:W-:Y:S01]  /*1dc0*/  IMAD.WIDE.U32 R10, R12, UR59, R10 ;  /* 0x0000003b0c0a7c25 */ /* 0x000fe2000f8e000a */
[C---:B------:R-:W-:Y:S01]  /*1dd0*/  IADD3 R12, P0, R13.reuse, UR7, RZ ;  /* 0x000000070d0c7c10 */ /* 0x040fe2000ff1e0ff */
[----:B------:R-:W-:Y:S01]  /*1de0*/  ULDC.64 UR6, c[0x0][0x400] ;  /* 0x0001000000067ab9 */ /* 0x000fe20000000a00 */
[----:B------:R-:W-:Y:S01]  /*1df0*/  UISETP.GT.AND UP1, UPT, UR45, UR16, UPT ;  /* 0x000000102d00728c */ /* 0x000fe2000bf24270 */
[C---:B------:R-:W-:Y:S01]  /*1e00*/  IMAD R16, R4.reuse, R15, R16 ;  /* 0x0000000f04107224 */ /* 0x040fe200078e0210 */
[----:B------:R-:W-:Y:S01]  /*1e10*/  LEA.HI.X.SX32 R13, R13, UR11, 0x1, P0 ;  /* 0x0000000b0d0d7c11 */ /* 0x000fe200080f0eff */
[----:B------:R-:W-:Y:S01]  /*1e20*/  IMAD.WIDE.U32 R8, R4, R14, R8 ;  /* 0x0000000e04087225 */ /* 0x000fe200078e0008 */
[----:B------:R-:W-:Y:S01]  /*1e30*/  LEA R20, P0, R12, UR6, 0x2 ;  /* 0x000000060c147c11 */ /* 0x000fe2000f8010ff */
[----:B------:R-:W-:Y:S01]  /*1e40*/  UMOV UR11, UR13 ;  /* 0x0000000d000b7c82 */ /* 0x000fe20008000000 */
[----:B------:R-:W-:Y:S01]  /*1e50*/  LEA R36, P3, R10, UR30, 0x1 ;  /* 0x0000001e0a247c11 */ /* 0x000fe2000f8608ff */
[----:B------:R-:W-:Y:S01]  /*1e60*/  VIADD R11, R11, UR19 ;  /* 0x000000130b0b7c36 */ /* 0x000fe20008000000 */
[----:B------:R-:W-:Y:S01]  /*1e70*/  LEA R38, P2, R8, UR28, 0x1 ;  /* 0x0000001c08267c11 */ /* 0x000fe2000f8408ff */
[----:B------:R-:W-:Y:S01]  /*1e80*/  IMAD.IADD R9, R9, 0x1, R16 ;  /* 0x0000000109097824 */ /* 0x000fe200078e0210 */
[----:B------:R-:W-:Y:S01]  /*1e90*/  LEA.HI.X R21, R12, UR7, R13, 0x2, P0 ;  /* 0x000000070c157c11 */ /* 0x000fe200080f140d */
[----:B------:R-:W-:Y:S01]  /*1ea0*/  UIMAD.WIDE UR6, UR17, 0x4, UR40 ;  /* 0x00000004110678a5 */ /* 0x000fe2000f8e0228 */
[----:B------:R-:W-:-:S02]  /*1eb0*/  LEA.HI.X R37, R10, UR31, R11, 0x1, P3 ;  /* 0x0000001f0a257c11 */ /* 0x000fc400098f0c0b */
[----:B------:R-:W-:Y:S01]  /*1ec0*/  LEA.HI.X R39, R8, UR29, R9, 0x1, P2 ;  /* 0x0000001d08277c11 */ /* 0x000fe200090f0c09 */
[----:B------:R1:W-:Y:S01]  /*1ed0*/  STL.64 [R1+0x30], R20 ;  /* 0x0000301401007387 */ /* 0x0003e20000100a00 */
[----:B------:R-:W-:-:S03]  /*1ee0*/  PLOP3.LUT P0, PT, PT, PT, UP1, 0x80, 0x0 ;  /* 0x000000000000781c */ /* 0x000fc60003f0f018 */
[----:B------:R1:W-:Y:S04]  /*1ef0*/  STL.64 [R1+0x40], R36 ;  /* 0x0000402401007387 */ /* 0x0003e80000100a00 */
[----:B------:R1:W-:Y:S06]  /*1f00*/  STL.64 [R1+0x38], R38 ;  /* 0x0000382601007387 */ /* 0x0003ec0000100a00 */
        /* <DEDUP_REMOVED lines=20> */
.L_x_353:
        /* <DEDUP_REMOVED lines=19> */
.L_x_354:
        /* <DEDUP_REMOVED lines=32> */
.L_x_356:
[----:B------:R-:W-:Y:S05]  /*2380*/  BSYNC B0 ;  /* 0x0000000000007941 */ /* 0x000fea0003800000 */
.L_x_355:
        /* <DEDUP_REMOVED lines=15> */
.L_x_358:
[----:B------:R-:W-:Y:S05]  /*2480*/  BSYNC B0 ;  /* 0x0000000000007941 */ /* 0x000fea0003800000 */
.L_x_357:
[----:B------:R-:W-:Y:S01]  /*2490*/  UIMAD UR6, UR44, UR12, URZ ;  /* 0x0000000c2c0672a4 */ /* 0x000fe2000f8e023f */
[----:B------:R-:W-:Y:S01]  /*24a0*/  IMAD.U32 R5, RZ, RZ, UR12 ;  /* 0x0000000cff057e24 */ /* 0x000fe2000f8e00ff */
[----:B------:R-:W-:Y:S01]  /*24b0*/  USHF.R.S32.HI UR8, URZ, 0x1f, UR59 ;  /* 0x0000001f3f087899 */ /* 0x000fe2000801143b */
[----:B------:R-:W-:Y:S01]  /*24c0*/  BSSY B0, `(.L_x_359) ;  /* 0x0000019000007945 */ /* 0x000fe20003800000 */
[----:B------:R-:W-:Y:S01]  /*24d0*/  UIMAD UR6, UR26, UR13, UR6 ;  /* 0x0000000d1a0672a4 */ /* 0x000fe2000f8e0206 */
[----:B------:R-:W-:-:S05]  /*24e0*/  IMAD.WIDE.U32 R6, R5, UR26, R6 ;  /* 0x0000001a05067c25 */ /* 0x000fca000f8e0006 */
[----:B------:R-:W-:Y:S01]  /*24f0*/  IMAD.U32 R5, RZ, RZ, UR6 ;  /* 0x00000006ff057e24 */ /* 0x000fe2000f8e00ff */
[----:B--23--:R-:W-:Y:S01]  /*2500*/  IADD3 R8, P2, R6, UR11, RZ ;  /* 0x0000000b06087c10 */ /* 0x00cfe2000ff5e0ff */
        /* <DEDUP_REMOVED lines=20> */
.L_x_360:
[----:B------:R-:W-:Y:S05]  /*2650*/  BSYNC B0 ;  /* 0x0000000000007941 */ /* 0x000fea0003800000 */
.L_x_359:
        /* <DEDUP_REMOVED lines=16> */
.L_x_352:
[----:B------:R-:W2:Y:S01]  /*2760*/  LDL R34, [R1+0x2c] ;  /* 0x00002c0001227983 */ /* 0x000ea20000100800 */
[----:B------:R-:W-:Y:S01]  /*2770*/  UIMAD UR15, UR44, UR22, URZ ;  /* 0x000000162c0f72a4 */ /* 0x000fe2000f8e023f */
[----:B------:R-:W-:Y:S01]  /*2780*/  VIADD R12, R4, 0x20 ;  /* 0x00000020040c7836 */ /* 0x000fe20000000000 */
[----:B------:R-:W-:Y:S01]  /*2790*/  UIMAD UR13, UR44, UR24, URZ ;  /* 0x000000182c0d72a4 */ /* 0x000fe2000f8e023f */
[----:B------:R-:W-:Y:S01]  /*27a0*/  IMAD.U32 R8, RZ, RZ, UR22 ;  /* 0x00000016ff087e24 */ /* 0x000fe2000f8e00ff */
[----:B------:R-:W-:Y:S01]  /*27b0*/  UIMAD UR17, UR26, UR23, UR15 ;  /* 0x000000171a1172a4 */ /* 0x000fe2000f8e020f */
[----:B------:R-:W-:Y:S01]  /*27c0*/  IMAD.SHL.U32 R15, R15, 0x40, RZ ;  /* 0x000000400f0f7824 */ /* 0x000fe200078e00ff */
[----:B------:R-:W-:Y:S01]  /*27d0*/  UIMAD UR15, UR26, UR25, UR13 ;  /* 0x000000191a0f72a4 */ /* 0x000fe2000f8e020d */
[----:B------:R-:W-:Y:S01]  /*27e0*/  IMAD.WIDE.U32 R8, R8, UR26, R6 ;  /* 0x0000001a08087c25 */ /* 0x000fe2000f8e0006 */
[----:B------:R-:W-:Y:S02]  /*27f0*/  UIMAD UR13, UR8, -0x40, UR27 ;  /* 0xffffffc0080d78a4 */ /* 0x000fe4000f8e021b */
[----:B------:R-:W-:Y:S01]  /*2800*/  UIMAD UR14, UR10, -0x40, UR9 ;  /* 0xffffffc00a0e78a4 */ /* 0x000fe2000f8e0209 */
[----:B------:R-:W-:Y:S01]  /*2810*/  IMAD.U32 R11, RZ, RZ, UR17 ;  /* 0x00000011ff0b7e24 */ /* 0x000fe2000f8e00ff */
[----:B------:R-:W-:Y:S01]  /*2820*/  IADD3 R8, P3, R8, UR21, RZ ;  /* 0x0000001508087c10 */ /* 0x000fe2000ff7e0ff */
[----:B------:R-:W-:Y:S01]  /*2830*/  IMAD.U32 R10, RZ, RZ, UR24 ;  /* 0x00000018ff0a7e24 */ /* 0x000fe2000f8e00ff */
[C---:B------:R-:W-:Y:S01]  /*2840*/  ISETP.GE.AND P0, PT, R12.reuse, UR13, PT ;  /* 0x0000000d0c007c0c */ /* 0x040fe2000bf06270 */
[----:B------:R-:W-:Y:S01]  /*2850*/  ULDC.64 UR20, c[0x0][0x268] ;  /* 0x00009a0000147ab9 */ /* 0x000fe20000000a00 */
[----:B------:R-:W-:Y:S01]  /*2860*/  ISETP.GE.AND P2, PT, R12, UR14, PT ;  /* 0x0000000e0c007c0c */ /* 0x000fe2000bf46270 */
[----:B------:R-:W-:Y:S01]  /*2870*/  IMAD.WIDE.U32 R12, R14, 0x40, RZ ;  /* 0x000000400e0c7825 */ /* 0x000fe200078e00ff */
[----:B------:R-:W-:Y:S01]  /*2880*/  IADD3.X R9, R9, UR46, R11, P3, !PT ;  /* 0x0000002e09097c10 */ /* 0x000fe20009ffe40b */
[----:B------:R-:W-:Y:S01]  /*2890*/  ULDC.64 UR18, c[0x0][0x260] ;  /* 0x0000980000127ab9 */ /* 0x000fe20000000a00 */
[----:B------:R-:W-:Y:S01]  /*28a0*/  ISETP.GE.AND P3, PT, R4, UR14, PT ;  /* 0x0000000e04007c0c */ /* 0x000fe2000bf66270 */
[----:B------:R-:W-:Y:S01]  /*28b0*/  IMAD.WIDE.U32 R6, R10, UR26, R6 ;  /* 0x0000001a0a067c25 */ /* 0x000fe2000f8e0006 */
[----:B------:R-:W-:Y:S01]  /*28c0*/  USHF.L.U32 UR17, UR43, 0x6, URZ ;  /* 0x000000062b117899 */ /* 0x000fe2000800063f */
[----:B------:R-:W-:-:S02]  /*28d0*/  ULDC UR28, c[0x0][0x270] ;  /* 0x00009c00001c7ab9 */ /* 0x000fc40000000800 */
[----:B------:R-:W-:Y:S01]  /*28e0*/  IMAD.U32 R10, RZ, RZ, UR15 ;  /* 0x0000000fff0a7e24 */ /* 0x000fe2000f8e00ff */
[----:B------:R-:W-:Y:S01]  /*28f0*/  IADD3 R6, P1, R6, UR34, RZ ;  /* 0x0000002206067c10 */ /* 0x000fe2000ff3e0ff */
[----:B------:R-:W-:Y:S01]  /*2900*/  IMAD R11, R17, UR18, RZ ;  /* 0x00000012110b7c24 */ /* 0x000fe2000f8e02ff */
[----:B------:R-:W-:Y:S01]  /*2910*/  @!P0 IADD3 R12, P4, R38, R12, RZ ;  /* 0x0000000c260c8210 */ /* 0x000fe20007f9e0ff */
[----:B------:R-:W-:Y:S01]  /*2920*/  IMAD.WIDE.U32 R8, R5, UR20, R8 ;  /* 0x0000001405087c25 */ /* 0x000fe2000f8e0008 */
[----:B------:R-:W-:Y:S01]  /*2930*/  IADD3.X R7, R7, UR36, R10, P1, !PT ;  /* 0x0000002407077c10 */ /* 0x000fe20008ffe40a */
[----:B------:R-:W3:Y:S01]  /*2940*/  @!P2 LDC.64 R22, c[0x0][0x220] ;  /* 0x00008800ff16ab82 */ /* 0x000ee20000000a00 */
[----:B------:R-:W-:Y:S01]  /*2950*/  @!P0 IADD3.X R13, R39, R13, R15, P4, !PT ;  /* 0x0000000d270d8210 */ /* 0x000fe200027fe40f */
[----:B------:R-:W-:Y:S01]  /*2960*/  IMAD R10, R17, UR20, RZ ;  /* 0x00000014110a7c24 */ /* 0x000fe2000f8e02ff */
[----:B------:R-:W-:Y:S01]  /*2970*/  PLOP3.LUT P4, PT, PT, PT, UP4, 0x80, 0x0 ;  /* 0x000000000000781c */ /* 0x000fe20003f8f048 */
[C---:B------:R-:W-:Y:S01]  /*2980*/  IMAD R11, R5.reuse, UR19, R11 ;  /* 0x00000013050b7c24 */ /* 0x040fe2000f8e020b */
[----:B------:R-:W-:Y:S01]  /*2990*/  @!P2 IADD3 R18, P1, R4, 0x20, RZ ;  /* 0x000000200412a810 */ /* 0x000fe20007f3e0ff */
[C---:B------:R-:W-:Y:S01]  /*29a0*/  IMAD R10, R5.reuse, UR21, R10 ;  /* 0x00000015050a7c24 */ /* 0x040fe2000f8e020a */
[----:B------:R-:W-:Y:S01]  /*29b0*/  UIMAD.WIDE.U32 UR14, UR42, 0x40, URZ ;  /* 0x000000402a0e78a5 */ /* 0x000fe2000f8e003f */
[----:B------:R-:W4:Y:S01]  /*29c0*/  @!P3 LDC.64 R32, c[0x0][0x220] ;  /* 0x00008800ff20bb82 */ /* 0x000f220000000a00 */
[----:B------:R-:W-:-:S04]  /*29d0*/  IMAD.WIDE.U32 R6, R5, UR18, R6 ;  /* 0x0000001205067c25 */ /* 0x000fc8000f8e0006 */
[----:B------:R-:W-:Y:S01]  /*29e0*/  IMAD.MOV.U32 R240, RZ, RZ, 0x20 ;  /* 0x00000020fff07424 */ /* 0x000fe200078e00ff */
[----:B------:R-:W-:Y:S01]  /*29f0*/  CS2R R142, SRZ ;  /* 0x00000000008e7805 */ /* 0x000fe2000001ff00 */
[----:B------:R-:W-:Y:S01]  /*2a00*/  @!P2 IMAD.X R5, RZ, RZ, R24, P1 ;  /* 0x000000ffff05a224 */ /* 0x000fe200008e0618 */
[----:B------:R-:W-:Y:S01]  /*2a10*/  @P4 BAR.SYNC.DEFER_BLOCKING 0x0 ;  /* 0x0000000000004b1d */ /* 0x000fe20000010000 */
[----:B------:R-:W-:Y:S01]  /*2a20*/  IMAD.IADD R9, R9, 0x1, R10 ;  /* 0x0000000109097824 */ /* 0x000fe200078e020a */
[----:B------:R-:W-:Y:S01]  /*2a30*/  @!P2 IADD3 R14, P1, R4, 0x20, RZ ;  /* 0x00000020040ea810 */ /* 0x000fe20007f3e0ff */
[----:B------:R-:W-:Y:S02]  /*2a40*/  IMAD.IADD R7, R7, 0x1, R11 ;  /* 0x0000000107077824 */ /* 0x000fe400078e020b */
[----:B------:R-:W-:-:S03]  /*2a50*/  @!P2 IMAD R5, R5, UR22, RZ ;  /* 0x000000160505ac24 */ /* 0x000fc6000f8e02ff */
[----:B------:R-:W5:Y:S01]  /*2a60*/  @!P3 LDC.64 R28, c[0x0][0x218] ;  /* 0x00008600ff1cbb82 */ /* 0x000f620000000a00 */
[----:B------:R-:W-:Y:S01]  /*2a70*/  @!P2 IMAD.MOV.U32 R10, RZ, RZ, R8 ;  /* 0x000000ffff0aa224 */ /* 0x000fe200078e0008 */
[----:B------:R-:W-:Y:S01]  /*2a80*/  CS2R R140, SRZ ;  /* 0x00000000008c7805 */ /* 0x000fe2000001ff00 */
[----:B------:R-:W-:Y:S01]  /*2a90*/  @!P2 IMAD.MOV.U32 R11, RZ, RZ, R9 ;  /* 0x000000ffff0ba224 */ /* 0x000fe200078e0009 */
[----:B------:R-:W-:Y:S01]  /*2aa0*/  CS2R R146, SRZ ;  /* 0x0000000000927805 */ /* 0x000fe2000001ff00 */
[----:B------:R-:W-:Y:S01]  /*2ab0*/  @!P3 IMAD R15, R24, UR22, RZ ;  /* 0x00000016180fbc24 */ /* 0x000fe2000f8e02ff */
[----:B------:R-:W-:Y:S01]  /*2ac0*/  CS2R R144, SRZ ;  /* 0x0000000000907805 */ /* 0x000fe2000001ff00 */
[C---:B------:R-:W-:Y:S01]  /*2ad0*/  @!P2 IMAD R25, R18.reuse, UR23, R5 ;  /* 0x000000171219ac24 */ /* 0x040fe2000f8e0205 */
[----:B------:R-:W2:Y:S01]  /*2ae0*/  @!P2 LDC.64 R26, c[0x0][0x218] ;  /* 0x00008600ff1aab82 */ /* 0x000ea20000000a00 */
[----:B------:R-:W-:Y:S01]  /*2af0*/  @!P2 IMAD.WIDE.U32 R18, R18, UR22, R10 ;  /* 0x000000161212ac25 */ /* 0x000fe2000f8e000a */
[----:B------:R-:W-:-:S02]  /*2b00*/  CS2R R138, SRZ ;  /* 0x00000000008a7805 */ /* 0x000fc4000001ff00 */
[----:B------:R-:W-:Y:S02]  /*2b10*/  CS2R R136, SRZ ;  /* 0x0000000000887805 */ /* 0x000fe4000001ff00 */
[----:B------:R-:W-:Y:S01]  /*2b20*/  CS2R R134, SRZ ;  /* 0x0000000000867805 */ /* 0x000fe2000001ff00 */
[----:B------:R-:W-:Y:S01]  /*2b30*/  @!P3 IMAD R5, R24, UR24, RZ ;  /* 0x000000181805bc24 */ /* 0x000fe2000f8e02ff */
[----:B------:R-:W-:Y:S01]  /*2b40*/  CS2R R132, SRZ ;  /* 0x0000000000847805 */ /* 0x000fe2000001ff00 */
[C---:B------:R-:W-:Y:S01]  /*2b50*/  @!P3 IMAD R15, R4.reuse, UR23, R15 ;  /* 0x00000017040fbc24 */ /* 0x040fe2000f8e020f */
[----:B------:R-:W-:Y:S01]  /*2b60*/  CS2R R126, SRZ ;  /* 0x00000000007e7805 */ /* 0x000fe2000001ff00 */
[----:B------:R-:W-:Y:S01]  /*2b70*/  @!P3 IMAD.WIDE.U32 R8, R4, UR22, R8 ;  /* 0x000000160408bc25 */ /* 0x000fe2000f8e0008 */
[----:B------:R-:W-:Y:S02]  /*2b80*/  CS2R R124, SRZ ;  /* 0x00000000007c7805 */ /* 0x000fe4000001ff00 */
[----:B------:R-:W-:-:S02]  /*2b90*/  CS2R R130, SRZ ;  /* 0x0000000000827805 */ /* 0x000fc4000001ff00 */
[----:B------:R-:W-:Y:S01]  /*2ba0*/  CS2R R128, SRZ ;  /* 0x0000000000807805 */ /* 0x000fe2000001ff00 */
[----:B------:R-:W-:Y:S01]  /*2bb0*/  @!P2 IMAD.X R10, RZ, RZ, R24, P1 ;  /* 0x000000ffff0aa224 */ /* 0x000fe200008e0618 */
[C---:B------:R-:W-:Y:S01]  /*2bc0*/  ISETP.GE.AND P1, PT, R4.reuse, UR13, PT ;  /* 0x0000000d04007c0c */ /* 0x040fe2000bf26270 */
[--C-:B-1----:R-:W-:Y:S01]  /*2bd0*/  @!P2 IMAD.MOV.U32 R20, RZ, RZ, R6.reuse ;  /* 0x000000ffff14a224 */ /* 0x102fe200078e0006 */
[----:B------:R-:W-:Y:S01]  /*2be0*/  CS2R R122, SRZ ;  /* 0x00000000007a7805 */ /* 0x000fe2000001ff00 */
[C---:B------:R-:W-:Y:S01]  /*2bf0*/  @!P3 IMAD R24, R4.reuse, UR25, R5 ;  /* 0x000000190418bc24 */ /* 0x040fe2000f8e0205 */
[----:B------:R-:W-:Y:S01]  /*2c00*/  CS2R R120, SRZ ;  /* 0x0000000000787805 */ /* 0x000fe2000001ff00 */
[----:B------:R-:W-:Y:S01]  /*2c10*/  @!P3 IMAD.WIDE.U32 R16, R4, UR24, R6 ;  /* 0x000000180410bc25 */ /* 0x000fe2000f8e0006 */
[----:B----4-:R-:W-:Y:S02]  /*2c20*/  @!P3 LEA R4, P5, R8, R32, 0x1 ;  /* 0x000000200804b211 */ /* 0x010fe400078a08ff */
[----:B------:R-:W-:-:S02]  /*2c30*/  CS2R R118, SRZ ;  /* 0x0000000000767805 */ /* 0x000fc4000001ff00 */
[----:B------:R-:W-:Y:S01]  /*2c40*/  CS2R R116, SRZ ;  /* 0x0000000000747805 */ /* 0x000fe2000001ff00 */
[----:B------:R-:W-:Y:S01]  /*2c50*/  @!P2 IMAD R5, R10, UR24, RZ ;  /* 0x000000180a05ac24 */ /* 0x000fe2000f8e02ff */
[----:B---3--:R-:W-:Y:S01]  /*2c60*/  @!P2 LEA R10, P4, R18, R22, 0x1 ;  /* 0x00000016120aa211 */ /* 0x008fe200078808ff */
[----:B------:R-:W-:Y:S01]  /*2c70*/  @!P3 IMAD.IADD R6, R9, 0x1, R15 ;  /* 0x000000010906b824 */ /* 0x000fe200078e020f */
[----:B------:R-:W-:Y:S01]  /*2c80*/  CS2R R110, SRZ ;  /* 0x00000000006e7805 */ /* 0x000fe2000001ff00 */
[----:B------:R-:W-:Y:S01]  /*2c90*/  @!P2 IMAD.MOV.U32 R21, RZ, RZ, R7 ;  /* 0x000000ffff15a224 */ /* 0x000fe200078e0007 */
[----:B------:R-:W-:Y:S01]  /*2ca0*/  CS2R R108, SRZ ;  /* 0x00000000006c7805 */ /* 0x000fe2000001ff00 */
[----:B------:R-:W-:Y:S01]  /*2cb0*/  @!P2 IMAD R7, R14, UR25, R5 ;  /* 0x000000190e07ac24 */ /* 0x000fe2000f8e0205 */
[----:B------:R-:W-:Y:S01]  /*2cc0*/  @!P3 LEA.HI.X R5, R8, R33, R6, 0x1, P5 ;  /* 0x000000210805b211 */ /* 0x000fe200028f0c06 */
[----:B------:R-:W-:Y:S01]  /*2cd0*/  @!P2 IMAD.IADD R6, R19, 0x1, R25 ;  /* 0x000000011306a824 */ /* 0x000fe200078e0219 */
[----:B------:R-:W-:Y:S01]  /*2ce0*/  @!P0 IADD3 R8, P6, R36, UR14, RZ ;  /* 0x0000000e24088c10 */ /* 0x000fe2000ffde0ff */
[----:B------:R-:W-:Y:S01]  /*2cf0*/  IMAD.U32 R9, RZ, RZ, UR17 ;  /* 0x00000011ff097e24 */ /* 0x000fe2000f8e00ff */
[----:B------:R-:W-:Y:S01]  /*2d00*/  CS2R R114, SRZ ;  /* 0x0000000000727805 */ /* 0x000fe2000001ff00 */
[----:B------:R-:W-:Y:S01]  /*2d10*/  @!P2 IMAD.WIDE.U32 R14, R14, UR24, R20 ;  /* 0x000000180e0eac25 */ /* 0x000fe2000f8e0014 */
[----:B------:R-:W-:-:S02]  /*2d20*/  @!P2 LEA.HI.X R11, R18, R23, R6, 0x1, P4 ;  /* 0x00000017120ba211 */ /* 0x000fc400020f0c06 */
[----:B------:R-:W-:Y:S02]  /*2d30*/  CS2R R112, SRZ ;  /* 0x0000000000707805 */ /* 0x000fe4000001ff00 */
[----:B------:R-:W-:Y:S01]  /*2d40*/  @!P0 IADD3.X R9, R37, UR15, R9, P6, !PT ;  /* 0x0000000f25098c10 */ /* 0x000fe2000b7fe409 */
[----:B------:R-:W-:Y:S01]  /*2d50*/  @!P2 IMAD.IADD R15, R15, 0x1, R7 ;  /* 0x000000010f0fa824 */ /* 0x000fe200078e0207 */
[----:B-----5:R-:W-:Y:S02]  /*2d60*/  @!P3 LEA R6, P5, R16, R28, 0x1 ;  /* 0x0000001c1006b211 */ /* 0x020fe400078a08ff */
        /* <DEDUP_REMOVED lines=18> */
[----:B------:R-:W-:Y:S01]  /*2e90*/  ULDC UR36, c[0x0][0x2dc] ;  /* 0x0000b70000247ab9 */ /* 0x000fe20000000800 */
[----:B--2---:R-:W-:Y:S01]  /*2ea0*/  @P3 STS.128 [R34+0x12000], RZ ;  /* 0x012000ff22003388 */ /* 0x004fe20000000c00 */
[----:B------:R-:W-:Y:S01]  /*2eb0*/  USHF.L.U32 UR20, UR10, 0x6, URZ ;  /* 0x000000060a147899 */ /* 0x000fe2000800063f */
[----:B------:R-:W-:Y:S02]  /*2ec0*/  CS2R R32, SRZ ;  /* 0x0000000000207805 */ /* 0x000fe4000001ff00 */
[----:B------:R-:W-:Y:S01]  /*2ed0*/  CS2R R22, SRZ ;  /* 0x0000000000167805 */ /* 0x000fe2000001ff00 */
[----:B------:R-:W-:Y:S01]  /*2ee0*/  @P3 STS.128 [R34+0x14000], RZ ;  /* 0x014000ff22003388 */ /* 0x000fe20000000c00 */
[----:B------:R-:W-:Y:S01]  /*2ef0*/  CS2R R20, SRZ ;  /* 0x0000000000147805 */ /* 0x000fe2000001ff00 */
[----:B------:R-:W-:-:S02]  /*2f00*/  ULDC.U8 UR15, c[0x0][0x388] ;  /* 0x0000e200000f7ab9 */ /* 0x000fc40000000000 */
        /* <DEDUP_REMOVED lines=15> */
[----:B------:R-:W-:Y:S01]  /*3000*/  @!P2 LDGSTS.E.BYPASS.LTC128B.128 [R34+0x17000], desc[UR4][R10.64+0x100] ;  /* 0x170001000a22afae */ /* 0x000fe2000b901d44 */
[----:B-1----:R-:W-:-:S03]  /*3010*/  @!P3 IMAD.IADD R5, R17, 0x1, R24 ;  /* 0x000000011105b824 */ /* 0x002fc600078e0218 */
[----:B------:R-:W0:Y:S01]  /*3020*/  LDGDEPBAR ;  /* 0x00000000000079af */ /* 0x000e220000000000 */
[----:B------:R-:W-:-:S03]  /*3030*/  @!P2 LEA R4, P4, R14, R26, 0x1 ;  /* 0x0000001a0e04a211 */ /* 0x000fc600078808ff */
[----:B------:R-:W-:Y:S01]  /*3040*/  @P1 STS.128 [R34+0x6000], RZ ;  /* 0x006000ff22001388 */ /* 0x000fe20000000c00 */
[----:B------:R-:W-:Y:S02]  /*3050*/  @!P3 LEA.HI.X R7, R16, R29, R5, 0x1, P5 ;  /* 0x0000001d1007b211 */ /* 0x000fe400028f0c05 */
[----:B------:R-:W-:Y:S01]  /*3060*/  @!P2 LEA.HI.X R5, R14, R27, R15, 0x1, P4 ;  /* 0x0000001b0e05a211 */ /* 0x000fe200020f0c0f */
[----:B------:R-:W-:Y:S04]  /*3070*/  @P1 STS.128 [R34+0x8000], RZ ;  /* 0x008000ff22001388 */ /* 0x000fe80000000c00 */
[----:B------:R-:W-:Y:S04]  /*3080*/  @P1 STS.128 [R34+0xa000], RZ ;  /* 0x00a000ff22001388 */ /* 0x000fe80000000c00 */
[----:B------:R-:W-:Y:S01]  /*3090*/  @!PT LDS RZ, [RZ] ;  /* 0x00000000fffff984 */ /* 0x000fe20000000800 */
[----:B------:R-:W-:Y:S01]  /*30a0*/  @!PT LDS RZ, [RZ] ;  /* 0x00000000fffff984 */ /* 0x000fe20000000800 */
[----:B------:R-:W-:Y:S01]  /*30b0*/  @!PT LDS RZ, [RZ] ;  /* 0x00000000fffff984 */ /* 0x000fe20000000800 */
[----:B------:R-:W-:Y:S04]  /*30c0*/  @!P1 LDGSTS.E.BYPASS.LTC128B.128 [R34+0x6000], desc[UR4][R38.64] ;  /* 0x0600000026229fae */ /* 0x000fe8000b901d44 */
[----:B------:R-:W-:Y:S04]  /*30d0*/  @!P1 LDGSTS.E.BYPASS.LTC128B.128 [R34+0x8000], desc[UR4][R38.64+0x80] ;  /* 0x0800008026229fae */ /* 0x000fe8000b901d44 */
[----:B------:R-:W2:Y:S04]  /*30e0*/  LDL R10, [R1+0x48] ;  /* 0x00004800010a7983 */ /* 0x000ea80000100800 */
[----:B------:R-:W-:Y:S04]  /*30f0*/  @!P1 LDGSTS.E.BYPASS.LTC128B.128 [R34+0xa000], desc[UR4][R38.64+0x100] ;  /* 0x0a00010026229fae */ /* 0x000fe8000b901d44 */
        /* <DEDUP_REMOVED lines=8> */
[----:B------:R-:W-:Y:S04]  /*3180*/  @!P0 LDGSTS.E.BYPASS.LTC128B.128 [R34+0xb000], desc[UR4][R12.64+0x100] ;  /* 0x0b0001000c228fae */ /* 0x000fe8000b901d44 */
        /* <DEDUP_REMOVED lines=36> */
[----:B------:R-:W0:Y:S01]  /*33d0*/  LDGDEPBAR ;  /* 0x00000000000079af */ /* 0x000e220000000000 */
[----:B-1----:R-:W-:-:S02]  /*33e0*/  IMAD.MOV.U32 R9, RZ, RZ, 0x7f800000 ;  /* 0x7f800000ff097424 */ /* 0x002fc400078e00ff */
[----:B------:R-:W-:Y:S01]  /*33f0*/  IMAD.MOV.U32 R8, RZ, RZ, 0x7f800000 ;  /* 0x7f800000ff087424 */ /* 0x000fe200078e00ff */
[----:B---3--:R-:W1:Y:S01]  /*3400*/  LDC.64 R6, c[0x0][0x3b8] ;  /* 0x0000ee00ff067b82 */ /* 0x008e620000000a00 */
[----:B------:R-:W-:-:S04]  /*3410*/  DEPBAR.LE SB0, 0x1 ;  /* 0x000080400000791a */ /* 0x000fc80000000000 */
[C---:B--2---:R-:W-:Y:S01]  /*3420*/  VIADD R4, R10.reuse, 0x8 ;  /* 0x000000080a047836 */ /* 0x044fe20000000000 */
[----:B------:R-:W-:-:S04]  /*3430*/  ISETP.GE.AND P1, PT, R10, UR13, PT ;  /* 0x0000000d0a007c0c */ /* 0x000fc8000bf26270 */
[----:B------:R-:W-:Y:S01]  /*3440*/  ISETP.GE.AND P0, PT, R4, UR13, PT ;  /* 0x0000000d04007c0c */ /* 0x000fe2000bf06270 */
[----:B------:R-:W-:-:S04]  /*3450*/  IMAD.MOV.U32 R4, RZ, RZ, 0x4 ;  /* 0x00000004ff047424 */ /* 0x000fc800078e00ff */
[----:B------:R-:W-:-:S05]  /*3460*/  IMAD.WIDE R4, R10, R4, UR6 ;  /* 0x000000060a047e25 */ /* 0x000fca000f8e0204 */
[----:B------:R2:W3:Y:S04]  /*3470*/  @!P1 LDG.E R9, desc[UR4][R4.64] ;  /* 0x0000000404099981 */ /* 0x0004e8000c1e1900 */
[----:B------:R-:W4:Y:S01]  /*3480*/  @!P0 LDG.E R8, desc[UR4][R4.64+0x20] ;  /* 0x0000200404088981 */ /* 0x000f22000c1e1900 */
[----:B------:R-:W-:Y:S06]  /*3490*/  BAR.SYNC.DEFER_BLOCKING 0x0 ;  /* 0x0000000000007b1d */ /* 0x000fec0000010000 */
[----:B-1----:R-:W2:Y:S01]  /*34a0*/  LDG.E.64 R4, desc[UR4][R6.64+0x8] ;  /* 0x0000080406047981 */ /* 0x002ea2000c1e1b00 */
[----:B------:R-:W-:Y:S01]  /*34b0*/  UIMAD UR13, UR48, UR28, UR59 ;  /* 0x0000001c300d72a4 */ /* 0x000fe2000f8e023b */
[----:B------:R-:W-:-:S02]  /*34c0*/  LOP3.LUT P0, RZ, R31, 0x2, RZ, 0xc0, !PT ;  /* 0x000000021fff7812 */ /* 0x000fc4000780c0ff */
[----:B------:R-:W1:Y:S04]  /*34d0*/  LDSM.16.M88.4 R164, [R252+0x12000] ;  /* 0x01200000fca4783b */ /* 0x000e680000000200 */
[----:B------:R-:W1:Y:S04]  /*34e0*/  LDSM.16.M88.4 R168, [R252+0x12800] ;  /* 0x01280000fca8783b */ /* 0x000e680000000200 */
[----:B------:R-:W1:Y:S04]  /*34f0*/  LDSM.16.M88.4 R196, [R252+0x14000] ;  /* 0x01400000fcc4783b */ /* 0x000e680000000200 */
[----:B------:R-:W1:Y:S04]  /*3500*/  LDSM.16.M88.4 R200, [R252+0x14800] ;  /* 0x01480000fcc8783b */ /* 0x000e680000000200 */
[----:B------:R-:W1:Y:S04]  /*3510*/  LDSM.16.M88.4 R228, [R252+0x16000] ;  /* 0x01600000fce4783b */ /* 0x000e680000000200 */
[----:B------:R-:W1:Y:S04]  /*3520*/  LDSM.16.M88.4 R232, [R252+0x16800] ;  /* 0x01680000fce8783b */ /* 0x000e680000000200 */
[----:B------:R-:W5:Y:S01]  /*3530*/  LDG.E.64 R6, desc[UR4][R6.64] ;  /* 0x0000000406067981 */ /* 0x000f62000c1e1b00 */
[----:B------:R-:W-:-:S04]  /*3540*/  USHF.L.U32 UR13, UR13, 0x5, URZ ;  /* 0x000000050d0d7899 */ /* 0x000fc8000800063f */
[----:B------:R-:W-:Y:S01]  /*3550*/  USHF.R.S32.HI UR14, URZ, 0x1f, UR13 ;  /* 0x0000001f3f0e7899 */ /* 0x000fe2000801140d */
[----:B----4-:R4:W-:Y:S02]  /*3560*/  STL [R1+0x60], R8 ;  /* 0x0000600801007387 */ /* 0x0109e40000100800 */
[--C-:B----4-:R-:W-:Y:S02]  /*3570*/  SHF.R.S32.HI R8, RZ, 0x1f, R30.reuse ;  /* 0x0000001fff087819 */ /* 0x110fe4000001141e */
[----:B--2---:R-:W-:-:S04]  /*3580*/  IADD3 R4, P2, P1, R4, UR13, R30 ;  /* 0x0000000d04047c10 */ /* 0x004fc8000f95e01e */
[----:B------:R-:W-:Y:S02]  /*3590*/  IADD3.X R5, R5, UR14, R8, P2, P1 ;  /* 0x0000000e05057c10 */ /* 0x000fe400097e2408 */
[----:B-----5:R-:W-:-:S03]  /*35a0*/  R2UR UR19, R6 ;  /* 0x00000000061372ca */ /* 0x020fc600000e0000 */
[----:B------:R2:W-:Y:S01]  /*35b0*/  STL [R1+0x74], R5 ;  /* 0x0000740501007387 */ /* 0x0005e20000100800 */
[----:B------:R-:W-:Y:S02]  /*35c0*/  SEL R240, R240, 0xffffffe0, !P0 ;  /* 0xffffffe0f0f07807 */ /* 0x000fe40004000000 */
[----:B------:R-:W-:Y:S01]  /*35d0*/  R2UR UR18, R7 ;  /* 0x00000000071272ca */ /* 0x000fe200000e0000 */
[----:B------:R-:W4:Y:S01]  /*35e0*/  LDL R6, [R1] ;  /* 0x0000000001067983 */ /* 0x000f220000100800 */
[----:B------:R-:W-:Y:S01]  /*35f0*/  UIADD3 UR21, UR27, 0x40, UR20 ;  /* 0x000000401b157890 */ /* 0x000fe2000fffe014 */
        /* <DEDUP_REMOVED lines=8> */
[----:B--2---:R-:W2:Y:S01]  /*3680*/  LDL R5, [R1+0x4] ;  /* 0x0000040001057983 */ /* 0x004ea20000100800 */
[----:B------:R-:W-:-:S05]  /*3690*/  IMAD.IADD R240, R240, 0x1, R252 ;  /* 0x00000001f0f07824 */ /* 0x000fca00078e02fc */
[----:B------:R-:W1:Y:S04]  /*36a0*/  LDSM.16.M88.4 R172, [R240+0x12000] ;  /* 0x01200000f0ac783b */ /* 0x000e680000000200 */
[----:B------:R-:W1:Y:S04]  /*36b0*/  LDSM.16.M88.4 R176, [R240+0x12800] ;  /* 0x01280000f0b0783b */ /* 0x000e680000000200 */
[----:B------:R-:W1:Y:S04]  /*36c0*/  LDSM.16.M88.4 R204, [R240+0x14000] ;  /* 0x01400000f0cc783b */ /* 0x000e680000000200 */
[----:B------:R-:W1:Y:S04]  /*36d0*/  LDSM.16.M88.4 R208, [R240+0x14800] ;  /* 0x01480000f0d0783b */ /* 0x000e680000000200 */
[----:B------:R-:W1:Y:S04]  /*36e0*/  LDSM.16.M88.4 R236, [R240+0x16000] ;  /* 0x01600000f0ec783b */ /* 0x000e680000000200 */
[----:B------:R-:W1:Y:S04]  /*36f0*/  LDSM.16.M88.4 R240, [R240+0x16800] ;  /* 0x01680000f0f0783b */ /* 0x000e680000000200 */
[----:B---3--:R-:W-:Y:S01]  /*3700*/  STL [R1+0x5c], R9 ;  /* 0x00005c0901007387 */ /* 0x008fe20000100800 */
[----:B------:R-:W-:-:S02]  /*3710*/  UIADD3 UR20, UR20, 0x40, URZ ;  /* 0x0000004014147890 */ /* 0x000fc4000fffe03f */
[----:B------:R-:W-:Y:S02]  /*3720*/  UIADD3 UR21, UR21, -UR9, URZ ;  /* 0x8000000915157290 */ /* 0x000fe4000fffe03f */
[----:B------:R-:W-:Y:S02]  /*3730*/  UIADD3 UR34, UR19, -0x61c88647, URZ ;  /* 0x9e3779b913227890 */ /* 0x000fe4000fffe03f */
[----:B------:R-:W-:Y:S02]  /*3740*/  UIADD3 UR33, UR18, -0x4498517b, URZ ;  /* 0xbb67ae8512217890 */ /* 0x000fe4000fffe03f */
[----:B------:R-:W-:Y:S02]  /*3750*/  UIADD3 UR32, UR19, 0x3c6ef372, URZ ;  /* 0x3c6ef37213207890 */ /* 0x000fe4000fffe03f */
[----:B------:R-:W-:Y:S02]  /*3760*/  UIADD3 UR31, UR18, 0x76cf5d0a, URZ ;  /* 0x76cf5d0a121f7890 */ /* 0x000fe4000fffe03f */
[----:B------:R-:W-:-:S02]  /*3770*/  UIADD3 UR30, UR19, -0x255992d5, URZ ;  /* 0xdaa66d2b131e7890 */ /* 0x000fc4000fffe03f */
[----:B------:R-:W-:Y:S02]  /*3780*/  UIADD3 UR29, UR18, 0x32370b8f, URZ ;  /* 0x32370b8f121d7890 */ /* 0x000fe4000fffe03f */
[----:B------:R-:W-:Y:S02]  /*3790*/  UIADD3 UR28, UR19, 0x78dde6e4, URZ ;  /* 0x78dde6e4131c7890 */ /* 0x000fe4000fffe03f */
[----:B------:R-:W-:Y:S02]  /*37a0*/  UIADD3 UR26, UR18, -0x126145ec, URZ ;  /* 0xed9eba14121a7890 */ /* 0x000fe4000fffe03f */
[----:B------:R-:W-:Y:S02]  /*37b0*/  UIADD3 UR25, UR19, 0x1715609d, URZ ;  /* 0x1715609d13197890 */ /* 0x000fe4000fffe03f */
[----:B------:R-:W-:Y:S02]  /*37c0*/  UIADD3 UR24, UR18, -0x56f99767, URZ ;  /* 0xa906689912187890 */ /* 0x000fe4000fffe03f */
[----:B------:R-:W-:-:S02]  /*37d0*/  UIADD3 UR23, UR19, -0x4ab325aa, URZ ;  /* 0xb54cda5613177890 */ /* 0x000fc4000fffe03f */
[----:B------:R-:W-:Y:S01]  /*37e0*/  UIADD3 UR22, UR18, 0x646e171e, URZ ;  /* 0x646e171e12167890 */ /* 0x000fe2000fffe03f */
[----:B----4-:R-:W3:Y:S04]  /*37f0*/  LDSM.16.M88.4 R148, [R6+0x12000] ;  /* 0x012000000694783b */ /* 0x010ee80000000200 */
[----:B------:R-:W4:Y:S04]  /*3800*/  LDSM.16.M88.4 R152, [R6+0x12800] ;  /* 0x012800000698783b */ /* 0x000f280000000200 */
        /* <DEDUP_REMOVED lines=12> */
.L_x_364:
[----:B------:R-:W2:Y:S01]  /*38d0*/  LDL R98, [R1] ;  /* 0x0000000001627983 */ /* 0x000ea20000100800 */
[----:B------:R-:W-:Y:S02]  /*38e0*/  USHF.L.U32 UR13, UR8, 0x6, URZ ;  /* 0x00000006080d7899 */ /* 0x000fe4000800063f */
[----:B------:R-:W-:Y:S02]  /*38f0*/  UISETP.GT.AND UP1, UPT, UR8, UR16, UPT ;  /* 0x000000100800728c */ /* 0x000fe4000bf24270 */
[----:B------:R-:W3:Y:S01]  /*3900*/  LDL R249, [R1+0x8] ;  /* 0x0000080001f97983 */ /* 0x000ee20000100800 */
[----:B------:R-:W-:Y:S04]  /*3910*/  UISETP.GE.AND UP0, UPT, UR13, UR21, UPT ;  /* 0x000000150d00728c */ /* 0x000fe8000bf06270 */
[----:B------:R-:W4:Y:S01]  /*3920*/  LDL R96, [R1+0x4] ;  /* 0x0000040001607983 */ /* 0x000f220000100800 */
[----:B------:R-:W-:Y:S04]  /*3930*/  UISETP.LT.AND UP0, UPT, UR20, UR9, UP0 ;  /* 0x000000091400728c */ /* 0x000fe80008701270 */
[----:B------:R-:W4:Y:S02]  /*3940*/  LDL R248, [R1+0xc] ;  /* 0x00000c0001f87983 */ /* 0x000f240000100800 */
[----:B------:R-:W-:Y:S03]  /*3950*/  PLOP3.LUT P4, PT, PT, PT, UP0, 0x80, 0x0 ;  /* 0x000000000000781c */ /* 0x000fe60003f8f008 */
[----:B-1----:R-:W4:Y:S05]  /*3960*/  LDL R247, [R1+0x18] ;  /* 0x0000180001f77983 */ /* 0x002f2a0000100800 */
        /* <DEDUP_REMOVED lines=424> */
[----:B------:R-:W-:Y:S01]  /*53f0*/  FMUL.FTZ R10, R89, R10 ;  /* 0x0000000a590a7220 */ /* 0x000fe20000410000 */
[----:B------:R-:W-:Y:S01]  /*5400*/  PLOP3.LUT P3, PT, PT, PT, UP1, 0x80, 0x0 ;  /* 0x000000000000781c */ /* 0x000fe20003f6f018 */
[----:B------:R-:W-:Y:S01]  /*5410*/  FMUL.FTZ R90, R90, R4 ;  /* 0x000000045a5a7220 */ /* 0x000fe20000410000 */
[----:B------:R-:W-:Y:S02]  /*5420*/  F2FP.BF16.F32.PACK_AB R4, R94, R96 ;  /* 0x000000605e04723e */ /* 0x000fe400000010ff */
[----:B------:R-:W-:Y:S01]  /*5430*/  FSEL R5, R5, R80, P1 ;  /* 0x0000005005057208 */ /* 0x000fe20000800000 */
[----:B------:R-:W-:Y:S01]  /*5440*/  @P0 FADD.FTZ R80, -R80, R19 ;  /* 0x0000001350500221 */ /* 0x000fe20000010100 */
[----:B------:R-:W-:Y:S01]  /*5450*/  F2FP.BF16.F32.PACK_AB R6, R90, R91 ;  /* 0x0000005b5a06723e */ /* 0x000fe200000010ff */
[----:B------:R1:W-:Y:S02]  /*5460*/  STS [R245+0x12400], R4 ;  /* 0x01240004f5007388 */ /* 0x0003e40000000800 */
[----:B------:R-:W-:Y:S01]  /*5470*/  FMUL.FTZ R84, R84, R5 ;  /* 0x0000000554547220 */ /* 0x000fe20000410000 */
[----:B------:R-:W-:Y:S02]  /*5480*/  F2FP.BF16.F32.PACK_AB R5, R87, R10 ;  /* 0x0000000a5705723e */ /* 0x000fe400000010ff */
[----:B------:R-:W-:Y:S01]  /*5490*/  STS [R244+0x12000], R9 ;  /* 0x01200009f4007388 */ /* 0x000fe20000000800 */
[----:B------:R-:W-:Y:S04]  /*54a0*/  FMUL.FTZ R80, R82, R80 ;  /* 0x0000005052507220 */ /* 0x000fe80000410000 */
[----:B------:R-:W-:Y:S05]  /*54b0*/  STS [R244+0x12400], R6 ;  /* 0x01240006f4007388 */ /* 0x000fea0000000800 */
[----:B------:R-:W-:Y:S05]  /*54c0*/  STS [R99+0x12000], R8 ;  /* 0x0120000863007388 */ /* 0x000fea0000000800 */
[----:B------:R-:W-:Y:S05]  /*54d0*/  STS [R99+0x12400], R5 ;  /* 0x0124000563007388 */ /* 0x000fea0000000800 */
[----:B------:R-:W-:Y:S01]  /*54e0*/  STS [R98+0x12000], R7 ;  /* 0x0120000762007388 */ /* 0x000fe20000000800 */
[----:B-1----:R-:W-:Y:S05]  /*54f0*/  F2FP.BF16.F32.PACK_AB R4, R80, R84 ;  /* 0x000000545004723e */ /* 0x002fea00000010ff */
[----:B------:R-:W-:Y:S01]  /*5500*/  STS [R98+0x12400], R4 ;  /* 0x0124000462007388 */ /* 0x000fe20000000800 */
[----:B------:R-:W-:Y:S06]  /*5510*/  BAR.SYNC.DEFER_BLOCKING 0x0 ;  /* 0x0000000000007b1d */ /* 0x000fec0000010000 */
[----:B------:R-:W-:Y:S05]  /*5520*/  LDSM.16.MT88.4 R4, [R2+0x14000] ;  /* 0x014000000204783b */ /* 0x000fea0000004200 */
[----:B------:R-:W1:Y:S05]  /*5530*/  LDSM.16.MT88.4 R8, [R0+0x6000] ;  /* 0x006000000008783b */ /* 0x000e6a0000004200 */
[----:B------:R-:W2:Y:S05]  /*5540*/  LDSM.16.MT88.4 R12, [R3+0x14000] ;  /* 0x01400000030c783b */ /* 0x000eaa0000004200 */
[----:B------:R-:W3:Y:S05]  /*5550*/  LDSM.16.MT88.4 R16, [R0+0x8000] ;  /* 0x008000000010783b */ /* 0x000eea0000004200 */
[----:B------:R-:W4:Y:S05]  /*5560*/  LDSM.16.MT88.4 R68, [R0+0xa000] ;  /* 0x00a000000044783b */ /* 0x000f2a0000004200 */
[----:B------:R-:W-:Y:S05]  /*5570*/  LDSM.16.MT88.4 R72, [R2+0x14800] ;  /* 0x014800000248783b */ /* 0x000fea0000004200 */
[----:B------:R-:W4:Y:S05]  /*5580*/  LDSM.16.MT88.4 R76, [R0+0x6800] ;  /* 0x00680000004c783b */ /* 0x000f2a0000004200 */
[----:B------:R-:W4:Y:S05]  /*5590*/  LDSM.16.MT88.4 R80, [R3+0x14800] ;  /* 0x014800000350783b */ /* 0x000f2a0000004200 */
[----:B------:R-:W4:Y:S01]  /*55a0*/  LDSM.16.MT88.4 R84, [R0+0x8800] ;  /* 0x008800000054783b */ /* 0x000f220000004200 */
[-C--:B-1---5:R-:W-:Y:S04]  /*55b0*/  HMMA.16816.F32.BF16 R20, R4, R8.reuse, R20 ;  /* 0x000000080414723c */ /* 0x0a2fe80000041814 */
[----:B------:R1:W5:Y:S05]  /*55c0*/  LDL R244, [R1+0x2c] ;  /* 0x00002c0001f47983 */ /* 0x00036a0000100800 */
[----:B------:R-:W-:Y:S01]  /*55d0*/  LDSM.16.MT88.4 R88, [R0+0x7800] ;  /* 0x007800000058783b */ /* 0x000fe20000004200 */
[C---:B--2---:R-:W-:Y:S04]  /*55e0*/  HMMA.16816.F32.BF16 R24, R12.reuse, R8, R24 ;  /* 0x000000080c18723c */ /* 0x044fe80000041818 */
[----:B------:R-:W-:Y:S02]  /*55f0*/  LDSM.16.MT88.4 R92, [R3+0x15800] ;  /* 0x01580000035c783b */ /* 0x000fe40000004200 */
        /* <DEDUP_REMOVED lines=13> */
[----:B------:R-:W3:Y:S05]  /*56d0*/  LDSM.16.MT88.4 R4, [R2+0x15000] ;  /* 0x015000000204783b */ /* 0x000eea0000004200 */
[-C--:B------:R-:W-:Y:S01]  /*56e0*/  HMMA.16816.F32.BF16 R20, R72, R76.reuse, R20 ;  /* 0x0000004c4814723c */ /* 0x080fe20000041814 */
[----:B------:R-:W4:Y:S05]  /*56f0*/  LDSM.16.MT88.4 R68, [R0+0x9000] ;  /* 0x009000000044783b */ /* 0x000f2a0000004200 */
        /* <DEDUP_REMOVED lines=14> */
[----:B------:R-:W2:Y:S05]  /*57e0*/  LDSM.16.MT88.4 R8, [R0+0xb800] ;  /* 0x00b800000008783b */ /* 0x000eaa0000004200 */
[-C--:B---3--:R-:W-:Y:S01]  /*57f0*/  HMMA.16816.F32.BF16 R20, R4, R12.reuse, R20 ;  /* 0x0000000c0414723c */ /* 0x088fe20000041814 */
[----:B------:R-:W-:Y:S05]  /*5800*/  BAR.SYNC.DEFER_BLOCKING 0x0 ;  /* 0x0000000000007b1d */ /* 0x000fea0000010000 */
        /* <DEDUP_REMOVED lines=47> */
.L_x_362:
        /* <DEDUP_REMOVED lines=27> */
[----:B------:R-:W-:Y:S01]  /*5cb0*/  LDSM.16.MT88.4 R36, [R0+0xe800] ;  /* 0x00e800000024783b */ /* 0x000fe20000004200 */
[----:B----4-:R-:W1:Y:S03]  /*5cc0*/  LDC R22, c[0x0][0x270] ;  /* 0x00009c00ff167b82 */ /* 0x010e660000000800 */
[----:B------:R-:W4:Y:S01]  /*5cd0*/  LDL R20, [R1+0x20] ;  /* 0x0000200001147983 */ /* 0x000f220000100800 */
[----:B-1----:R-:W-:Y:S04]  /*5ce0*/  IMAD R23, R22, UR36, RZ ;  /* 0x0000002416177c24 */ /* 0x002fe8000f8e02ff */
[----:B------:R-:W-:Y:S01]  /*5cf0*/  IMAD R22, R23, 0x28, RZ ;  /* 0x0000002817167824 */ /* 0x000fe200078e02ff */
        /* <DEDUP_REMOVED lines=47> */
[-C--:B------:R-:W-:Y:S06]  /*5ff0*/  HMMA.16816.F32.BF16 R76, R36, R246.reuse, R76 ;  /* 0x000000f6244c723c */ /* 0x080fec000004184c */
        /* <DEDUP_REMOVED lines=8> */
[----:B------:R4:W2:Y:S04]  /*6080*/  LDSM.16.M88.4 R36, [R20+0x1000] ;  /* 0x001000001424783b */ /* 0x0008a80000000200 */
[----:B----4-:R-:W4:Y:S01]  /*6090*/  LDL.LU.64 R20, [R1+0x30] ;  /* 0x0000300001147983 */ /* 0x010f220000300a00 */
[-C--:B-1----:R-:W-:Y:S06]  /*60a0*/  HMMA.16816.F32.BF16 R4, R244, R40.reuse, R4 ;  /* 0x00000028f404723c */ /* 0x082fec0000041804 */
[C---:B--2---:R-:W-:Y:S06]  /*60b0*/  HMMA.16816.F32.BF16 R8, R36.reuse, R40, R8 ;  /* 0x000000282408723c */ /* 0x044fec0000041808 */
        /* <DEDUP_REMOVED lines=10> */
[----:B---3--:R-:W2:Y:S01]  /*6160*/  @P3 LDG.E R33, desc[UR4][R28.64+0x20] ;  /* 0x000020041c213981 */ /* 0x008ea2000c1e1900 */
[C---:B------:R-:W-:Y:S01]  /*6170*/  IMAD.SHL.U32 R249, R23.reuse, 0x10, RZ ;  /* 0x0000001017f97824 */ /* 0x040fe200078e00ff */
[-C--:B------:R-:W-:Y:S02]  /*6180*/  HMMA.16816.F32.BF16 R84, R244, R24.reuse, R84 ;  /* 0x00000018f454723c */ /* 0x080fe40000041854 */
[----:B------:R1:W3:Y:S03]  /*6190*/  @P3 LDG.E R32, desc[UR4][R28.64] ;  /* 0x000000041c203981 */ /* 0x0002e6000c1e1900 */
[C---:B------:R-:W-:Y:S01]  /*61a0*/  IMAD.U32 R248, R23.reuse, -0x40, RZ ;  /* 0xffffffc017f87824 */ /* 0x040fe200078e00ff */
[C---:B------:R-:W-:Y:S01]  /*61b0*/  HMMA.16816.F32.BF16 R88, R36.reuse, R24, R88 ;  /* 0x000000182458723c */ /* 0x040fe20000041858 */
[----:B------:R-:W1:Y:S05]  /*61c0*/  LDC R24, c[0x0][0x270] ;  /* 0x00009c00ff187b82 */ /* 0x000e6a0000000800 */
[-C--:B------:R-:W-:Y:S05]  /*61d0*/  HMMA.16816.F32.BF16 R92, R36, R26.reuse, R92 ;  /* 0x0000001a245c723c */ /* 0x080fea000004185c */
[----:B------:R-:W-:Y:S01]  /*61e0*/  IMAD.MOV.U32 R25, RZ, RZ, R30 ;  /* 0x000000ffff197224 */ /* 0x000fe200078e001e */
[----:B------:R-:W-:Y:S05]  /*61f0*/  HMMA.16816.F32.BF16 R96, R244, R26, R96 ;  /* 0x0000001af460723c */ /* 0x000fea0000041860 */
[C---:B------:R-:W-:Y:S02]  /*6200*/  IMAD R30, R23.reuse, 0x18, RZ ;  /* 0x00000018171e7824 */ /* 0x040fe400078e02ff */
[C---:B-1----:R-:W-:Y:S04]  /*6210*/  IMAD.SHL.U32 R28, R23.reuse, 0x20, RZ ;  /* 0x00000020171c7824 */ /* 0x042fe800078e00ff */
[----:B------:R-:W-:Y:S02]  /*6220*/  IMAD R29, R24, UR36, RZ ;  /* 0x00000024181d7c24 */ /* 0x000fe4000f8e02ff */
[----:B------:R-:W-:Y:S02]  /*6230*/  IMAD R24, R23, 0x38, RZ ;  /* 0x0000003817187824 */ /* 0x000fe400078e02ff */
[----:B------:R-:W-:Y:S01]  /*6240*/  IMAD.SHL.U32 R29, R29, 0x20, RZ ;  /* 0x000000201d1d7824 */ /* 0x000fe200078e00ff */
[C---:B----4-:R-:W-:Y:S04]  /*6250*/  LEA R251, P0, R248.reuse, R20, 0x2 ;  /* 0x00000014f8fb7211 */ /* 0x050fe800078010ff */
[----:B------:R-:W-:Y:S01]  /*6260*/  LEA.HI.X.SX32 R250, R248, R21, 0x2, P0 ;  /* 0x00000015f8fa7211 */ /* 0x000fe200000f16ff */
[----:B------:R-:W-:Y:S02]  /*6270*/  IMAD.MOV.U32 R20, RZ, RZ, R251 ;  /* 0x000000ffff147224 */ /* 0x000fe400078e00fb */
[----:B------:R-:W-:Y:S02]  /*6280*/  IMAD.SHL.U32 R248, R23, 0x8, RZ ;  /* 0x0000000817f87824 */ /* 0x000fe400078e00ff */
[----:B------:R-:W-:Y:S01]  /*6290*/  IMAD.MOV.U32 R21, RZ, RZ, R250 ;  /* 0x000000ffff157224 */ /* 0x000fe200078e00fa */
[-C--:B------:R-:W-:Y:S02]  /*62a0*/  LEA R22, P2, R22, R20.reuse, 0x2 ;  /* 0x0000001416167211 */ /* 0x080fe400078410ff */
[CC--:B------:R-:W-:Y:S02]  /*62b0*/  LEA R250, P1, R248.reuse, R20.reuse, 0x2 ;  /* 0x00000014f8fa7211 */ /* 0x0c0fe400078210ff */
[----:B------:R-:W-:Y:S02]  /*62c0*/  STL.64 [R1+0x30], R20 ;  /* 0x0000301401007387 */ /* 0x000fe40000100a00 */
[-C--:B------:R-:W-:Y:S02]  /*62d0*/  LEA.HI.X.SX32 R251, R248, R21.reuse, 0x2, P1 ;  /* 0x00000015f8fb7211 */ /* 0x080fe400008f16ff */
[----:B------:R1:W-:Y:S04]  /*62e0*/  REDG.E.ADD.F32.FTZ.RN.STRONG.GPU desc[UR4][R20.64], R4 ;  /* 0x00000004140079a6 */ /* 0x0003e8000c10f384 */
[----:B------:R4:W-:Y:S01]  /*62f0*/  REDG.E.ADD.F32.FTZ.RN.STRONG.GPU desc[UR4][R250.64], R5 ;  /* 0x00000005fa0079a6 */ /* 0x0009e2000c10f384 */
[CC--:B-1----:R-:W-:Y:S04]  /*6300*/  LEA R4, P1, R30.reuse, R20.reuse, 0x2 ;  /* 0x000000141e047211 */ /* 0x0c2fe800078210ff */
[-C--:B----4-:R-:W-:Y:S01]  /*6310*/  LEA.HI.X.SX32 R5, R30, R21.reuse, 0x2, P1 ;  /* 0x000000151e057211 */ /* 0x090fe200008f16ff */
[----:B--2---:R-:W-:Y:S04]  /*6320*/  @P3 STL [R1+0x60], R33 ;  /* 0x0000602101003387 */ /* 0x004fe80000100800 */
[----:B---3--:R1:W-:Y:S04]  /*6330*/  @P3 STL [R1+0x5c], R32 ;  /* 0x00005c2001003387 */ /* 0x0083e80000100800 */
        /* <DEDUP_REMOVED lines=256> */
.L_x_363:
        /* <DEDUP_REMOVED lines=8> */
[----:B------:R-:W3:Y:S01]  /*73c0*/  LDL R84, [R1+0x70] ;  /* 0x0000700001547983 */ /* 0x000ee20000100800 */
[----:B------:R-:W-:Y:S01]  /*73d0*/  FMUL.FTZ R15, R49, UR7 ;  /* 0x00000007310f7c20 */ /* 0x000fe20008410000 */
[----:B------:R-:W-:Y:S01]  /*73e0*/  FMUL.FTZ R69, R48, UR7 ;  /* 0x0000000730457c20 */ /* 0x000fe20008410000 */
[----:B------:R-:W-:Y:S01]  /*73f0*/  FMUL.FTZ R100, R100, UR6 ;  /* 0x0000000664647c20 */ /* 0x000fe20008410000 */
[----:B------:R-:W-:Y:S01]  /*7400*/  FMUL.FTZ R49, R101, UR6 ;  /* 0x0000000665317c20 */ /* 0x000fe20008410000 */
[----:B------:R-:W-:Y:S01]  /*7410*/  FMUL.FTZ R14, R51, UR7 ;  /* 0x00000007330e7c20 */ /* 0x000fe20008410000 */
[----:B-----5:R-:W-:Y:S01]  /*7420*/  FMUL.FTZ R13, R45, UR7 ;  /* 0x000000072d0d7c20 */ /* 0x020fe20008410000 */
        /* <DEDUP_REMOVED lines=116> */
[----:B-1----:R-:W-:Y:S01]  /*7b70*/  FMUL.FTZ R9, R57, UR7 ;  /* 0x0000000739097c20 */ /* 0x002fe20008410000 */
        /* <DEDUP_REMOVED lines=66> */
[----:B------:R-:W-:Y:S04]  /*7fa0*/  STS [R84+0x8400], R14 ;  /* 0x0084000e54007388 */ /* 0x000fe80000000800 */
[----:B------:R-:W-:Y:S04]  /*7fb0*/  STS [R85+0x9000], R17 ;  /* 0x0090001155007388 */ /* 0x000fe80000000800 */
[----:B------:R-:W-:Y:S04]  /*7fc0*/  STS [R85+0x9400], R16 ;  /* 0x0094001055007388 */ /* 0x000fe80000000800 */
[----:B------:R-:W-:Y:S01]  /*7fd0*/  STS [R84+0x9000], R13 ;  /* 0x0090000d54007388 */ /* 0x000fe20000000800 */
[----:B-1----:R-:W1:Y:S03]  /*7fe0*/  S2R R19, SR_TID.X ;  /* 0x0000000000137919 */ /* 0x002e660000002100 */
        /* <DEDUP_REMOVED lines=8> */
[----:B------:R2:W-:Y:S01]  /*8070*/  STS [R84+0xb400], R4 ;  /* 0x00b4000454007388 */ /* 0x0005e20000000800 */
[----:B-1----:R-:W-:Y:S01]  /*8080*/  SHF.R.S32.HI R5, RZ, 0x1f, R19 ;  /* 0x0000001fff057819 */ /* 0x002fe20000011413 */
[----:B------:R-:W-:Y:S06]  /*8090*/  @P0 BRA `(.L_x_365) ;  /* 0x0000000000340947 */ /* 0x000fec0003800000 */
        /* <DEDUP_REMOVED lines=13> */
.L_x_365:
[----:B------:R-:W-:Y:S01]  /*8170*/  @UP0 UIADD3 UR8, UR35, UR37, URZ ;  /* 0x0000002523080290 */ /* 0x000fe2000fffe03f */
[----:B------:R-:W-:Y:S01]  /*8180*/  LEA.HI R5, R5, R19, RZ, 0x3 ;  /* 0x0000001305057211 */ /* 0x000fe200078f18ff */
[----:B------:R-:W-:Y:S02]  /*8190*/  @UP0 ULDC.64 UR12, c[0x0][0x458] ;  /* 0x00011600000c0ab9 */ /* 0x000fe40000000a00 */
[----:B------:R-:W-:Y:S01]  /*81a0*/  @UP0 UIMAD.WIDE.U32 UR14, UR8, UR12, URZ ;  /* 0x0000000c080e02a5 */ /* 0x000fe2000f8e003f */
[----:B--2---:R-:W-:Y:S01]  /*81b0*/  LOP3.LUT R4, R5, 0xfffffff8, RZ, 0xc0, !PT ;  /* 0xfffffff805047812 */ /* 0x004fe200078ec0ff */
        /* <DEDUP_REMOVED lines=18> */
.L_x_366:
        /* <DEDUP_REMOVED lines=47> */
.L_x_368:
[----:B------:R-:W-:Y:S05]  /*85d0*/  BSYNC B0 ;  /* 0x0000000000007941 */ /* 0x000fea0003800000 */
.L_x_367:
        /* <DEDUP_REMOVED lines=16> */
.L_x_370:
[----:B------:R-:W-:Y:S05]  /*86e0*/  BSYNC B0 ;  /* 0x0000000000007941 */ /* 0x000fea0003800000 */
.L_x_369:
[----:B-1----:R1:W1:Y:S01]  /*86f0*/  LDS.128 R20, [R247+0x12000] ;  /* 0x01200000f7147984 */ /* 0x0022620000000c00 */
[----:B------:R-:W-:Y:S01]  /*8700*/  UIMAD UR6, UR8, UR12, URZ ;  /* 0x0000000c080672a4 */ /* 0x000fe2000f8e023f */
[----:B--2---:R-:W-:Y:S01]  /*8710*/  IMAD.U32 R6, RZ, RZ, UR12 ;  /* 0x0000000cff067e24 */ /* 0x004fe2000f8e00ff */
[----:B------:R-:W-:Y:S01]  /*8720*/  USHF.R.S32.HI UR9, URZ, 0x1f, UR59 ;  /* 0x0000001f3f097899 */ /* 0x000fe2000801143b */
[----:B------:R2:W1:Y:S01]  /*8730*/  LDS.128 R16, [R247+0x14000] ;  /* 0x01400000f7107984 */ /* 0x0004620000000c00 */
[----:B------:R-:W-:Y:S01]  /*8740*/  UIMAD UR6, UR18, UR13, UR6 ;  /* 0x0000000d120672a4 */ /* 0x000fe2000f8e0206 */
[----:B------:R-:W-:Y:S01]  /*8750*/  IMAD.WIDE.U32 R6, R6, UR18, R8 ;  /* 0x0000001206067c25 */ /* 0x000fe2000f8e0008 */
[----:B------:R-:W-:Y:S01]  /*8760*/  BSSY B0, `(.L_x_371) ;  /* 0x0000018000007945 */ /* 0x000fe20003800000 */
[----:B------:R2:W1:Y:S03]  /*8770*/  LDS.128 R12, [R247+0x16000] ;  /* 0x01600000f70c7984 */ /* 0x0004660000000c00 */
[----:B------:R-:W-:Y:S01]  /*8780*/  IMAD.U32 R5, RZ, RZ, UR6 ;  /* 0x00000006ff057e24 */ /* 0x000fe2000f8e00ff */
[----:B------:R-:W-:Y:S01]  /*8790*/  IADD3 R6, P0, R6, UR16, RZ ;  /* 0x0000001006067c10 */ /* 0x000fe2000ff1e0ff */
[----:B------:R-:W-:-:S02]  /*87a0*/  ULDC.64 UR6, c[0x0][0x470] ;  /* 0x00011c0000067ab9 */ /* 0x000fc40000000a00 */
        /* <DEDUP_REMOVED lines=19> */
.L_x_372:
[----:B------:R-:W-:Y:S05]  /*88e0*/  BSYNC B0 ;  /* 0x0000000000007941 */ /* 0x000fea0003800000 */
.L_x_371:
        /* <DEDUP_REMOVED lines=15> */
.L_x_361:
[----:B------:R-:W-:Y:S05]  /*89e0*/  BSYNC B1 ;  /* 0x0000000000017941 */ /* 0x000fea0003800000 */
.L_x_347:
        /* <DEDUP_REMOVED lines=8> */
.L_x_373:
[----:B------:R-:W-:Y:S05]  /*8a70*/  EXIT ;  /* 0x000000000000794d */ /* 0x000fea0003800000 */
.L_x_375:
        /* <DEDUP_REMOVED lines=16> */
.L_x_811:


//--------------------- .text._ZN5flash44flash_bwd_dq_dk_dv_loop_seqk_parallel_kernelI23Flash_bwd_kernel_traitsILi192ELi64ELi64ELi8ELi4ELi2ELi2ELb1ELb1EN7cutlass10bfloat16_tE19Flash_kernel_traitsILi192ELi64ELi64ELi8ES3_EELb0ELb1ELb0ELb0ELb0ELb1ELb1EEEvNS_16Flash_bwd_paramsE --------------------------
	.section	.text._ZN5flash44flash_bwd_dq_dk_dv_loop_seqk_parallel_kernelI23Flash_bwd_kernel_traitsILi192ELi64ELi64ELi8ELi4ELi2ELi2ELb1ELb1EN7cutlass10bfloat16_tE19Flash_kernel_traitsILi192ELi64ELi64ELi8ES3_EELb0ELb1ELb0ELb0ELb0ELb1ELb1EEEvNS_16Flash_bwd_paramsE,"ax",@progbits
	.align	128
        .global         _ZN5flash44flash_bwd_dq_dk_dv_loop_seqk_parallel_kernelI23Flash_bwd_kernel_traitsILi192ELi64ELi64ELi8ELi4ELi2ELi2ELb1ELb1EN7cutlass10bfloat16_tE19Flash_kernel_traitsILi192ELi64ELi64ELi8ES3_EELb0ELb1ELb0ELb0ELb0ELb1ELb1EEEvNS_16Flash_bwd_paramsE
        .type           _ZN5flash44flash_bwd_dq_dk_dv_loop_seqk_parallel_kernelI23Flash_bwd_kernel_traitsILi192ELi64ELi64ELi8ELi4ELi2ELi2ELb1ELb1EN7cutlass10bfloat16_tE19Flash_kernel_traitsILi192ELi64ELi64ELi8ES3_EELb0ELb1ELb0ELb0ELb0ELb1ELb1EEEvNS_16Flash_bwd_paramsE,@function
        .size           _ZN5flash44flash_bwd_dq_dk_dv_loop_seqk_parallel_kernelI23Flash_bwd_kernel_traitsILi192ELi64ELi64ELi8ELi4ELi2ELi2ELb1ELb1EN7cutlass10bfloat16_tE19Flash_kernel_traitsILi192ELi64ELi64ELi8ES3_EELb0ELb1ELb0ELb0ELb0ELb1ELb1EEEvNS_16Flash_bwd_paramsE,(.L_x_812 - _ZN5flash44flash_bwd_dq_dk_dv_loop_seqk_parallel_kernelI23Flash_bwd_kernel_traitsILi192ELi64ELi64ELi8ELi4ELi2ELi2ELb1ELb1EN7cutlass10bfloat16_tE19Flash_kernel_traitsILi192ELi64ELi64ELi8ES3_EELb0ELb1ELb0ELb0ELb0ELb1ELb1EEEvNS_16Flash_bwd_paramsE)
        .other          _ZN5flash44flash_bwd_dq_dk_dv_loop_seqk_parallel_kernelI23Flash_bwd_kernel_traitsILi192ELi64ELi64ELi8ELi4ELi2ELi2ELb1ELb1EN7cutlass10bfloat16_tE19Flash_kernel_traitsILi192ELi64ELi64ELi8ES3_EELb0ELb1ELb0ELb0ELb0ELb1ELb1EEEvNS_16Flash_bwd_paramsE,@"STO_CUDA_ENTRY STV_DEFAULT"
_ZN5flash44flash_bwd_dq_dk_dv_loop_seqk_parallel_kernelI23Flash_bwd_kernel_traitsILi192ELi64ELi64ELi8ELi4ELi2ELi2ELb1ELb1EN7cutlass10bfloat16_tE19Flash_kernel_traitsILi192ELi64ELi64ELi8ES3_EELb0ELb1ELb0ELb0ELb0ELb1ELb1EEEvNS_16Flash_bwd_paramsE:
.text._ZN5flash44flash_bwd_dq_dk_dv_loop_seqk_parallel_kernelI23Flash_bwd_kernel_traitsILi192ELi64ELi64ELi8ELi4ELi2ELi2ELb1ELb1EN7cutlass10bfloat16_tE19Flash_kernel_traitsILi192ELi64ELi64ELi8ES3_EELb0ELb1ELb0ELb0ELb0ELb1ELb1EEEvNS_16Flash_bwd_paramsE:
        /* <DEDUP_REMOVED lines=179> */
.L_x_404:
        /* <DEDUP_REMOVED lines=67> */
.L_x_376:
        /* <DEDUP_REMOVED lines=101> */
[----:B------:R-:W-:Y:S01]  /*15b0*/  PLOP3.LUT P0, PT, PT, PT, UP1, 0x80, 0x0 ;  /* 0x000000000000781c */ /* 0x000fe20003f0f018 */
[----:B------:R-:W-:Y:S02]  /*15c0*/  @!UP3 UIMAD UR10, UR47, UR43, UR57 ;  /* 0x0000002b2f0ab2a4 */ /* 0x000fe4000f8e0239 */
        /* <DEDUP_REMOVED lines=30> */
.L_x_378:
        /* <DEDUP_REMOVED lines=13> */
.L_x_379:
        /* <DEDUP_REMOVED lines=11> */
.L_x_380:
[----:B------:R-:W-:Y:S02]  /*1930*/  ULDC UR5, c[0x0][0x270] ;  /* 0x00009c0000057ab9 */ /* 0x000fe40000000800 */
[----:B------:R-:W-:-:S04]  /*1940*/  UIMAD UR5, UR47, UR5, UR57 ;  /* 0x000000052f0572a4 */ /* 0x000fc8000f8e0239 */
[----:B------:R-:W-:-:S12]  /*1950*/  UIMAD UR5, UR5, UR61, URZ ;  /* 0x0000003d050572a4 */ /* 0x000fd8000f8e023f */
.L_x_381:
[----:B------:R-:W1:Y:S01]  /*1960*/  S2R R26, SR_TID.X ;  /* 0x00000000001a7919 */ /* 0x000e620000002100 */
[----:B------:R-:W2:Y:S01]  /*1970*/  LDC.64 R14, c[0x0][0x420] ;  /* 0x00010800ff0e7b82 */ /* 0x000ea20000000a00 */
[----:B------:R-:W-:Y:S01]  /*1980*/  ULDC UR8, c[0x0][0x2dc] ;  /* 0x0000b70000087ab9 */ /* 0x000fe20000000800 */
[----:B------:R-:W-:Y:S01]  /*1990*/  ULDC UR11, c[0x0][0x270] ;  /* 0x00009c00000b7ab9 */ /* 0x000fe20000000800 */
[----:B------:R-:W-:Y:S01]  /*19a0*/  USHF.R.S32.HI UR61, URZ, 0x1f, UR57 ;  /* 0x0000001f3f3d7899 */ /* 0x000fe20008011439 */
[----:B------:R-:W-:Y:S01]  /*19b0*/  BSSY B1, `(.L_x_377) ;  /* 0x00006d3000017945 */ /* 0x000fe20003800000 */
[----:B------:R-:W-:Y:S02]  /*19c0*/  UIMAD UR13, UR8, UR11, URZ ;  /* 0x0000000b080d72a4 */ /* 0x000fe4000f8e023f */
[----:B------:R-:W-:Y:S01]  /*19d0*/  UIADD3 UR8, -UR9, UR32, UR23 ;  /* 0x0000002009087290 */ /* 0x000fe2000fffe117 */
[----:B------:R-:W-:Y:S01]  /*19e0*/  ULDC UR12, c[0x0][0x398] ;  /* 0x0000e600000c7ab9 */ /* 0x000fe20000000800 */
[----:B------:R-:W-:-:S02]  /*19f0*/  UIADD3 UR33, UR16, UR5, URZ ;  /* 0x0000000510217290 */ /* 0x000fc4000fffe03f */
[----:B------:R-:W-:Y:S02]  /*1a00*/  UIADD3 UR12, UR8, -UR12, URZ ;  /* 0x8000000c080c7290 */ /* 0x000fe4000fffe03f */
[----:B------:R-:W-:Y:S02]  /*1a10*/  USHF.L.U32 UR5, UR13, 0x6, URZ ;  /* 0x000000060d057899 */ /* 0x000fe4000800063f */
[----:B------:R-:W-:Y:S02]  /*1a20*/  UIADD3 UR21, UR16, UR15, URZ ;  /* 0x0000000f10157290 */ /* 0x000fe4000fffe03f */
[----:B------:R-:W-:Y:S01]  /*1a30*/  UIADD3 UR17, UP2, UP0, UR34, UR5, UR50 ;  /* 0x0000000522117290 */ /* 0x000fe2000f85e032 */
[----:B------:R-:W-:Y:S01]  /*1a40*/  ULDC.64 UR14, c[0x0][0x258] ;  /* 0x00009600000e7ab9 */ /* 0x000fe20000000a00 */
[----:B------:R-:W-:Y:S01]  /*1a50*/  USHF.R.S32.HI UR5, URZ, 0x1f, UR5 ;  /* 0x0000001f3f057899 */ /* 0x000fe20008011405 */
[----:B------:R-:W-:Y:S01]  /*1a60*/  ULDC.64 UR18, c[0x0][0x400] ;  /* 0x0001000000127ab9 */ /* 0x000fe20000000a00 */
[----:B--2---:R-:W-:-:S02]  /*1a70*/  IMAD R16, R14, UR31, RZ ;  /* 0x0000001f0e107c24 */ /* 0x004fc4000f8e02ff */
[----:B------:R-:W-:Y:S01]  /*1a80*/  UIADD3.X UR5, UR53, UR5, UR55, UP2, UP0 ;  /* 0x0000000535057290 */ /* 0x000fe200097e0437 */
[----:B------:R-:W-:Y:S01]  /*1a90*/  ULDC.64 UR36, c[0x0][0x210] ;  /* 0x0000840000247ab9 */ /* 0x000fe20000000a00 */
[----:B------:R-:W-:Y:S01]  /*1aa0*/  ULDC.64 UR28, c[0x0][0x3e0] ;  /* 0x0000f800001c7ab9 */ /* 0x000fe20000000a00 */
        /* <DEDUP_REMOVED lines=37> */
[----:B------:R-:W-:Y:S02]  /*1d00*/  VIADD R9, R9, UR11 ;  /* 0x0000000b09097c36 */ /* 0x000fe40008000000 */
[----:B------:R-:W-:Y:S01]  /*1d10*/  IMAD.IADD R12, R26, 0x1, -R12 ;  /* 0x000000011a0c7824 */ /* 0x000fe200078e0a0c */
[----:B------:R-:W-:Y:S01]  /*1d20*/  USHF.R.S32.HI UR16, URZ, 0x6, UR16 ;  /* 0x000000063f107899 */ /* 0x000fe20008011410 */
[-C--:B------:R-:W-:Y:S02]  /*1d30*/  IMAD R17, R27, R14.reuse, RZ ;  /* 0x0000000e1b117224 */ /* 0x080fe400078e02ff */
        /* <DEDUP_REMOVED lines=17> */
[----:B------:R-:W-:Y:S01]  /*1e50*/  UIMAD.WIDE UR14, UR33, 0x4, UR34 ;  /* 0x00000004210e78a5 */ /* 0x000fe2000f8e0222 */
[----:B------:R-:W-:Y:S01]  /*1e60*/  LEA.HI.X R33, R8, UR29, R9, 0x1, P2 ;  /* 0x0000001d08217c11 */ /* 0x000fe200090f0c09 */
[----:B------:R1:W-:Y:S01]  /*1e70*/  STL.64 [R1+0x30], R22 ;  /* 0x0000301601007387 */ /* 0x0003e20000100a00 */
[----:B------:R-:W-:Y:S01]  /*1e80*/  UMOV UR11, UR12 ;  /* 0x0000000c000b7c82 */ /* 0x000fe20008000000 */
[----:B------:R-:W-:Y:S01]  /*1e90*/  PLOP3.LUT P1, PT, PT, PT, UP0, 0x80, 0x0 ;  /* 0x000000000000781c */ /* 0x000fe20003f2f008 */
[----:B------:R-:W-:Y:S01]  /*1ea0*/  UMOV UR10, UR13 ;  /* 0x0000000d000a7c82 */ /* 0x000fe20008000000 */
[----:B------:R1:W-:Y:S01]  /*1eb0*/  STL.64 [R1+0x40], R30 ;  /* 0x0000401e01007387 */ /* 0x0003e20000100a00 */
[----:B------:R-:W-:Y:S01]  /*1ec0*/  UIADD3 UR5, UR43, -0x1, URZ ;  /* 0xffffffff2b057890 */ /* 0x000fe2000fffe03f */
[----:B------:R-:W-:-:S02]  /*1ed0*/  UMOV UR13, UR14 ;  /* 0x0000000e000d7c82 */ /* 0x000fc40008000000 */
[----:B------:R1:W-:Y:S01]  /*1ee0*/  STL.64 [R1+0x38], R32 ;  /* 0x0000382001007387 */ /* 0x0003e20000100a00 */
[----:B------:R-:W-:-:S06]  /*1ef0*/  UMOV UR12, UR15 ;  /* 0x0000000f000c7c82 */ /* 0x000fcc0008000000 */
        /* <DEDUP_REMOVED lines=20> */
.L_x_383:
        /* <DEDUP_REMOVED lines=19> */
.L_x_384:
        /* <DEDUP_REMOVED lines=32> */
.L_x_386:
[----:B------:R-:W-:Y:S05]  /*2370*/  BSYNC B0 ;  /* 0x0000000000007941 */ /* 0x000fea0003800000 */
.L_x_385:
        /* <DEDUP_REMOVED lines=15> */
.L_x_388:
[----:B------:R-:W-:Y:S05]  /*2470*/  BSYNC B0 ;  /* 0x0000000000007941 */ /* 0x000fea0003800000 */
.L_x_387:
        /* <DEDUP_REMOVED lines=28> */
.L_x_390:
[----:B------:R-:W-:Y:S05]  /*2640*/  BSYNC B0 ;  /* 0x0000000000007941 */ /* 0x000fea0003800000 */
.L_x_389:
        /* <DEDUP_REMOVED lines=16> */
.L_x_382:
        /* <DEDUP_REMOVED lines=29> */
[----:B------:R-:W-:Y:S01]  /*2920*/  IMAD.U32 R11, RZ, RZ, UR17 ;  /* 0x00000011ff0b7e24 */ /* 0x000fe2000f8e00ff */
[----:B------:R-:W-:Y:S01]  /*2930*/  SHF.R.S32.HI R18, RZ, 0x2, R18 ;  /* 0x00000002ff127819 */ /* 0x000fe20000011412 */
[----:B------:R-:W-:Y:S01]  /*2940*/  ULDC.64 UR18, c[0x0][0x260] ;  /* 0x0000980000127ab9 */ /* 0x000fe20000000a00 */
        /* <DEDUP_REMOVED lines=12> */
[----:B------:R-:W-:Y:S01]  /*2a10*/  @!P4 IMAD R9, R27, UR24, RZ ;  /* 0x000000181b09cc24 */ /* 0x000fe2000f8e02ff */
[----:B------:R-:W-:Y:S01]  /*2a20*/  ULDC UR21, c[0x0][0x2dc] ;  /* 0x0000b70000157ab9 */ /* 0x000fe20000000800 */
        /* <DEDUP_REMOVED lines=9> */
[----:B------:R-:W-:Y:S02]  /*2ac0*/  @!P3 IMAD R5, R9, UR24, RZ ;  /* 0x000000180905bc24 */ /* 0x000fe4000f8e02ff */
[----:B------:R-:W-:Y:S02]  /*2ad0*/  @!P4 IMAD.IADD R9, R11, 0x1, R13 ;  /* 0x000000010b09c824 */ /* 0x000fe400078e020d */
[----:B------:R-:W-:Y:S01]  /*2ae0*/  @!P3 IMAD R11, R12, UR25, R5 ;  /* 0x000000190c0bbc24 */ /* 0x000fe2000f8e0205 */
[----:B------:R-:W-:Y:S01]  /*2af0*/  @!P3 IADD3 R5, P1, R4, 0x20, RZ ;  /* 0x000000200405b810 */ /* 0x000fe20007f3e0ff */
[----:B------:R-:W-:Y:S01]  /*2b00*/  @!P3 IMAD.WIDE.U32 R12, R12, UR24, R6 ;  /* 0x000000180c0cbc25 */ /* 0x000fe2000f8e0006 */
[----:B------:R-:W-:Y:S02]  /*2b10*/  @!P4 LEA.HI.X R9, R10, R21, R9, 0x1, P0 ;  /* 0x000000150a09c211 */ /* 0x000fe400000f0c09 */
[----:B------:R-:W-:Y:S01]  /*2b20*/  PLOP3.LUT P0, PT, PT, PT, UP4, 0x80, 0x0 ;  /* 0x000000000000781c */ /* 0x000fe20003f0f048 */
[----:B------:R-:W-:-:S02]  /*2b30*/  IMAD.IADD R7, R15, 0x1, R19 ;  /* 0x000000010f077824 */ /* 0x000fc400078e0213 */
[----:B------:R-:W-:Y:S01]  /*2b40*/  @!P3 IMAD.X R19, RZ, RZ, R27, P1 ;  /* 0x000000ffff13b224 */ /* 0x000fe200008e061b */
[C---:B-1----:R-:W-:Y:S01]  /*2b50*/  @!P3 LEA R10, P1, R12.reuse, R22, 0x1 ;  /* 0x000000160c0ab211 */ /* 0x042fe200078208ff */
[----:B------:R-:W-:Y:S02]  /*2b60*/  @!P3 IMAD.IADD R11, R13, 0x1, R11 ;  /* 0x000000010d0bb824 */ /* 0x000fe400078e020b */
[----:B------:R-:W-:Y:S02]  /*2b70*/  @!P3 IMAD.MOV.U32 R15, RZ, RZ, R7 ;  /* 0x000000ffff0fb224 */ /* 0x000fe400078e0007 */
[----:B------:R-:W-:Y:S01]  /*2b80*/  @!P4 IMAD R13, R27, UR26, RZ ;  /* 0x0000001a1b0dcc24 */ /* 0x000fe2000f8e02ff */
[----:B------:R-:W-:Y:S01]  /*2b90*/  @!P3 LEA.HI.X R11, R12, R23, R11, 0x1, P1 ;  /* 0x000000170c0bb211 */ /* 0x000fe200008f0c0b */
[----:B------:R-:W-:Y:S01]  /*2ba0*/  @!P3 IMAD R19, R19, UR26, RZ ;  /* 0x0000001a1313bc24 */ /* 0x000fe2000f8e02ff */
[----:B------:R-:W-:Y:S01]  /*2bb0*/  ISETP.GE.AND P1, PT, R4, UR8, PT ;  /* 0x0000000804007c0c */ /* 0x000fe2000bf26270 */
[----:B------:R-:W-:Y:S01]  /*2bc0*/  @P0 BAR.SYNC.DEFER_BLOCKING 0x0 ;  /* 0x0000000000000b1d */ /* 0x000fe20000010000 */
[----:B------:R-:W-:-:S02]  /*2bd0*/  @!P4 IMAD.MOV.U32 R6, RZ, RZ, R14 ;  /* 0x000000ffff06c224 */ /* 0x000fc400078e000e */
[----:B------:R-:W-:Y:S02]  /*2be0*/  @!P4 IMAD R20, R4, UR27, R13 ;  /* 0x0000001b0414cc24 */ /* 0x000fe4000f8e020d */
[C---:B------:R-:W-:Y:S02]  /*2bf0*/  @!P3 IMAD R19, R5.reuse, UR27, R19 ;  /* 0x0000001b0513bc24 */ /* 0x040fe4000f8e0213 */
[----:B------:R-:W-:-:S04]  /*2c00*/  @!P3 IMAD.WIDE.U32 R14, R5, UR26, R14 ;  /* 0x0000001a050ebc25 */ /* 0x000fc8000f8e000e */
[----:B------:R-:W-:Y:S01]  /*2c10*/  @!P4 IMAD.WIDE.U32 R12, R4, UR26, R6 ;  /* 0x0000001a040ccc25 */ /* 0x000fe2000f8e0006 */
[----:B------:R-:W-:-:S03]  /*2c20*/  @!P2 IADD3 R4, P0, R30, UR14, RZ ;  /* 0x0000000e1e04ac10 */ /* 0x000fc6000ff1e0ff */
[----:B------:R-:W-:Y:S02]  /*2c30*/  IMAD.U32 R5, RZ, RZ, UR17 ;  /* 0x00000011ff057e24 */ /* 0x000fe4000f8e00ff */
[----:B------:R-:W-:-:S03]  /*2c40*/  @!P4 IMAD.IADD R7, R13, 0x1, R20 ;  /* 0x000000010d07c824 */ /* 0x000fc600078e0214 */
[----:B------:R-:W-:Y:S01]  /*2c50*/  @!P2 IADD3.X R5, R31, UR15, R5, P0, !PT ;  /* 0x0000000f1f05ac10 */ /* 0x000fe200087fe405 */
[----:B--2---:R-:W-:Y:S01]  /*2c60*/  @P4 STS.128 [R29+0x12000], RZ ;  /* 0x012000ff1d004388 */ /* 0x004fe20000000c00 */
[----:B------:R-:W-:Y:S01]  /*2c70*/  IMAD.MOV.U32 R240, RZ, RZ, 0x20 ;  /* 0x00000020fff07424 */ /* 0x000fe200078e00ff */
[----:B------:R-:W-:Y:S02]  /*2c80*/  USHF.L.U32 UR18, UR22, 0x6, URZ ;  /* 0x0000000616127899 */ /* 0x000fe4000800063f */
[----:B------:R-:W-:Y:S01]  /*2c90*/  @P4 STS.128 [R29+0x14000], RZ ;  /* 0x014000ff1d004388 */ /* 0x000fe20000000c00 */
[----:B------:R-:W-:Y:S02]  /*2ca0*/  CS2R R142, SRZ ;  /* 0x00000000008e7805 */ /* 0x000fe4000001ff00 */
[----:B------:R-:W-:Y:S02]  /*2cb0*/  CS2R R140, SRZ ;  /* 0x00000000008c7805 */ /* 0x000fe4000001ff00 */
[----:B------:R-:W-:Y:S01]  /*2cc0*/  CS2R R146, SRZ ;  /* 0x0000000000927805 */ /* 0x000fe2000001ff00 */
[----:B------:R-:W-:Y:S01]  /*2cd0*/  @P4 STS.128 [R29+0x16000], RZ ;  /* 0x016000ff1d004388 */ /* 0x000fe20000000c00 */
[----:B------:R-:W-:-:S02]  /*2ce0*/  CS2R R144, SRZ ;  /* 0x0000000000907805 */ /* 0x000fc4000001ff00 */
[----:B------:R-:W-:Y:S02]  /*2cf0*/  CS2R R138, SRZ ;  /* 0x00000000008a7805 */ /* 0x000fe4000001ff00 */
[----:B------:R-:W-:Y:S01]  /*2d00*/  CS2R R136, SRZ ;  /* 0x0000000000887805 */ /* 0x000fe2000001ff00 */
[----:B------:R-:W-:Y:S01]  /*2d10*/  @!PT LDS RZ, [RZ] ;  /* 0x00000000fffff984 */ /* 0x000fe20000000800 */
[----:B------:R-:W-:Y:S01]  /*2d20*/  @!PT LDS RZ, [RZ] ;  /* 0x00000000fffff984 */ /* 0x000fe20000000800 */
[----:B------:R-:W-:Y:S01]  /*2d30*/  @!PT LDS RZ, [RZ] ;  /* 0x00000000fffff984 */ /* 0x000fe20000000800 */
[----:B------:R-:W-:Y:S01]  /*2d40*/  @!P4 LDGSTS.E.BYPASS.LTC128B.128 [R29+0x12000], desc[UR6][R8.64] ;  /* 0x12000000081dcfae */ /* 0x000fe2000b901d46 */
[----:B------:R-:W-:Y:S02]  /*2d50*/  CS2R R134, SRZ ;  /* 0x0000000000867805 */ /* 0x000fe4000001ff00 */
[----:B------:R-:W-:Y:S02]  /*2d60*/  CS2R R132, SRZ ;  /* 0x0000000000847805 */ /* 0x000fe4000001ff00 */
[----:B------:R-:W-:Y:S01]  /*2d70*/  CS2R R126, SRZ ;  /* 0x00000000007e7805 */ /* 0x000fe2000001ff00 */
[----:B------:R-:W-:Y:S01]  /*2d80*/  @!P4 LDGSTS.E.BYPASS.LTC128B.128 [R29+0x14000], desc[UR6][R8.64+0x80] ;  /* 0x14000080081dcfae */ /* 0x000fe2000b901d46 */
[----:B------:R-:W-:-:S02]  /*2d90*/  CS2R R124, SRZ ;  /* 0x00000000007c7805 */ /* 0x000fc4000001ff00 */
[----:B------:R-:W-:Y:S02]  /*2da0*/  CS2R R130, SRZ ;  /* 0x0000000000827805 */ /* 0x000fe4000001ff00 */
[----:B------:R-:W-:Y:S01]  /*2db0*/  CS2R R128, SRZ ;  /* 0x0000000000807805 */ /* 0x000fe2000001ff00 */
[----:B------:R1:W-:Y:S01]  /*2dc0*/  @!P4 LDGSTS.E.BYPASS.LTC128B.128 [R29+0x16000], desc[UR6][R8.64+0x100] ;  /* 0x16000100081dcfae */ /* 0x0003e2000b901d46 */
[----:B------:R-:W-:Y:S02]  /*2dd0*/  CS2R R122, SRZ ;  /* 0x00000000007a7805 */ /* 0x000fe4000001ff00 */
[----:B------:R-:W-:Y:S02]  /*2de0*/  CS2R R120, SRZ ;  /* 0x0000000000787805 */ /* 0x000fe4000001ff00 */
[----:B------:R-:W-:Y:S01]  /*2df0*/  CS2R R118, SRZ ;  /* 0x0000000000767805 */ /* 0x000fe2000001ff00 */
[----:B------:R-:W-:Y:S01]  /*2e00*/  @P3 STS.128 [R29+0x13000], RZ ;  /* 0x013000ff1d003388 */ /* 0x000fe20000000c00 */
[----:B------:R-:W-:-:S02]  /*2e10*/  CS2R R116, SRZ ;  /* 0x0000000000747805 */ /* 0x000fc4000001ff00 */
[----:B------:R-:W-:Y:S02]  /*2e20*/  CS2R R110, SRZ ;  /* 0x00000000006e7805 */ /* 0x000fe4000001ff00 */
[----:B------:R-:W-:Y:S01]  /*2e30*/  CS2R R108, SRZ ;  /* 0x00000000006c7805 */ /* 0x000fe2000001ff00 */
        /* <DEDUP_REMOVED lines=21> */
[----:B------:R-:W-:Y:S01]  /*2f90*/  CS2R R52, SRZ ;  /* 0x0000000000347805 */ /* 0x000fe2000001ff00 */
[----:B-1----:R-:W1:Y:S01]  /*2fa0*/  @!P4 LDC.64 R8, c[0x0][0x218] ;  /* 0x00008600ff08cb82 */ /* 0x002e620000000a00 */
[----:B------:R-:W0:Y:S01]  /*2fb0*/  LDGDEPBAR ;  /* 0x00000000000079af */ /* 0x000e220000000000 */
[----:B------:R-:W-:Y:S02]  /*2fc0*/  CS2R R46, SRZ ;  /* 0x00000000002e7805 */ /* 0x000fe4000001ff00 */
[----:B------:R-:W-:-:S02]  /*2fd0*/  CS2R R44, SRZ ;  /* 0x00000000002c7805 */ /* 0x000fc4000001ff00 */
[----:B------:R-:W-:Y:S01]  /*2fe0*/  CS2R R50, SRZ ;  /* 0x0000000000327805 */ /* 0x000fe2000001ff00 */
[----:B------:R-:W-:Y:S01]  /*2ff0*/  @P1 STS.128 [R29+0x6000], RZ ;  /* 0x006000ff1d001388 */ /* 0x000fe20000000c00 */
[----:B------:R-:W-:Y:S02]  /*3000*/  CS2R R48, SRZ ;  /* 0x0000000000307805 */ /* 0x000fe4000001ff00 */
[----:B------:R-:W-:Y:S02]  /*3010*/  CS2R R42, SRZ ;  /* 0x00000000002a7805 */ /* 0x000fe4000001ff00 */
[----:B------:R-:W-:Y:S01]  /*3020*/  CS2R R40, SRZ ;  /* 0x0000000000287805 */ /* 0x000fe2000001ff00 */
[----:B------:R-:W-:Y:S01]  /*3030*/  @P1 STS.128 [R29+0x8000], RZ ;  /* 0x008000ff1d001388 */ /* 0x000fe20000000c00 */
[----:B------:R-:W-:Y:S02]  /*3040*/  CS2R R38, SRZ ;  /* 0x0000000000267805 */ /* 0x000fe4000001ff00 */
[----:B------:R-:W-:-:S02]  /*3050*/  CS2R R36, SRZ ;  /* 0x0000000000247805 */ /* 0x000fc4000001ff00 */
[----:B------:R-:W-:Y:S01]  /*3060*/  CS2R R34, SRZ ;  /* 0x0000000000227805 */ /* 0x000fe2000001ff00 */
[----:B------:R-:W-:Y:S01]  /*3070*/  @P1 STS.128 [R29+0xa000], RZ ;  /* 0x00a000ff1d001388 */ /* 0x000fe20000000c00 */
[----:B------:R-:W-:Y:S02]  /*3080*/  CS2R R22, SRZ ;  /* 0x0000000000167805 */ /* 0x000fe4000001ff00 */
[----:B------:R-:W-:Y:S01]  /*3090*/  CS2R R20, SRZ ;  /* 0x0000000000147805 */ /* 0x000fe2000001ff00 */
[----:B------:R-:W-:Y:S01]  /*30a0*/  ULDC UR15, c[0x0][0x2ec] ;  /* 0x0000bb00000f7ab9 */ /* 0x000fe20000000800 */
        /* <DEDUP_REMOVED lines=30> */
[----:B------:R-:W-:Y:S01]  /*3290*/  UIADD3 UR19, UR32, 0x40, UR18 ;  /* 0x0000004020137890 */ /* 0x000fe2000fffe012 */
[C---:B-1----:R-:W-:Y:S01]  /*32a0*/  IMAD.SHL.U32 R17, R18.reuse, 0x4, RZ ;  /* 0x0000000412117824 */ /* 0x042fe200078e00ff */
[----:B------:R-:W-:Y:S01]  /*32b0*/  @P2 STS.128 [R29+0x1000], RZ ;  /* 0x001000ff1d002388 */ /* 0x000fe20000000c00 */
[----:B------:R-:W-:Y:S01]  /*32c0*/  SHF.L.U64.HI R16, R18, 0x2, R8 ;  /* 0x0000000212107819 */ /* 0x000fe20000010208 */
[----:B------:R-:W-:Y:S01]  /*32d0*/  IMAD.MOV.U32 R8, RZ, RZ, 0x7f800000 ;  /* 0x7f800000ff087424 */ /* 0x000fe200078e00ff */
[----:B------:R-:W-:Y:S01]  /*32e0*/  CS2R R32, SRZ ;  /* 0x0000000000207805 */ /* 0x000fe2000001ff00 */
[----:B------:R-:W-:Y:S01]  /*32f0*/  @P2 STS.128 [R29+0x3000], RZ ;  /* 0x003000ff1d002388 */ /* 0x000fe20000000c00 */
[----:B------:R-:W-:-:S03]  /*3300*/  ULDC UR8, c[0x0][0x39c] ;  /* 0x0000e70000087ab9 */ /* 0x000fc60000000800 */
        /* <DEDUP_REMOVED lines=82> */
[----:B------:R-:W-:-:S02]  /*3830*/  CS2R R30, SRZ ;  /* 0x00000000001e7805 */ /* 0x000fc4000001ff00 */
        /* <DEDUP_REMOVED lines=11> */
.L_x_394:
[----:B------:R-:W4:Y:S01]  /*38f0*/  LDL R246, [R1] ;  /* 0x0000000001f67983 */ /* 0x000f220000100800 */
[----:B------:R-:W-:Y:S03]  /*3900*/  USHF.L.U32 UR14, UR5, 0x6, URZ ;  /* 0x00000006050e7899 */ /* 0x000fe6000800063f */
[----:B------:R-:W2:Y:S01]  /*3910*/  LDL R245, [R1+0x4] ;  /* 0x0000040001f57983 */ /* 0x000ea20000100800 */
[----:B------:R-:W-:Y:S03]  /*3920*/  UISETP.GE.AND UP0, UPT, UR14, UR19, UPT ;  /* 0x000000130e00728c */ /* 0x000fe6000bf06270 */
[----:B------:R-:W3:Y:S01]  /*3930*/  LDL R244, [R1+0x10] ;  /* 0x0000100001f47983 */ /* 0x000ee20000100800 */
[----:B------:R-:W-:Y:S03]  /*3940*/  UISETP.LT.AND UP0, UPT, UR18, UR9, UP0 ;  /* 0x000000091200728c */ /* 0x000fe60008701270 */
[----:B-1----:R1:W-:Y:S03]  /*3950*/  STL [R1+0xb8], R115 ;  /* 0x0000b87301007387 */ /* 0x0023e60000100800 */
[----:B------:R-:W-:Y:S01]  /*3960*/  PLOP3.LUT P0, PT, PT, PT, UP0, 0x80, 0x0 ;  /* 0x000000000000781c */ /* 0x000fe20003f0f008 */
[----:B------:R-:W0:Y:S01]  /*3970*/  LDGDEPBAR ;  /* 0x00000000000079af */ /* 0x000e220000000000 */
[----:B------:R-:W-:Y:S06]  /*3980*/  UISETP.GT.AND UP0, UPT, UR5, UR16, UPT ;  /* 0x000000100500728c */ /* 0x000fec000bf04270 */
[----:B------:R-:W-:Y:S01]  /*3990*/  PLOP3.LUT P3, PT, PT, PT, UP0, 0x80, 0x0 ;  /* 0x000000000000781c */ /* 0x000fe20003f6f008 */
[----:B-1----:R-:W3:Y:S04]  /*39a0*/  LDL R115, [R1+0x8] ;  /* 0x0000080001737983 */ /* 0x002ee80000100800 */
[----:B------:R1:W-:Y:S04]  /*39b0*/  STL [R1+0xb4], R114 ;  /* 0x0000b47201007387 */ /* 0x0003e80000100800 */
[----:B-1----:R-:W3:Y:S04]  /*39c0*/  LDL R114, [R1+0xc] ;  /* 0x00000c0001727983 */ /* 0x002ee80000100800 */
[----:B------:R1:W-:Y:S04]  /*39d0*/  STL [R1+0xb0], R113 ;  /* 0x0000b07101007387 */ /* 0x0003e80000100800 */
[----:B-1----:R-:W3:Y:S04]  /*39e0*/  LDL R113, [R1+0x18] ;  /* 0x0000180001717983 */ /* 0x002ee80000100800 */
[----:B------:R1:W-:Y:S04]  /*39f0*/  STL [R1+0xac], R112 ;  /* 0x0000ac7001007387 */ /* 0x0003e80000100800 */
[----:B-1----:R-:W3:Y:S04]  /*3a00*/  LDL R112, [R1+0x14] ;  /* 0x0000140001707983 */ /* 0x002ee80000100800 */
        /* <DEDUP_REMOVED lines=12> */
[----:B-1----:R-:W3:Y:S04]  /*3ad0*/  LDL R103, [R1+0x48] ;  /* 0x0000480001677983 */ /* 0x002ee80000100800 */
[----:B------:R-:W3:Y:S04]  /*3ae0*/  LDL R102, [R1+0x54] ;  /* 0x0000540001667983 */ /* 0x000ee80000100800 */
[----:B------:R-:W3:Y:S04]  /*3af0*/  LDL R101, [R1+0x4c] ;  /* 0x00004c0001657983 */ /* 0x000ee80000100800 */
[----:B------:R-:W3:Y:S01]  /*3b00*/  LDL R100, [R1+0x50] ;  /* 0x0000500001647983 */ /* 0x000ee20000100800 */
[----:B------:R-:W-:Y:S04]  /*3b10*/  DEPBAR.LE SB0, 0x0 ;  /* 0x000080000000791a */ /* 0x000fe80000000000 */
[----:B------:R-:W-:Y:S06]  /*3b20*/  BAR.SYNC.DEFER_BLOCKING 0x0 ;  /* 0x0000000000007b1d */ /* 0x000fec0000010000 */
[----:B------:R-:W-:Y:S04]  /*3b30*/  LDSM.16.M88.4 R88, [R252+-0x6000] ;  /* 0xffa00000fc58783b */ /* 0x000fe80000000200 */
[----:B----4-:R-:W-:Y:S04]  /*3b40*/  LDSM.16.M88.4 R8, [R246+0xc000] ;  /* 0x00c00000f608783b */ /* 0x010fe80000000200 */
[----:B------:R-:W-:Y:S04]  /*3b50*/  LDSM.16.M88.4 R68, [R246+0xc800] ;  /* 0x00c80000f644783b */ /* 0x000fe80000000200 */
[----:B--2---:R-:W-:Y:S04]  /*3b60*/  LDSM.16.M88.4 R76, [R245+-0x6000] ;  /* 0xffa00000f54c783b */ /* 0x004fe80000000200 */
[----:B------:R-:W-:Y:S04]  /*3b70*/  LDSM.16.M88.4 R80, [R245+-0x5800] ;  /* 0xffa80000f550783b */ /* 0x000fe80000000200 */
[----:B---3--:R-:W-:Y:S04]  /*3b80*/  LDSM.16.M88.4 R96, [R244] ;  /* 0x00000000f460783b */ /* 0x008fe80000000200 */
        /* <DEDUP_REMOVED lines=219> */
[----:B------:R-:W-:Y:S07]  /*4940*/  IADD3.X R83, R13, UR12, RZ, P0, !PT ;  /* 0x0000000c0d537c10 */ /* 0x000fee00087fe4ff */
        /* <DEDUP_REMOVED lines=283> */
.L_x_392:
        /* <DEDUP_REMOVED lines=389> */
.L_x_393:
        /* <DEDUP_REMOVED lines=178> */
.L_x_395:
        /* <DEDUP_REMOVED lines=23> */
.L_x_396:
        /* <DEDUP_REMOVED lines=47> */
.L_x_398:
[----:B------:R-:W-:Y:S05]  /*82d0*/  BSYNC B0 ;  /* 0x0000000000007941 */ /* 0x000fea0003800000 */
.L_x_397:
        /* <DEDUP_REMOVED lines=16> */
.L_x_400:
[----:B------:R-:W-:Y:S05]  /*83e0*/  BSYNC B0 ;  /* 0x0000000000007941 */ /* 0x000fea0003800000 */
.L_x_399:
        /* <DEDUP_REMOVED lines=31> */
.L_x_402:
[----:B------:R-:W-:Y:S05]  /*85e0*/  BSYNC B0 ;  /* 0x0000000000007941 */ /* 0x000fea0003800000 */
.L_x_401:
        /* <DEDUP_REMOVED lines=15> */
.L_x_391:
[----:B------:R-:W-:Y:S05]  /*86e0*/  BSYNC B1 ;  /* 0x0000000000017941 */ /* 0x000fea0003800000 */
.L_x_377:
        /* <DEDUP_REMOVED lines=8> */
.L_x_403:
[----:B------:R-:W-:Y:S05]  /*8770*/  EXIT ;  /* 0x000000000000794d */ /* 0x000fea0003800000 */
.L_x_405:
        /* <DEDUP_REMOVED lines=16> */
.L_x_812:


//--------------------- .text._ZN5flash44flash_bwd_dq_dk_dv_loop_seqk_parallel_kernelI23Flash_bwd_kernel_traitsILi192ELi64ELi64ELi8ELi4ELi2ELi2ELb1ELb1EN7cutlass10bfloat16_tE19Flash_kernel_traitsILi192ELi64ELi64ELi8ES3_EELb1ELb1ELb0ELb1ELb0ELb0ELb0EEEvNS_16Flash_bwd_paramsE --------------------------
	.section	.text._ZN5flash44flash_bwd_dq_dk_dv_loop_seqk_parallel_kernelI23Flash_bwd_kernel_traitsILi192ELi64ELi64ELi8ELi4ELi2ELi2ELb1ELb1EN7cutlass10bfloat16_tE19Flash_kernel_traitsILi192ELi64ELi64ELi8ES3_EELb1ELb1ELb0ELb1ELb0ELb0ELb0EEEvNS_16Flash_bwd_paramsE,"ax",@progbits
	.align	128
        .global         _ZN5flash44flash_bwd_dq_dk_dv_loop_seqk_parallel_kernelI23Flash_bwd_kernel_traitsILi192ELi64ELi64ELi8ELi4ELi2ELi2ELb1ELb1EN7cutlass10bfloat16_tE19Flash_kernel_traitsILi192ELi64ELi64ELi8ES3_EELb1ELb1ELb0ELb1ELb0ELb0ELb0EEEvNS_16Flash_bwd_paramsE
        .type           _ZN5flash44flash_bwd_dq_dk_dv_loop_seqk_parallel_kernelI23Flash_bwd_kernel_traitsILi192ELi64ELi64ELi8ELi4ELi2ELi2ELb1ELb1EN7cutlass10bfloat16_tE19Flash_kernel_traitsILi192ELi64ELi64ELi8ES3_EELb1ELb1ELb0ELb1ELb0ELb0ELb0EEEvNS_16Flash_bwd_paramsE,@function
        .size           _ZN5flash44flash_bwd_dq_dk_dv_loop_seqk_parallel_kernelI23Flash_bwd_kernel_traitsILi192ELi64ELi64ELi8ELi4ELi2ELi2ELb1ELb1EN7cutlass10bfloat16_tE19Flash_kernel_traitsILi192ELi64ELi64ELi8ES3_EELb1ELb1ELb0ELb1ELb0ELb0ELb0EEEvNS_16Flash_bwd_paramsE,(.L_x_813 - _ZN5flash44flash_bwd_dq_dk_dv_loop_seqk_parallel_kernelI23Flash_bwd_kernel_traitsILi192ELi64ELi64ELi8ELi4ELi2ELi2ELb1ELb1EN7cutlass10bfloat16_tE19Flash_kernel_traitsILi192ELi64ELi64ELi8ES3_EELb1ELb1ELb0ELb1ELb0ELb0ELb0EEEvNS_16Flash_bwd_paramsE)
        .other          _ZN5flash44flash_bwd_dq_dk_dv_loop_seqk_parallel_kernelI23Flash_bwd_kernel_traitsILi192ELi64ELi64ELi8ELi4ELi2ELi2ELb1ELb1EN7cutlass10bfloat16_tE19Flash_kernel_traitsILi192ELi64ELi64ELi8ES3_EELb1ELb1ELb0ELb1ELb0ELb0ELb0EEEvNS_16Flash_bwd_paramsE,@"STO_CUDA_ENTRY STV_DEFAULT"
_ZN5flash44flash_bwd_dq_dk_dv_loop_seqk_parallel_kernelI23Flash_bwd_kernel_traitsILi192ELi64ELi64ELi8ELi4ELi2ELi2ELb1ELb1EN7cutlass10bfloat16_tE19Flash_kernel_traitsILi192ELi64ELi64ELi8ES3_EELb1ELb1ELb0ELb1ELb0ELb0ELb0EEEvNS_16Flash_bwd_paramsE:
.text._ZN5flash44flash_bwd_dq_dk_dv_loop_seqk_parallel_kernelI23Flash_bwd_kernel_traitsILi192ELi64ELi64ELi8ELi4ELi2ELi2ELb1ELb1EN7cutlass10bfloat16_tE19Flash_kernel_traitsILi192ELi64ELi64ELi8ES3_EELb1ELb1ELb0ELb1ELb0ELb0ELb0EEEvNS_16Flash_bwd_paramsE:
        /* <DEDUP_REMOVED lines=70> */
[----:B------:R-:W-:-:S02]  /*0460*/  SHF.R.S32.HI R9, RZ, 0x7, R15 ;  /* 0x00000007ff097819 */ /* 0x000fc4000001140f */
[----:B------:R-:W-:Y:S02]  /*0470*/  LOP3.LUT R4, R0, 0x10, R2, 0xf8, !PT ;  /* 0x0000001000047812 */ /* 0x000fe400078ef802 */
[----:B------:R-:W-:Y:S01]  /*0480*/  LEA.HI R15, R3, R12, RZ, 0x3 ;  /* 0x0000000c030f7211 */ /* 0x000fe200078f18ff */
[----:B------:R-:W-:Y:S01]  /*0490*/  IMAD.SHL.U32 R3, R14, 0x200, RZ ;  /* 0x000002000e037824 */ /* 0x000fe200078e00ff */
[--C-:B------:R-:W-:Y:S02]  /*04a0*/  LOP3.LUT R5, R0, 0x8, R13.reuse, 0xf8, !PT ;  /* 0x0000000800057812 */ /* 0x100fe400078ef80d */
[----:B------:R-:W-:Y:S02]  /*04b0*/  SHF.R.U32.HI R2, RZ, 0x3, R0 ;  /* 0x00000003ff027819 */ /* 0x000fe40000011600 */
[----:B------:R-:W-:Y:S02]  /*04c0*/  LOP3.LUT R4, R4, 0x8, R13, 0xf8, !PT ;  /* 0x0000000804047812 */ /* 0x000fe400078ef80d */
[----:B------:R-:W-:Y:S01]  /*04d0*/  LOP3.LUT R0, R5, R2, RZ, 0x3c, !PT ;  /* 0x0000000205007212 */ /* 0x000fe200078e3cff */
[----:B------:R-:W-:Y:S01]  /*04e0*/  IMAD R5, R9, 0x800, R3 ;  /* 0x0000080009057824 */ /* 0x000fe200078e0203 */
[----:B------:R-:W-:-:S02]  /*04f0*/  LOP3.LUT R2, R3, R4, R2, 0xf6, !PT ;  /* 0x0000000403027212 */ /* 0x000fc400078ef602 */
[----:B------:R-:W-:Y:S01]  /*0500*/  SHF.R.S32.HI R3, RZ, 0x6, R17 ;  /* 0x00000006ff037819 */ /* 0x000fe20000011411 */
[----:B------:R-:W-:Y:S01]  /*0510*/  IMAD.IADD R0, R5, 0x1, R0 ;  /* 0x0000000105007824 */ /* 0x000fe200078e0200 */
[C---:B------:R-:W-:Y:S01]  /*0520*/  LOP3.LUT R8, R7.reuse, 0x1, RZ, 0xc0, !PT ;  /* 0x0000000107087812 */ /* 0x040fe200078ec0ff */
[----:B------:R-:W-:Y:S01]  /*0530*/  IMAD.SHL.U32 R5, R7, 0x40, RZ ;  /* 0x0000004007057824 */ /* 0x000fe200078e00ff */
[----:B------:R-:W-:Y:S01]  /*0540*/  LOP3.LUT R6, R15, 0xfffffff8, RZ, 0xc0, !PT ;  /* 0xfffffff80f067812 */ /* 0x000fe200078ec0ff */
[C---:B------:R-:W-:Y:S01]  /*0550*/  IMAD.SHL.U32 R4, R3.reuse, 0x8, RZ ;  /* 0x0000000803047824 */ /* 0x040fe200078e00ff */
[----:B------:R-:W-:Y:S01]  /*0560*/  ISETP.NE.U32.AND P0, PT, R8, 0x1, PT ;  /* 0x000000010800780c */ /* 0x000fe20003f05070 */
[----:B------:R-:W-:Y:S01]  /*0570*/  IMAD R17, R3, 0x200, R10 ;  /* 0x0000020003117824 */ /* 0x000fe200078e020a */
[----:B------:R-:W-:Y:S01]  /*0580*/  LOP3.LUT R3, R5, 0x1c0, RZ, 0xc0, !PT ;  /* 0x000001c005037812 */ /* 0x000fe200078ec0ff */
[----:B------:R-:W-:Y:S01]  /*0590*/  IMAD.SHL.U32 R8, R9, 0x20, RZ ;  /* 0x0000002009087824 */ /* 0x000fe200078e00ff */
[----:B------:R-:W-:Y:S01]  /*05a0*/  LOP3.LUT R4, R4, 0x18, RZ, 0xc0, !PT ;  /* 0x0000001804047812 */ /* 0x000fe200078ec0ff */
[----:B------:R-:W-:Y:S01]  /*05b0*/  IMAD.IADD R6, R12, 0x1, -R6 ;  /* 0x000000010c067824 */ /* 0x000fe200078e0a06 */
[----:B------:R-:W-:Y:S01]  /*05c0*/  SHF.R.U32.HI R5, RZ, 0x3, R3 ;  /* 0x00000003ff057819 */ /* 0x000fe20000011603 */
[----:B------:R-:W-:Y:S01]  /*05d0*/  IMAD.SHL.U32 R10, R14, 0x20, RZ ;  /* 0x000000200e0a7824 */ /* 0x000fe200078e00ff */
[----:B------:R-:W-:Y:S01]  /*05e0*/  LOP3.LUT R8, R3, 0x20, R8, 0xf8, !PT ;  /* 0x0000002003087812 */ /* 0x000fe200078ef808 */
[----:B------:R-:W-:Y:S01]  /*05f0*/  IMAD.SHL.U32 R9, R6, 0x40, RZ ;  /* 0x0000004006097824 */ /* 0x000fe200078e00ff */
[----:B------:R-:W-:Y:S01]  /*0600*/  R2P PR, R7, 0x6 ;  /* 0x0000000607007804 */ /* 0x000fe20000000000 */
[----:B------:R-:W-:Y:S01]  /*0610*/  IMAD.SHL.U32 R7, R18, 0x2, RZ ;  /* 0x0000000212077824 */ /* 0x000fe200078e00ff */
[----:B------:R-:W-:-:S02]  /*0620*/  LOP3.LUT P6, RZ, R6, 0x4, RZ, 0xc0, !PT ;  /* 0x0000000406ff7812 */ /* 0x000fc400078cc0ff */
[----:B------:R-:W-:Y:S01]  /*0630*/  LOP3.LUT P5, RZ, R6, 0x2, RZ, 0xc0, !PT ;  /* 0x0000000206ff7812 */ /* 0x000fe200078ac0ff */
[--C-:B------:R-:W-:Y:S01]  /*0640*/  IMAD R11, R20, 0x400, R7.reuse ;  /* 0x00000400140b7824 */ /* 0x100fe200078e0207 */
[----:B------:R-:W-:Y:S01]  /*0650*/  LOP3.LUT R12, R4, 0x20, R10, 0xf8, !PT ;  /* 0x00000020040c7812 */ /* 0x000fe200078ef80a */
[----:B------:R-:W-:Y:S01]  /*0660*/  IMAD R7, R16, 0x400, R7 ;  /* 0x0000040010077824 */ /* 0x000fe200078e0207 */
[----:B------:R-:W-:Y:S01]  /*0670*/  LOP3.LUT R6, R8, R5, RZ, 0x3c, !PT ;  /* 0x0000000508067212 */ /* 0x000fe200078e3cff */
[----:B------:R-:W-:Y:S01]  /*0680*/  IMAD.SHL.U32 R8, R15, 0x40, RZ ;  /* 0x000000400f087824 */ /* 0x000fe200078e00ff */
[----:B------:R-:W-:Y:S01]  /*0690*/  LOP3.LUT R10, R5, R3, R4, 0x1e, !PT ;  /* 0x00000003050a7212 */ /* 0x000fe200078e1e04 */
[----:B------:R-:W-:Y:S01]  /*06a0*/  IMAD.SHL.U32 R5, R14, 0x8, RZ ;  /* 0x000000080e057824 */ /* 0x000fe200078e00ff */
[----:B------:R-:W-:Y:S01]  /*06b0*/  LOP3.LUT R3, R9, 0x1c0, RZ, 0xc0, !PT ;  /* 0x000001c009037812 */ /* 0x000fe200078ec0ff */
[----:B------:R-:W-:Y:S01]  /*06c0*/  IMAD.IADD R13, R11, 0x1, R6 ;  /* 0x000000010b0d7824 */ /* 0x000fe200078e0206 */
[----:B------:R-:W-:Y:S01]  /*06d0*/  LOP3.LUT R8, R8, 0xfffffe00, RZ, 0xc0, !PT ;  /* 0xfffffe0008087812 */ /* 0x000fe200078ec0ff */
[----:B------:R-:W-:Y:S01]  /*06e0*/  IMAD.IADD R11, R7, 0x1, R10 ;  /* 0x00000001070b7824 */ /* 0x000fe200078e020a */
[----:B------:R-:W-:Y:S01]  /*06f0*/  SHF.R.U32.HI R4, RZ, 0x3, R3 ;  /* 0x00000003ff047819 */ /* 0x000fe20000011603 */
[----:B------:R-:W-:Y:S01]  /*0700*/  VIADD R15, R22, 0x80 ;  /* 0x00000080160f7836 */ /* 0x000fe20000000000 */
[----:B------:R-:W-:Y:S01]  /*0710*/  LOP3.LUT R5, R3, 0x8, R5, 0xf8, !PT ;  /* 0x0000000803057812 */ /* 0x000fe200078ef805 */
[--C-:B------:R-:W-:Y:S01]  /*0720*/  IMAD R7, R20, 0x400, R8.reuse ;  /* 0x0000040014077824 */ /* 0x100fe200078e0208 */
[----:B------:R-:W-:Y:S01]  /*0730*/  LOP3.LUT R3, R4, R12, R3, 0x1e, !PT ;  /* 0x0000000c04037212 */ /* 0x000fe200078e1e03 */
[----:B------:R-:W-:Y:S01]  /*0740*/  IMAD R9, R16, 0x400, R8 ;  /* 0x0000040010097824 */ /* 0x000fe200078e0208 */
[----:B------:R-:W-:Y:S01]  /*0750*/  LOP3.LUT R4, R5, R4, RZ, 0x3c, !PT ;  /* 0x0000000405047212 */ /* 0x000fe200078e3cff */
[----:B------:R-:W-:Y:S01]  /*0760*/  VIADD R16, R22, 0x40 ;  /* 0x0000004016107836 */ /* 0x000fe20000000000 */
[----:B------:R-:W-:Y:S01]  /*0770*/  SHF.R.S32.HI R5, RZ, 0x2, R19 ;  /* 0x00000002ff057819 */ /* 0x000fe20000011413 */
[----:B------:R-:W-:Y:S01]  /*0780*/  IMAD.MOV.U32 R6, RZ, RZ, 0x20 ;  /* 0x00000020ff067424 */ /* 0x000fe200078e00ff */
[----:B------:R-:W-:Y:S01]  /*0790*/  LOP3.LUT R8, R3, R8, RZ, 0xfc, !PT ;  /* 0x0000000803087212 */ /* 0x000fe200078efcff */
[----:B------:R-:W-:Y:S01]  /*07a0*/  IMAD.IADD R7, R7, 0x1, R4 ;  /* 0x0000000107077824 */ /* 0x000fe200078e0204 */
[----:B------:R-:W-:Y:S01]  /*07b0*/  STL [R1+0x70], R16 ;  /* 0x0000701001007387 */ /* 0x000fe20000100800 */
[----:B------:R-:W-:Y:S01]  /*07c0*/  IMAD.IADD R9, R4, 0x1, R9 ;  /* 0x0000000104097824 */ /* 0x000fe200078e0209 */
[----:B------:R-:W-:Y:S01]  /*07d0*/  LEA R2, R2, UR4, 0x1 ;  /* 0x0000000402027c11 */ /* 0x000fe2000f8e08ff */
        /* <DEDUP_REMOVED lines=8> */
[----:B------:R-:W-:Y:S01]  /*0860*/  IMAD.MOV.U32 R10, RZ, RZ, -0x10 ;  /* 0xfffffff0ff0a7424 */ /* 0x000fe200078e00ff */
[----:B------:R-:W-:Y:S01]  /*0870*/  SEL R4, R6, 0xffffffe0, !P3 ;  /* 0xffffffe006047807 */ /* 0x000fe20005800000 */
[----:B------:R-:W-:Y:S01]  /*0880*/  IMAD.U32 R3, RZ, RZ, UR5 ;  /* 0x00000005ff037e24 */ /* 0x000fe2000f8e00ff */
[----:B------:R1:W-:Y:S01]  /*0890*/  STL [R1+0x3c], R14 ;  /* 0x00003c0e01007387 */ /* 0x0003e20000100800 */
        /* <DEDUP_REMOVED lines=9> */
[----:B------:R-:W-:Y:S02]  /*0930*/  LEA R0, R13, UR4, 0x1 ;  /* 0x000000040d007c11 */ /* 0x000fe4000f8e08ff */
[----:B--2---:R-:W-:Y:S01]  /*0940*/  SEL R5, R12, 0xffffffc0, !P6 ;  /* 0xffffffc00c057807 */ /* 0x004fe20007000000 */
[----:B------:R-:W-:Y:S01]  /*0950*/  IMAD.IADD R12, R4, 0x1, R14 ;  /* 0x00000001040c7824 */ /* 0x000fe200078e020e */
[----:B------:R-:W-:Y:S01]  /*0960*/  IADD3 R4, R3, R14, R4 ;  /* 0x0000000e03047210 */ /* 0x000fe20007ffe004 */
[----:B------:R-:W-:Y:S01]  /*0970*/  STL [R1], R14 ;  /* 0x0000000e01007387 */ /* 0x000fe20000100800 */
[----:B------:R-:W-:Y:S01]  /*0980*/  LEA R13, R11, UR6, 0x1 ;  /* 0x000000060b0d7c11 */ /* 0x000fe2000f8e08ff */
[----:B------:R-:W-:-:S02]  /*0990*/  IMAD.IADD R11, R0, 0x1, R10 ;  /* 0x00000001000b7824 */ /* 0x000fc400078e020a */
[----:B------:R1:W-:Y:S01]  /*09a0*/  STL [R1+0x4], R12 ;  /* 0x0000040c01007387 */ /* 0x0003e20000100800 */
[C---:B------:R-:W-:Y:S02]  /*09b0*/  IMAD.IADD R252, R3.reuse, 0x1, R14 ;  /* 0x0000000103fc7824 */ /* 0x040fe400078e020e */
[----:B------:R-:W-:Y:S01]  /*09c0*/  IMAD.IADD R3, R3, 0x1, R2 ;  /* 0x0000000103037824 */ /* 0x000fe200078e0202 */
[----:B------:R2:W-:Y:S04]  /*09d0*/  STL [R1+0x10], R4 ;  /* 0x0000100401007387 */ /* 0x0005e80000100800 */
[----:B------:R3:W-:Y:S04]  /*09e0*/  STL [R1+0x58], R0 ;  /* 0x0000580001007387 */ /* 0x0007e80000100800 */
[----:B------:R-:W-:Y:S04]  /*09f0*/  STL [R1+0xa0], R13 ;  /* 0x0000a00d01007387 */ /* 0x000fe80000100800 */
[----:B------:R4:W-:Y:S01]  /*0a00*/  STL [R1+0x64], R11 ;  /* 0x0000640b01007387 */ /* 0x0009e20000100800 */
[----:B-1----:R-:W-:-:S02]  /*0a10*/  VIADD R12, R13, 0x40 ;  /* 0x000000400d0c7836 */ /* 0x002fc40000000000 */
[----:B------:R-:W-:Y:S02]  /*0a20*/  @P2 VIADD R12, R13, 0xffffffc0 ;  /* 0xffffffc00d0c2836 */ /* 0x000fe40000000000 */
[C---:B--2---:R-:W-:Y:S02]  /*0a30*/  VIADD R4, R0.reuse, 0x20 ;  /* 0x0000002000047836 */ /* 0x044fe40000000000 */
[----:B------:R-:W-:Y:S01]  /*0a40*/  @P1 VIADD R4, R0, 0xffffffe0 ;  /* 0xffffffe000041836 */ /* 0x000fe20000000000 */
[----:B---3--:R-:W-:Y:S01]  /*0a50*/  LEA R0, R8, UR4, 0x1 ;  /* 0x0000000408007c11 */ /* 0x008fe2000f8e08ff */
[----:B------:R-:W-:Y:S01]  /*0a60*/  IMAD.IADD R8, R6, 0x1, R9 ;  /* 0x0000000106087824 */ /* 0x000fe200078e0209 */
[----:B----4-:R-:W-:Y:S01]  /*0a70*/  LEA R11, R7, UR4, 0x1 ;  /* 0x00000004070b7c11 */ /* 0x010fe2000f8e08ff */
        /* <DEDUP_REMOVED lines=18> */
.L_x_450:
        /* <DEDUP_REMOVED lines=39> */
[----:B-1----:R-:W-:Y:S02]  /*0e10*/  IMAD.U32 R4, RZ, RZ, UR7 ;  /* 0x00000007ff047e24 */ /* 0x002fe4000f8e00ff */
[----:B------:R-:W-:Y:S01]  /*0e20*/  IMAD.U32 R5, RZ, RZ, UR6 ;  /* 0x00000006ff057e24 */ /* 0x000fe2000f8e00ff */
[----:B------:R-:W-:Y:S01]  /*0e30*/  UMOV UR24, URZ ;  /* 0x0000003f00187c82 */ /* 0x000fe20008000000 */
[----:B------:R-:W-:-:S03]  /*0e40*/  @!UP3 ULDC.64 UR6, c[0x0][0x318] ;  /* 0x0000c6000006bab9 */ /* 0x000fc60000000a00 */
        /* <DEDUP_REMOVED lines=24> */
.L_x_406:
        /* <DEDUP_REMOVED lines=16> */
[----:B------:R-:W-:Y:S01]  /*10d0*/  UIADD3 UR12, UR23, 0x3f, URZ ;  /* 0x0000003f170c7890 */ /* 0x000fe2000fffe03f */
[----:B------:R-:W-:Y:S01]  /*10e0*/  @!UP1 ULDC.64 UR6, c[0x0][0x418] ;  /* 0x0001060000069ab9 */ /* 0x000fe20000000a00 */
[----:B------:R-:W-:Y:S01]  /*10f0*/  ULDC UR61, c[0x0][0x2d4] ;  /* 0x0000b500003d7ab9 */ /* 0x000fe20000000800 */
[----:B------:R-:W-:Y:S01]  /*1100*/  USHF.L.U64.HI UR15, UR47, 0x7, UR60 ;  /* 0x000000072f0f7899 */ /* 0x000fe2000801023c */
[----:B------:R-:W-:Y:S01]  /*1110*/  ULDC.U8 UR17, c[0x0][0x3d8] ;  /* 0x0000f60000117ab9 */ /* 0x000fe20000000000 */
[----:B------:R-:W-:Y:S01]  /*1120*/  USHF.R.S32.HI UR45, URZ, 0x1f, UR61 ;  /* 0x0000001f3f2d7899 */ /* 0x000fe2000801143d */
[----:B-1----:R-:W-:Y:S01]  /*1130*/  IABS R8, R9 ;  /* 0x0000000900087213 */ /* 0x002fe20000000000 */
[----:B------:R-:W-:Y:S01]  /*1140*/  ULDC UR21, c[0x0][0x2dc] ;  /* 0x0000b70000157ab9 */ /* 0x000fe20000000800 */
[----:B------:R-:W-:Y:S01]  /*1150*/  ULDC UR49, c[0x0][0x270] ;  /* 0x00009c0000317ab9 */ /* 0x000fe20000000800 */
[----:B------:R-:W-:Y:S01]  /*1160*/  USHF.R.S32.HI UR16, URZ, 0x1f, UR12 ;  /* 0x0000001f3f107899 */ /* 0x000fe2000801140c */
[----:B------:R-:W1:Y:S01]  /*1170*/  I2F.RP R4, R8 ;  /* 0x0000000800047306 */ /* 0x000e620000209400 */
[----:B------:R-:W-:Y:S01]  /*1180*/  UISETP.NE.AND UP3, UPT, UR17, URZ, UPT ;  /* 0x0000003f1100728c */ /* 0x000fe2000bf65270 */
[----:B------:R-:W-:Y:S01]  /*1190*/  ISETP.NE.AND P3, PT, R9, RZ, PT ;  /* 0x000000ff0900720c */ /* 0x000fe20003f65270 */
[----:B------:R-:W-:-:S02]  /*11a0*/  @!UP1 UIMAD.WIDE.U32 UR38, UR47, UR6, URZ ;  /* 0x000000062f2692a5 */ /* 0x000fc4000f8e003f */
[----:B--2---:R-:W-:Y:S02]  /*11b0*/  UIMAD.WIDE.U32 UR34, UR10, UR8, URZ ;  /* 0x000000080a2272a5 */ /* 0x004fe4000f8e003f */
[----:B------:R-:W-:Y:S02]  /*11c0*/  @UP0 UIADD3 UR13, UR24, UR36, URZ ;  /* 0x00000024180d0290 */ /* 0x000fe4000fffe03f */
[----:B------:R-:W-:Y:S02]  /*11d0*/  UIMAD UR51, UR10, UR9, UR35 ;  /* 0x000000090a3372a4 */ /* 0x000fe4000f8e0223 */
[----:B------:R-:W-:Y:S01]  /*11e0*/  USHF.L.U32 UR10, UR47, 0x7, URZ ;  /* 0x000000072f0a7899 */ /* 0x000fe2000800063f */
[----:B------:R-:W-:Y:S01]  /*11f0*/  @UP1 ULDC.64 UR8, c[0x0][0x420] ;  /* 0x0001080000081ab9 */ /* 0x000fe20000000a00 */
[----:B------:R-:W-:Y:S01]  /*1200*/  USEL UR42, UR15, URZ, UP2 ;  /* 0x0000003f0f2a7287 */ /* 0x000fe20009000000 */
[----:B-1----:R-:W1:Y:S01]  /*1210*/  MUFU.RCP R4, R4 ;  /* 0x0000000400047308 */ /* 0x002e620000001000 */
[----:B------:R-:W-:-:S02]  /*1220*/  @UP1 UIMAD.WIDE.U32 UR40, UR14, UR8, URZ ;  /* 0x000000080e2812a5 */ /* 0x000fc4000f8e003f */
[----:B------:R-:W-:Y:S02]  /*1230*/  @!UP1 UIMAD UR8, UR60, UR6, URZ ;  /* 0x000000063c0892a4 */ /* 0x000fe4000f8e023f */
[----:B------:R-:W-:Y:S02]  /*1240*/  @UP1 UIMAD UR50, UR14, UR9, UR41 ;  /* 0x000000090e3212a4 */ /* 0x000fe4000f8e0229 */
[----:B------:R-:W-:Y:S02]  /*1250*/  @!UP1 UIMAD UR35, UR47, UR7, UR8 ;  /* 0x000000072f2392a4 */ /* 0x000fe4000f8e0208 */
[----:B------:R-:W-:Y:S02]  /*1260*/  UIMAD.WIDE UR6, UR21, UR49, URZ ;  /* 0x00000031150672a5 */ /* 0x000fe4000f8e023f */
[----:B------:R-:W-:Y:S01]  /*1270*/  UIMAD.WIDE.U32 UR8, UR47, UR61, URZ ;  /* 0x0000003d2f0872a5 */ /* 0x000fe2000f8e003f */
[----:B------:R-:W-:Y:S01]  /*1280*/  @UP0 ULDC.64 UR26, c[0x0][0x248] ;  /* 0x00009200001a0ab9 */ /* 0x000fe20000000a00 */
[----:B------:R-:W-:Y:S01]  /*1290*/  UIMAD UR15, UR45, UR47, URZ ;  /* 0x0000002f2d0f72a4 */ /* 0x000fe2000f8e023f */
[----:B------:R-:W-:Y:S01]  /*12a0*/  ULDC.64 UR30, c[0x0][0x240] ;  /* 0x00009000001e7ab9 */ /* 0x000fe20000000a00 */
[----:B-1----:R-:W-:Y:S01]  /*12b0*/  VIADD R4, R4, 0xffffffe ;  /* 0x0ffffffe04047836 */ /* 0x002fe20000000000 */
[----:B------:R-:W-:-:S02]  /*12c0*/  ULEA.HI UR32, UR16, UR12, URZ, 0x6 ;  /* 0x0000000c10207291 */ /* 0x000fc4000f8f303f */
[----:B------:R-:W-:Y:S01]  /*12d0*/  USEL UR44, UR10, URZ, UP2 ;  /* 0x0000003f0a2c7287 */ /* 0x000fe20009000000 */
[----:B------:R-:W1:Y:S01]  /*12e0*/  F2I.FTZ.U32.TRUNC.NTZ R5, R4 ;  /* 0x0000000400057305 */ /* 0x000e62000021f000 */
[----:B------:R-:W-:Y:S02]  /*12f0*/  @UP0 UIMAD.WIDE.U32 UR16, UR13, UR26, URZ ;  /* 0x0000001a0d1002a5 */ /* 0x000fe4000f8e003f */
[----:B------:R-:W-:Y:S02]  /*1300*/  @UP0 UIMAD UR48, UR13, UR27, URZ ;  /* 0x0000001b0d3002a4 */ /* 0x000fe4000f8e023f */
[----:B------:R-:W-:Y:S02]  /*1310*/  UIADD3 UR53, UR29, UR25, URZ ;  /* 0x000000191d357290 */ /* 0x000fe4000fffe03f */
[----:B------:R-:W-:Y:S02]  /*1320*/  UIMAD.WIDE.U32 UR10, UR14, UR30, URZ ;  /* 0x0000001e0e0a72a5 */ /* 0x000fe4000f8e003f */
[----:B------:R-:W-:-:S02]  /*1330*/  UIMAD UR18, UR14, UR31, URZ ;  /* 0x0000001f0e1272a4 */ /* 0x000fc4000f8e023f */
[----:B------:R-:W-:Y:S02]  /*1340*/  UIMAD.WIDE.U32 UR12, UR6, UR8, URZ ;  /* 0x00000008060c72a5 */ /* 0x000fe4000f8e003f */
[----:B------:R-:W-:Y:S01]  /*1350*/  UIMAD UR25, UR7, UR8, URZ ;  /* 0x00000008071972a4 */ /* 0x000fe2000f8e023f */
[----:B-1----:R-:W-:Y:S01]  /*1360*/  IMAD.MOV R4, RZ, RZ, -R5 ;  /* 0x000000ffff047224 */ /* 0x002fe200078e0a05 */
[----:B------:R-:W-:Y:S01]  /*1370*/  UIMAD UR8, UR60, UR61, UR15 ;  /* 0x0000003d3c0872a4 */ /* 0x000fe2000f8e020f */
[----:B------:R-:W-:Y:S02]  /*1380*/  ULDC UR46, c[0x0][0x2c4] ;  /* 0x0000b100002e7ab9 */ /* 0x000fe40000000800 */
[----:B------:R-:W-:Y:S01]  /*1390*/  IMAD R6, R4, R8, RZ ;  /* 0x0000000804067224 */ /* 0x000fe200078e02ff */
[----:B------:R-:W-:Y:S01]  /*13a0*/  @UP1 UIADD3 UR53, UR11, UR18, URZ ;  /* 0x000000120b351290 */ /* 0x000fe2000fffe03f */
[----:B------:R-:W-:Y:S01]  /*13b0*/  IMAD.MOV.U32 R4, RZ, RZ, RZ ;  /* 0x000000ffff047224 */ /* 0x000fe200078e00ff */
[----:B------:R-:W-:-:S02]  /*13c0*/  @UP3 UIMAD UR18, UR47, UR46, URZ ;  /* 0x0000002e2f1232a4 */ /* 0x000fc4000f8e023f */
[----:B------:R-:W-:Y:S01]  /*13d0*/  UIADD3 UR8, UR9, UR8, URZ ;  /* 0x0000000809087290 */ /* 0x000fe2000fffe03f */
[----:B------:R-:W-:Y:S01]  /*13e0*/  IMAD.HI.U32 R4, R5, R6, R4 ;  /* 0x0000000605047227 */ /* 0x000fe200078e0004 */
[----:B------:R-:W-:Y:S01]  /*13f0*/  MOV R5, R7 ;  /* 0x0000000700057202 */ /* 0x000fe20000000f00 */
[----:B------:R-:W-:Y:S02]  /*1400*/  ULOP3.LUT UR15, UR32, 0xffffffc0, URZ, 0xc0, !UPT ;  /* 0xffffffc0200f7892 */ /* 0x000fe4000f8ec03f */
[----:B------:R-:W-:Y:S02]  /*1410*/  @UP3 USEL UR18, UR18, UR14, !UP1 ;  /* 0x0000000e12123287 */ /* 0x000fe4000c800000 */
[----:B------:R-:W-:Y:S01]  /*1420*/  IMAD.HI.U32 R4, R4, R5, RZ ;  /* 0x0000000504047227 */ /* 0x000fe200078e00ff */
[----:B------:R-:W-:Y:S02]  /*1430*/  UIMAD UR25, UR6, UR8, UR25 ;  /* 0x00000008061972a4 */ /* 0x000fe4000f8e0219 */
[----:B------:R-:W-:Y:S01]  /*1440*/  @!UP3 UIMAD UR8, UR47, UR49, UR58 ;  /* 0x000000312f08b2a4 */ /* 0x000fe2000f8e023a */
[----:B------:R-:W-:Y:S01]  /*1450*/  IMAD.MOV R6, RZ, RZ, -R4 ;  /* 0x000000ffff067224 */ /* 0x000fe200078e0a04 */
[----:B------:R-:W-:Y:S01]  /*1460*/  @UP3 ULDC UR9, c[0x0][0x2e4] ;  /* 0x0000b90000093ab9 */ /* 0x000fe20000000800 */
[----:B------:R-:W-:-:S02]  /*1470*/  UIADD3 UR15, UR15, -0x40, URZ ;  /* 0xffffffc00f0f7890 */ /* 0x000fc4000fffe03f */
[C---:B------:R-:W-:Y:S01]  /*1480*/  IMAD R5, R8.reuse, R6, R5 ;  /* 0x0000000608057224 */ /* 0x040fe200078e0205 */
[----:B------:R-:W-:Y:S02]  /*1490*/  USEL UR59, UR28, UR10, !UP1 ;  /* 0x0000000a1c3b7287 */ /* 0x000fe4000c800000 */
[----:B------:R-:W-:Y:S02]  /*14a0*/  @UP3 UIMAD UR45, UR58, UR9, UR18 ;  /* 0x000000093a2d32a4 */ /* 0x000fe4000f8e0212 */
[----:B------:R-:W-:Y:S01]  /*14b0*/  ISETP.GT.U32.AND P1, PT, R8, R5, PT ;  /* 0x000000050800720c */ /* 0x000fe20003f24070 */
[----:B------:R-:W-:Y:S02]  /*14c0*/  UIMAD.WIDE.U32 UR10, UR6, UR14, URZ ;  /* 0x0000000e060a72a5 */ /* 0x000fe4000f8e003f */
[----:B------:R-:W-:Y:S02]  /*14d0*/  @!UP3 UIMAD UR45, UR8, UR46, URZ ;  /* 0x0000002e082db2a4 */ /* 0x000fe4000f8e023f */
[----:B------:R-:W-:-:S02]  /*14e0*/  USHF.R.S32.HI UR18, URZ, 0x1f, UR15 ;  /* 0x0000001f3f127899 */ /* 0x000fc4000801140f */
[----:B------:R-:W-:Y:S02]  /*14f0*/  UIADD3 UR8, UP2, UR15, UR44, URZ ;  /* 0x0000002c0f087290 */ /* 0x000fe4000ff5e03f */
[----:B------:R-:W-:Y:S01]  /*1500*/  USEL UR57, UR12, UR10, !UP1 ;  /* 0x0000000a0c397287 */ /* 0x000fe2000c800000 */
[----:B------:R-:W-:Y:S01]  /*1510*/  ULDC.U8 UR20, c[0x0][0x480] ;  /* 0x0001200000147ab9 */ /* 0x000fe20000000000 */
[----:B------:R-:W-:Y:S02]  /*1520*/  UIADD3.X UR10, UR18, UR42, URZ, UP2, !UPT ;  /* 0x0000002a120a7290 */ /* 0x000fe400097fe43f */
[----:B------:R-:W-:Y:S01]  /*1530*/  @!P1 IMAD.IADD R5, R5, 0x1, -R8 ;  /* 0x0000000105059824 */ /* 0x000fe200078e0a08 */
[----:B------:R-:W-:Y:S01]  /*1540*/  @!P1 IADD3 R4, R4, 0x1, RZ ;  /* 0x0000000104049810 */ /* 0x000fe20007ffe0ff */
[----:B------:R-:W-:Y:S01]  /*1550*/  UIMAD UR9, UR7, UR8, URZ ;  /* 0x00000008070972a4 */ /* 0x000fe2000f8e023f */
[----:B------:R-:W-:Y:S01]  /*1560*/  PLOP3.LUT P1, PT, PT, PT, UP0, 0x80, 0x0 ;  /* 0x000000000000781c */ /* 0x000fe20003f2f008 */
[----:B------:R-:W-:Y:S01]  /*1570*/  @UP0 UIADD3 UR33, UR24, UR36, URZ ;  /* 0x0000002418210290 */ /* 0x000fe2000fffe03f */
[----:B------:R-:W-:Y:S01]  /*1580*/  ISETP.GE.U32.AND P0, PT, R5, R8, PT ;  /* 0x000000080500720c */ /* 0x000fe20003f06070 */
[----:B------:R-:W-:Y:S01]  /*1590*/  UIMAD UR52, UR58, UR21, URZ ;  /* 0x000000153a3472a4 */ /* 0x000fe2000f8e023f */
[----:B------:R-:W-:Y:S01]  /*15a0*/  LOP3.LUT R5, R9, UR58, RZ, 0x3c, !PT ;  /* 0x0000003a09057c12 */ /* 0x000fe2000f8e3cff */
[----:B------:R-:W-:-:S02]  /*15b0*/  UISETP.NE.AND UP4, UPT, UR20, URZ, UPT ;  /* 0x0000003f1400728c */ /* 0x000fc4000bf85270 */
[----:B------:R-:W-:Y:S01]  /*15c0*/  UIMAD.WIDE.U32 UR28, UR6, UR8, URZ ;  /* 0x00000008061c72a5 */ /* 0x000fe2000f8e003f */
[----:B------:R-:W-:Y:S01]  /*15d0*/  ISETP.GE.AND P2, PT, R5, RZ, PT ;  /* 0x000000ff0500720c */ /* 0x000fe20003f46270 */
[----:B------:R-:W-:Y:S01]  /*15e0*/  @UP0 ULDC.64 UR20, c[0x0][0x250] ;  /* 0x0000940000140ab9 */ /* 0x000fe20000000a00 */
        /* <DEDUP_REMOVED lines=8> */
[----:B------:R-:W-:-:S02]  /*1670*/  USHF.R.S32.HI UR44, URZ, 0x6, UR32 ;  /* 0x000000063f2c7899 */ /* 0x000fc40008011420 */
[----:B------:R-:W-:Y:S02]  /*1680*/  USEL UR54, UR51, URZ, UP4 ;  /* 0x0000003f33367287 */ /* 0x000fe4000a000000 */
[----:B------:R-:W-:Y:S01]  /*1690*/  USHF.R.S32.HI UR37, URZ, 0x1f, UR22 ;  /* 0x0000001f3f257899 */ /* 0x000fe20008011416 */
[----:B------:R-:W-:Y:S01]  /*16a0*/  @!P2 IADD3 R18, -R18, RZ, RZ ;  /* 0x000000ff1212a210 */ /* 0x000fe20007ffe1ff */
[----:B------:R-:W-:Y:S01]  /*16b0*/  @!UP1 UIADD3 UR50, UR39, UR35, URZ ;  /* 0x0000002327329290 */ /* 0x000fe2000fffe03f */
[----:B------:R-:W-:Y:S01]  /*16c0*/  @!P3 LOP3.LUT R18, RZ, R9, RZ, 0x33, !PT ;  /* 0x00000009ff12b212 */ /* 0x000fe200078e33ff */
[----:B------:R-:W-:Y:S02]  /*16d0*/  USHF.R.S32.HI UR56, URZ, 0x1f, UR52 ;  /* 0x0000001f3f387899 */ /* 0x000fe40008011434 */
[----:B------:R-:W-:Y:S02]  /*16e0*/  USEL UR55, UR34, URZ, UP4 ;  /* 0x0000003f22377287 */ /* 0x000fe4000a000000 */
[----:B------:R-:W-:-:S02]  /*16f0*/  @UP0 UIADD3 UR46, UR7, UR9, URZ ;  /* 0x00000009072e0290 */ /* 0x000fc4000fffe03f */
[----:B------:R-:W-:Y:S02]  /*1700*/  @UP1 UIADD3 UR49, UR11, UR12, URZ ;  /* 0x0000000c0b311290 */ /* 0x000fe4000fffe03f */
        /* <DEDUP_REMOVED lines=17> */
.L_x_408:
        /* <DEDUP_REMOVED lines=13> */
.L_x_409:
        /* <DEDUP_REMOVED lines=11> */
.L_x_410:
[----:B------:R-:W-:Y:S02]  /*19a0*/  ULDC UR6, c[0x0][0x270] ;  /* 0x00009c0000067ab9 */ /* 0x000fe40000000800 */
[----:B------:R-:W-:-:S04]  /*19b0*/  UIMAD UR6, UR47, UR6, UR58 ;  /* 0x000000062f0672a4 */ /* 0x000fc8000f8e023a */
[----:B------:R-:W-:-:S12]  /*19c0*/  UIMAD UR6, UR6, UR61, URZ ;  /* 0x0000003d060672a4 */ /* 0x000fd8000f8e023f */
.L_x_411:
        /* <DEDUP_REMOVED lines=11> */
[----:B------:R-:W-:Y:S01]  /*1a80*/  USHF.L.U32 UR12, UR14, 0x6, URZ ;  /* 0x000000060e0c7899 */ /* 0x000fe2000800063f */
[----:B------:R-:W-:Y:S01]  /*1a90*/  IMAD.U32 R9, RZ, RZ, UR8 ;  /* 0x00000008ff097e24 */ /* 0x000fe2000f8e00ff */
[----:B------:R-:W-:-:S02]  /*1aa0*/  UIMAD UR6, UR13, UR8, URZ ;  /* 0x000000080d0672a4 */ /* 0x000fc4000f8e023f */
[----:B------:R-:W-:Y:S02]  /*1ab0*/  UIADD3 UR34, UR15, UR45, URZ ;  /* 0x0000002d0f227290 */ /* 0x000fe4000fffe03f */
[----:B------:R-:W-:Y:S02]  /*1ac0*/  UIMAD UR33, UR58, UR9, UR6 ;  /* 0x000000093a2172a4 */ /* 0x000fe4000f8e0206 */
[----:B------:R-:W-:Y:S01]  /*1ad0*/  UIADD3 UR6, -UR19, UR23, UR22 ;  /* 0x0000001713067290 */ /* 0x000fe2000fffe116 */
[----:B------:R-:W-:Y:S01]  /*1ae0*/  ULDC UR8, c[0x0][0x398] ;  /* 0x0000e60000087ab9 */ /* 0x000fe20000000800 */
[----:B------:R-:W-:Y:S02]  /*1af0*/  ULDC.64 UR16, c[0x0][0x258] ;  /* 0x0000960000107ab9 */ /* 0x000fe40000000a00 */
[----:B------:R-:W-:Y:S01]  /*1b00*/  UIADD3 UR6, UR6, -UR8, URZ ;  /* 0x8000000806067290 */ /* 0x000fe2000fffe03f */
[----:B-1----:R-:W-:Y:S01]  /*1b10*/  IMAD R6, R20, UR18, RZ ;  /* 0x0000001214067c24 */ /* 0x002fe2000f8e02ff */
[----:B------:R-:W-:Y:S01]  /*1b20*/  UIMAD UR13, UR13, UR16, URZ ;  /* 0x000000100d0d72a4 */ /* 0x000fe2000f8e023f */
[----:B------:R-:W-:-:S02]  /*1b30*/  ULDC.64 UR8, c[0x0][0x3e0] ;  /* 0x0000f80000087ab9 */ /* 0x000fc40000000a00 */
[----:B------:R-:W-:Y:S01]  /*1b40*/  IMAD R8, R21, UR15, R6 ;  /* 0x0000000f15087c24 */ /* 0x000fe2000f8e0206 */
[----:B------:R-:W-:Y:S01]  /*1b50*/  UIMAD UR13, UR58, UR17, UR13 ;  /* 0x000000113a0d72a4 */ /* 0x000fe2000f8e020d */
[----:B------:R-:W-:Y:S01]  /*1b60*/  ULDC.64 UR40, c[0x0][0x478] ;  /* 0x00011e0000287ab9 */ /* 0x000fe20000000a00 */
[----:B------:R-:W-:Y:S01]  /*1b70*/  ULDC.64 UR38, c[0x0][0x2b0] ;  /* 0x0000ac0000267ab9 */ /* 0x000fe20000000a00 */
[----:B------:R-:W-:Y:S01]  /*1b80*/  UIADD3 UR7, UR44, -0x1, URZ ;  /* 0xffffffff2c077890 */ /* 0x000fe2000fffe03f */
[----:B----4-:R-:W-:-:S04]  /*1b90*/  SHF.R.S32.HI R30, RZ, 0x1f, R29 ;  /* 0x0000001fff1e7819 */ /* 0x010fc8000001141d */
[----:B------:R-:W-:Y:S01]  /*1ba0*/  LEA.HI R26, R30, R29, RZ, 0x3 ;  /* 0x0000001d1e1a7211 */ /* 0x000fe200078f18ff */
[----:B--2---:R-:W-:-:S05]  /*1bb0*/  IMAD.MOV.U32 R32, RZ, RZ, R4 ;  /* 0x000000ffff207224 */ /* 0x004fca00078e0004 */
[----:B------:R-:W-:Y:S02]  /*1bc0*/  SHF.R.S32.HI R33, RZ, 0x1f, R32 ;  /* 0x0000001fff217819 */ /* 0x000fe40000011420 */
[----:B------:R-:W-:Y:S01]  /*1bd0*/  IADD3 R4, P0, R32, UR10, RZ ;  /* 0x0000000a20047c10 */ /* 0x000fe2000ff1e0ff */
[----:B------:R-:W-:Y:S02]  /*1be0*/  ULDC.64 UR10, c[0x0][0x210] ;  /* 0x00008400000a7ab9 */ /* 0x000fe40000000a00 */
[----:B------:R3:W-:Y:S01]  /*1bf0*/  STL [R1+0x54], R33 ;  /* 0x0000542101007387 */ /* 0x0007e20000100800 */
[----:B------:R-:W-:-:S03]  /*1c00*/  IADD3.X R5, R33, UR50, RZ, P0, !PT ;  /* 0x0000003221057c10 */ /* 0x000fc600087fe4ff */
[----:B------:R-:W-:Y:S01]  /*1c10*/  IMAD.WIDE.U32 R6, R20, UR15, R4 ;  /* 0x0000000f14067c25 */ /* 0x000fe2000f8e0004 */
[----:B------:R-:W-:-:S03]  /*1c20*/  SHF.R.S32.HI R4, RZ, 0x3, R26 ;  /* 0x00000003ff047819 */ /* 0x000fc6000001141a */
[----:B------:R-:W-:Y:S01]  /*1c30*/  IMAD.IADD R7, R7, 0x1, R8 ;  /* 0x0000000107077824 */ /* 0x000fe200078e0208 */
[----:B------:R-:W-:Y:S01]  /*1c40*/  IADD3 R10, P0, R4, UR15, RZ ;  /* 0x0000000f040a7c10 */ /* 0x000fe2000ff1e0ff */
[----:B------:R-:W-:Y:S01]  /*1c50*/  UIADD3 UR15, UP2, UP1, UR28, UR12, UR52 ;  /* 0x0000000c1c0f7290 */ /* 0x000fe2000f95e034 */
[----:B------:R-:W-:Y:S01]  /*1c60*/  SHF.R.S32.HI R28, RZ, 0x1f, R4 ;  /* 0x0000001fff1c7819 */ /* 0x000fe20000011404 */
[----:B------:R-:W-:Y:S01]  /*1c70*/  USHF.R.S32.HI UR12, URZ, 0x1f, UR12 ;  /* 0x0000001f3f0c7899 */ /* 0x000fe2000801140c */
[----:B------:R-:W-:Y:S01]  /*1c80*/  LEA.HI R8, R30, R29, RZ, 0x5 ;  /* 0x0000001d1e087211 */ /* 0x000fe200078f28ff */
[----:B------:R-:W-:Y:S01]  /*1c90*/  IMAD.WIDE.U32 R6, R9, UR58, R6 ;  /* 0x0000003a09067c25 */ /* 0x000fe2000f8e0006 */
[C---:B------:R-:W-:Y:S01]  /*1ca0*/  IADD3.X R5, R28.reuse, UR18, RZ, P0, !PT ;  /* 0x000000121c057c10 */ /* 0x040fe200087fe4ff */
[----:B------:R-:W-:Y:S02]  /*1cb0*/  USHF.R.S32.HI UR18, URZ, 0x1f, UR6 ;  /* 0x0000001f3f127899 */ /* 0x000fe40008011406 */
[----:B------:R-:W-:Y:S01]  /*1cc0*/  VIADD R9, R7, UR33 ;  /* 0x0000002107097c36 */ /* 0x000fe20008000000 */
[----:B------:R-:W-:Y:S01]  /*1cd0*/  ULDC.64 UR28, c[0x0][0x400] ;  /* 0x00010000001c7ab9 */ /* 0x000fe20000000a00 */
[----:B------:R-:W-:Y:S01]  /*1ce0*/  IMAD R5, R5, UR30, RZ ;  /* 0x0000001e05057c24 */ /* 0x000fe2000f8e02ff */
[----:B------:R-:W-:Y:S01]  /*1cf0*/  ULEA.HI UR18, UR18, UR6, URZ, 0x6 ;  /* 0x0000000612127291 */ /* 0x000fe2000f8f303f */
[----:B------:R-:W-:Y:S01]  /*1d00*/  IMAD R7, R28, R20, RZ ;  /* 0x000000141c077224 */ /* 0x000fe200078e02ff */
[----:B------:R-:W-:Y:S01]  /*1d10*/  UIADD3.X UR6, UR51, UR12, UR56, UP2, UP1 ;  /* 0x0000000c33067290 */ /* 0x000fe200097e2438 */
[----:B------:R-:W-:Y:S01]  /*1d20*/  IMAD R12, R10, UR31, R5 ;  /* 0x0000001f0a0c7c24 */ /* 0x000fe2000f8e0205 */
[----:B------:R-:W-:Y:S01]  /*1d30*/  LOP3.LUT R5, R8, 0xffffffe0, RZ, 0xc0, !PT ;  /* 0xffffffe008057812 */ /* 0x000fe200078ec0ff */
[----:B------:R-:W-:Y:S01]  /*1d40*/  IMAD.WIDE.U32 R10, R10, UR30, R32 ;  /* 0x0000001e0a0a7c25 */ /* 0x000fe2000f8e0020 */
[----:B------:R-:W-:Y:S01]  /*1d50*/  SHF.R.S32.HI R8, RZ, 0x5, R8 ;  /* 0x00000005ff087819 */ /* 0x000fe20000011408 */
[----:B------:R-:W-:-:S02]  /*1d60*/  UIADD3 UR12, UP2, UP1, UR55, UR15, UR57 ;  /* 0x0000000f370c7290 */ /* 0x000fc4000f95e039 */
[----:B------:R-:W-:Y:S01]  /*1d70*/  IMAD.IADD R24, R29, 0x1, -R5 ;  /* 0x000000011d187824 */ /* 0x000fe200078e0a05 */
[----:B------:R-:W-:Y:S01]  /*1d80*/  IADD3 R10, P0, R10, UR59, RZ ;  /* 0x0000003b0a0a7c10 */ /* 0x000fe2000ff1e0ff */
[----:B------:R-:W-:Y:S01]  /*1d90*/  UIADD3.X UR6, UR54, UR6, UR49, UP2, UP1 ;  /* 0x0000000636067290 */ /* 0x000fe200097e2431 */
[----:B------:R-:W-:Y:S01]  /*1da0*/  IMAD R7, R4, R21, R7 ;  /* 0x0000001504077224 */ /* 0x000fe200078e0207 */
[----:B------:R-:W-:Y:S01]  /*1db0*/  USHF.R.S32.HI UR18, URZ, 0x6, UR18 ;  /* 0x000000063f127899 */ /* 0x000fe20008011412 */
[----:B------:R-:W-:Y:S01]  /*1dc0*/  IMAD R5, R8, UR14, R24 ;  /* 0x0000000e08057c24 */ /* 0x000fe2000f8e0218 */
[----:B------:R-:W-:Y:S01]  /*1dd0*/  IADD3.X R11, R11, UR53, R12, P0, !PT ;  /* 0x000000350b0b7c10 */ /* 0x000fe200087fe40c */
[----:B------:R-:W-:Y:S01]  /*1de0*/  IMAD.MOV.U32 R8, RZ, RZ, R6 ;  /* 0x000000ffff087224 */ /* 0x000fe200078e0006 */
[----:B------:R-:W-:Y:S01]  /*1df0*/  UISETP.LT.AND UP1, UPT, URZ, UR18, UPT ;  /* 0x000000123f00728c */ /* 0x000fe2000bf21270 */
[----:B------:R-:W-:Y:S01]  /*1e00*/  IMAD.U32 R12, RZ, RZ, UR16 ;  /* 0x00000010ff0c7e24 */ /* 0x000fe2000f8e00ff */
[----:B------:R-:W-:Y:S01]  /*1e10*/  IADD3 R6, P0, R5, UR12, RZ ;  /* 0x0000000c05067c10 */ /* 0x000fe2000ff1e0ff */
[----:B------:R-:W-:Y:S01]  /*1e20*/  IMAD.WIDE.U32 R8, R4, R20, R8 ;  /* 0x0000001404087225 */ /* 0x000fe200078e0008 */
[----:B------:R-:W-:-:S02]  /*1e30*/  USEL UR18, URZ, UR18, !UP1 ;  /* 0x000000123f127287 */ /* 0x000fc4000c800000 */
[----:B------:R-:W-:Y:S01]  /*1e40*/  LEA.HI.X.SX32 R5, R5, UR6, 0x1, P0 ;  /* 0x0000000605057c11 */ /* 0x000fe200080f0eff */
[----:B------:R-:W-:Y:S01]  /*1e50*/  IMAD.WIDE.U32 R10, R12, UR58, R10 ;  /* 0x0000003a0c0a7c25 */ /* 0x000fe2000f8e000a */
[----:B------:R-:W-:Y:S01]  /*1e60*/  LEA R14, P0, R6, UR28, 0x2 ;  /* 0x0000001c060e7c11 */ /* 0x000fe2000f8010ff */
[----:B------:R-:W-:Y:S01]  /*1e70*/  UISETP.GT.AND UP1, UPT, UR44, UR18, UPT ;  /* 0x000000122c00728c */ /* 0x000fe2000bf24270 */
[----:B------:R-:W-:Y:S01]  /*1e80*/  LEA R36, P2, R8, UR8, 0x1 ;  /* 0x0000000808247c11 */ /* 0x000fe2000f8408ff */
[----:B------:R-:W-:Y:S01]  /*1e90*/  IMAD.IADD R22, R9, 0x1, R7 ;  /* 0x0000000109167824 */ /* 0x000fe200078e0207 */
[----:B------:R-:W-:Y:S01]  /*1ea0*/  LEA R34, P3, R10, UR10, 0x1 ;  /* 0x0000000a0a227c11 */ /* 0x000fe2000f8608ff */
[----:B------:R-:W-:Y:S01]  /*1eb0*/  VIADD R23, R11, UR13 ;  /* 0x0000000d0b177c36 */ /* 0x000fe20008000000 */
[----:B------:R-:W-:Y:S01]  /*1ec0*/  LEA.HI.X R15, R6, UR29, R5, 0x2, P0 ;  /* 0x0000001d060f7c11 */ /* 0x000fe200080f1405 */
[----:B------:R-:W-:Y:S01]  /*1ed0*/  UIMAD.WIDE UR16, UR35, 0x4, UR40 ;  /* 0x00000004231078a5 */ /* 0x000fe2000f8e0228 */
[----:B------:R-:W-:Y:S01]  /*1ee0*/  LEA.HI.X R37, R8, UR9, R22, 0x1, P2 ;  /* 0x0000000908257c11 */ /* 0x000fe200090f0c16 */
[----:B------:R-:W-:Y:S01]  /*1ef0*/  UIMAD.WIDE UR12, UR34, 0x4, UR38 ;  /* 0x00000004220c78a5 */ /* 0x000fe2000f8e0226 */
[----:B------:R-:W-:Y:S01]  /*1f00*/  LEA.HI.X R35, R10, UR11, R23, 0x1, P3 ;  /* 0x0000000b0a237c11 */ /* 0x000fe200098f0c17 */
[----:B------:R3:W-:Y:S01]  /*1f10*/  STL.64 [R1+0x30], R14 ;  /* 0x0000300e01007387 */ /* 0x0007e20000100a00 */
[----:B------:R-:W-:-:S02]  /*1f20*/  PLOP3.LUT P0, PT, PT, PT, UP1, 0x80, 0x0 ;  /* 0x000000000000781c */ /* 0x000fc40003f0f018 */
[----:B------:R-:W-:Y:S01]  /*1f30*/  UMOV UR15, UR16 ;  /* 0x00000010000f7c82 */ /* 0x000fe20008000000 */
[----:B------:R3:W-:Y:S01]  /*1f40*/  STL.64 [R1+0x40], R36 ;  /* 0x0000402401007387 */ /* 0x0007e20000100a00 */
[----:B------:R-:W-:-:S03]  /*1f50*/  UMOV UR14, UR17 ;  /* 0x00000011000e7c82 */ /* 0x000fc60008000000 */
        /* <DEDUP_REMOVED lines=21> */
.L_x_413:
        /* <DEDUP_REMOVED lines=19> */
.L_x_414:
[----:B---3--:R1:W5:Y:S04]  /*21e0*/  LDL R14, [R1+0x70] ;  /* 0x00007000010e7983 */ /* 0x0083680000100800 */
[----:B------:R1:W5:Y:S01]  /*21f0*/  LDL R13, [R1+0x74] ;  /* 0x00007400010d7983 */ /* 0x0003620000100800 */
[----:B------:R-:W-:Y:S01]  /*2200*/  UIMAD UR8, UR37, UR10, URZ ;  /* 0x0000000a250872a4 */ /* 0x000fe2000f8e023f */
[----:B------:R-:W-:Y:S01]  /*2210*/  IMAD.U32 R6, RZ, RZ, UR10 ;  /* 0x0000000aff067e24 */ /* 0x000fe2000f8e00ff */
[----:B------:R-:W-:Y:S01]  /*2220*/  USHF.R.S32.HI UR9, URZ, 0x1f, UR58 ;  /* 0x0000001f3f097899 */ /* 0x000fe2000801143a */
[----:B------:R-:W-:Y:S01]  /*2230*/  BSSY B0, `(.L_x_415) ;  /* 0x0000021000007945 */ /* 0x000fe20003800000 */
[----:B------:R-:W-:Y:S01]  /*2240*/  UIMAD UR8, UR22, UR11, UR8 ;  /* 0x0000000b160872a4 */ /* 0x000fe2000f8e0208 */
[----:B------:R-:W-:Y:S01]  /*2250*/  IMAD.WIDE.U32 R6, R6, UR22, R32 ;  /* 0x0000001606067c25 */ /* 0x000fe2000f8e0020 */
[----:B------:R-:W-:-:S02]  /*2260*/  ULDC.64 UR12, c[0x0][0x468] ;  /* 0x00011a00000c7ab9 */ /* 0x000fc40000000a00 */
[----:B------:R-:W-:Y:S02]  /*2270*/  UIMAD UR9, UR9, UR12, URZ ;  /* 0x0000000c090972a4 */ /* 0x000fe4000f8e023f */
[----:B------:R-:W-:Y:S01]  /*2280*/  MOV R5, UR8 ;  /* 0x0000000800057c02 */ /* 0x000fe20008000f00 */
[----:B------:R-:W-:Y:S01]  /*2290*/  UIMAD UR8, UR43, -0x40, UR19 ;  /* 0xffffffc02b0878a4 */ /* 0x000fe2000f8e0213 */
[----:B------:R-:W-:Y:S01]  /*22a0*/  IADD3 R8, P0, R6, UR16, RZ ;  /* 0x0000001006087c10 */ /* 0x000fe2000ff1e0ff */
[----:B------:R-:W-:Y:S01]  /*22b0*/  UIMAD UR13, UR58, UR13, UR9 ;  /* 0x0000000d3a0d72a4 */ /* 0x000fe2000f8e0209 */
[C---:B------:R-:W-:Y:S02]  /*22c0*/  VIADD R6, R4.reuse, 0x20 ;  /* 0x0000002004067836 */ /* 0x040fe40000000000 */
[----:B------:R-:W-:Y:S02]  /*22d0*/  IADD3.X R9, R7, UR17, R5, P0, !PT ;  /* 0x0000001107097c10 */ /* 0x000fe400087fe405 */
[----:B------:R-:W-:-:S02]  /*22e0*/  ISETP.GE.AND P4, PT, R4, UR8, PT ;  /* 0x0000000804007c0c */ /* 0x000fc4000bf86270 */
[----:B------:R-:W-:Y:S02]  /*22f0*/  MOV R5, UR12 ;  /* 0x0000000c00057c02 */ /* 0x000fe40008000f00 */
[----:B------:R-:W-:-:S03]  /*2300*/  ISETP.GE.AND P3, PT, R6, UR8, PT ;  /* 0x0000000806007c0c */ /* 0x000fc6000bf66270 */
[----:B------:R-:W-:-:S04]  /*2310*/  IMAD.WIDE.U32 R8, R5, UR58, R8 ;  /* 0x0000003a05087c25 */ /* 0x000fc8000f8e0008 */
[----:B------:R-:W-:Y:S02]  /*2320*/  VIADD R12, R9, UR13 ;  /* 0x0000000d090c7c36 */ /* 0x000fe40008000000 */
[----:B-1----:R-:W-:Y:S05]  /*2330*/  @P4 BRA `(.L_x_416) ;  /* 0x0000000000404947 */ /* 0x002fea0003800000 */
        /* <DEDUP_REMOVED lines=16> */
.L_x_416:
[----:B------:R-:W-:Y:S05]  /*2440*/  BSYNC B0 ;  /* 0x0000000000007941 */ /* 0x000fea0003800000 */
.L_x_415:
        /* <DEDUP_REMOVED lines=19> */
.L_x_418:
[----:B------:R-:W-:Y:S05]  /*2580*/  BSYNC B0 ;  /* 0x0000000000007941 */ /* 0x000fea0003800000 */
.L_x_417:
        /* <DEDUP_REMOVED lines=32> */
.L_x_420:
[----:B------:R-:W-:Y:S05]  /*2790*/  BSYNC B0 ;  /* 0x0000000000007941 */ /* 0x000fea0003800000 */
.L_x_419:
        /* <DEDUP_REMOVED lines=21> */
.L_x_412:
        /* <DEDUP_REMOVED lines=63> */
.L_x_423:
[----:B------:R-:W-:Y:S05]  /*2ce0*/  BSYNC B0 ;  /* 0x0000000000007941 */ /* 0x000fea0003800000 */
.L_x_422:
        /* <DEDUP_REMOVED lines=44> */
.L_x_425:
[----:B------:R-:W-:Y:S05]  /*2fb0*/  BSYNC B0 ;  /* 0x0000000000007941 */ /* 0x000fea0003800000 */
.L_x_424:
        /* <DEDUP_REMOVED lines=30> */
.L_x_427:
[----:B------:R-:W-:Y:S05]  /*31a0*/  BSYNC B0 ;  /* 0x0000000000007941 */ /* 0x000fea0003800000 */
.L_x_426:
        /* <DEDUP_REMOVED lines=37> */
.L_x_429:
[----:B------:R-:W-:Y:S05]  /*3400*/  BSYNC B0 ;  /* 0x0000000000007941 */ /* 0x000fea0003800000 */
.L_x_428:
        /* <DEDUP_REMOVED lines=27> */
.L_x_431:
[----:B------:R-:W-:Y:S05]  /*35c0*/  BSYNC B0 ;  /* 0x0000000000007941 */ /* 0x000fea0003800000 */
.L_x_430:
        /* <DEDUP_REMOVED lines=40> */
.L_x_433:
[----:B------:R-:W-:Y:S05]  /*3850*/  BSYNC B0 ;  /* 0x0000000000007941 */ /* 0x000fea0003800000 */
.L_x_432:
        /* <DEDUP_REMOVED lines=57> */
.L_x_435:
[----:B------:R-:W-:Y:S05]  /*3bf0*/  BSYNC B0 ;  /* 0x0000000000007941 */ /* 0x000fea0003800000 */
.L_x_434:
        /* <DEDUP_REMOVED lines=44> */
.L_x_437:
[----:B------:R-:W-:Y:S05]  /*3ec0*/  BSYNC B0 ;  /* 0x0000000000007941 */ /* 0x000fea0003800000 */
.L_x_436:
[----:B------:R-:W0:Y:S01]  /*3ed0*/  LDGDEPBAR ;  /* 0x00000000000079af */ /* 0x000e220000000000 */
[----:B------:R-:W-:Y:S01]  /*3ee0*/  ULDC.64 UR10, c[0x0][0x3c8] ;  /* 0x0000f200000a7ab9 */ /* 0x000fe20000000a00 */
[----:B------:R-:W-:Y:S01]  /*3ef0*/  IMAD.MOV.U32 R4, RZ, RZ, 0x4 ;  /* 0x00000004ff047424 */ /* 0x000fe200078e00ff */
[----:B------:R-:W-:Y:S01]  /*3f00*/  UISETP.NE.U32.AND UP1, UPT, UR10, URZ, UPT ;  /* 0x0000003f0a00728c */ /* 0x000fe2000bf25070 */
[----:B-1-3--:R-:W-:Y:S01]  /*3f10*/  IMAD.MOV.U32 R7, RZ, RZ, 0x7f800000 ;  /* 0x7f800000ff077424 */ /* 0x00afe200078e00ff */
[----:B------:R-:W-:Y:S01]  /*3f20*/  USHF.R.S32.HI UR8, URZ, 0x1f, UR58 ;  /* 0x0000001f3f087899 */ /* 0x000fe2000801143a */
[----:B------:R-:W-:Y:S01]  /*3f30*/  IMAD.MOV.U32 R6, RZ, RZ, 0x7f800000 ;  /* 0x7f800000ff067424 */ /* 0x000fe200078e00ff */
[----:B------:R-:W-:Y:S01]  /*3f40*/  UISETP.NE.AND.EX UP1, UPT, UR11, URZ, UPT, UP1 ;  /* 0x0000003f0b00728c */ /* 0x000fe2000bf25310 */
[----:B------:R-:W-:Y:S01]  /*3f50*/  IMAD.WIDE R4, R15, R4, UR12 ;  /* 0x0000000c0f047e25 */ /* 0x000fe2000f8e0204 */
[----:B------:R-:W1:Y:S01]  /*3f60*/  LDC.64 R12, c[0x0][0x3b8] ;  /* 0x0000ee00ff0c7b82 */ /* 0x000e620000000a00 */
[----:B------:R-:W3:Y:S01]  /*3f70*/  S2R R8, SR_TID.X ;  /* 0x0000000000087919 */ /* 0x000ee20000002100 */
[----:B------:R-:W-:Y:S01]  /*3f80*/  ULDC UR20, c[0x0][0x270] ;  /* 0x00009c0000147ab9 */ /* 0x000fe20000000800 */
[----:B------:R-:W-:Y:S01]  /*3f90*/  ULDC UR22, c[0x0][0x2d0] ;  /* 0x0000b40000167ab9 */ /* 0x000fe20000000800 */
[----:B------:R-:W-:Y:S01]  /*3fa0*/  PLOP3.LUT P0, PT, PT, PT, UP1, 0x80, 0x0 ;  /* 0x000000000000781c */ /* 0x000fe20003f0f018 */
[----:B------:R-:W5:Y:S01]  /*3fb0*/  @!P6 LDG.E R7, desc[UR4][R4.64] ;  /* 0x000000040407e981 */ /* 0x000f62000c1e1900 */
[----:B------:R-:W-:-:S03]  /*3fc0*/  ULDC UR25, c[0x0][0x2dc] ;  /* 0x0000b70000197ab9 */ /* 0x000fc60000000800 */
[----:B------:R-:W-:Y:S01]  /*3fd0*/  @UP1 ULDC.64 UR16, c[0x0][0x3d0] ;  /* 0x0000f40000101ab9 */ /* 0x000fe20000000a00 */
[----:B------:R2:W4:Y:S01]  /*3fe0*/  @!P5 LDG.E R6, desc[UR4][R4.64+0x20] ;  /* 0x000020040406d981 */ /* 0x000522000c1e1900 */
[----:B------:R-:W-:Y:S01]  /*3ff0*/  @UP1 UIMAD UR6, UR60, UR16, URZ ;  /* 0x000000103c0612a4 */ /* 0x000fe2000f8e023f */
[----:B------:R-:W-:Y:S01]  /*4000*/  @UP1 UMOV UR9, UR8 ;  /* 0x0000000800091c82 */ /* 0x000fe20008000000 */
[----:B------:R-:W-:Y:S01]  /*4010*/  @UP1 UMOV UR8, UR58 ;  /* 0x0000003a00081c82 */ /* 0x000fe20008000000 */
[----:B------:R-:W-:-:S04]  /*4020*/  DEPBAR.LE SB0, 0x1 ;  /* 0x000080400000791a */ /* 0x000fc80000000000 */
[----:B------:R-:W-:Y:S01]  /*4030*/  BAR.SYNC.DEFER_BLOCKING 0x0 ;  /* 0x0000000000007b1d */ /* 0x000fe20000010000 */
[----:B------:R-:W-:Y:S02]  /*4040*/  @UP1 UIMAD.WIDE.U32 UR8, UR47, UR16, UR8 ;  /* 0x000000102f0812a5 */ /* 0x000fe4000f8e0008 */
[----:B------:R-:W-:Y:S02]  /*4050*/  @UP1 UIMAD UR6, UR47, UR17, UR6 ;  /* 0x000000112f0612a4 */ /* 0x000fe4000f8e0206 */
[----:B------:R-:W-:Y:S02]  /*4060*/  @UP1 ULEA UR10, UP0, UR8, UR10, 0x2 ;  /* 0x0000000a080a1291 */ /* 0x000fe4000f80103f */
[----:B------:R-:W-:Y:S01]  /*4070*/  @UP1 UIADD3 UR6, UR9, UR6, URZ ;  /* 0x0000000609061290 */ /* 0x000fe2000fffe03f */
[----:B------:R-:W-:Y:S01]  /*4080*/  IMAD.MOV.U32 R240, RZ, RZ, 0x20 ;  /* 0x00000020fff07424 */ /* 0x000fe200078e00ff */
[----:B------:R-:W-:Y:S02]  /*4090*/  CS2R R142, SRZ ;  /* 0x00000000008e7805 */ /* 0x000fe4000001ff00 */
[----:B------:R-:W-:Y:S01]  /*40a0*/  CS2R R140, SRZ ;  /* 0x00000000008c7805 */ /* 0x000fe2000001ff00 */
[----:B------:R-:W-:Y:S01]  /*40b0*/  @UP1 ULEA.HI.X UR11, UR8, UR11, UR6, 0x2, UP0 ;  /* 0x0000000b080b1291 */ /* 0x000fe200080f1406 */
[----:B------:R-:W-:-:S02]  /*40c0*/  CS2R R146, SRZ ;  /* 0x0000000000927805 */ /* 0x000fc4000001ff00 */
[----:B------:R-:W-:Y:S01]  /*40d0*/  CS2R R144, SRZ ;  /* 0x0000000000907805 */ /* 0x000fe2000001ff00 */
[----:B------:R-:W-:Y:S01]  /*40e0*/  @UP1 ULDC UR6, c[0x0][0x2e8] ;  /* 0x0000ba0000061ab9 */ /* 0x000fe20000000800 */
[----:B---3--:R-:W-:Y:S01]  /*40f0*/  IMAD.SHL.U32 R8, R8, 0x2, RZ ;  /* 0x0000000208087824 */ /* 0x008fe200078e00ff */
[----:B------:R-:W-:Y:S01]  /*4100*/  CS2R R138, SRZ ;  /* 0x00000000008a7805 */ /* 0x000fe2000001ff00 */
[----:B--2---:R-:W-:Y:S01]  /*4110*/  IMAD.U32 R4, RZ, RZ, UR10 ;  /* 0x0000000aff047e24 */ /* 0x004fe2000f8e00ff */
[----:B------:R-:W-:Y:S01]  /*4120*/  CS2R R136, SRZ ;  /* 0x0000000000887805 */ /* 0x000fe2000001ff00 */
[----:B------:R-:W-:Y:S01]  /*4130*/  IMAD.U32 R5, RZ, RZ, UR11 ;  /* 0x0000000bff057e24 */ /* 0x000fe2000f8e00ff */
[----:B------:R-:W-:Y:S02]  /*4140*/  CS2R R134, SRZ ;  /* 0x0000000000867805 */ /* 0x000fe4000001ff00 */
[----:B------:R-:W-:Y:S02]  /*4150*/  CS2R R132, SRZ ;  /* 0x0000000000847805 */ /* 0x000fe4000001ff00 */
[----:B------:R-:W-:-:S02]  /*4160*/  CS2R R126, SRZ ;  /* 0x00000000007e7805 */ /* 0x000fc4000001ff00 */
[----:B------:R-:W-:Y:S01]  /*4170*/  CS2R R124, SRZ ;  /* 0x00000000007c7805 */ /* 0x000fe2000001ff00 */
[----:B------:R-:W2:Y:S01]  /*4180*/  @P0 LDG.E R11, desc[UR4][R4.64] ;  /* 0x00000004040b0981 */ /* 0x000ea2000c1e1900 */
[----:B------:R-:W-:Y:S02]  /*4190*/  CS2R R130, SRZ ;  /* 0x0000000000827805 */ /* 0x000fe4000001ff00 */
[----:B------:R-:W-:Y:S02]  /*41a0*/  CS2R R128, SRZ ;  /* 0x0000000000807805 */ /* 0x000fe4000001ff00 */
[----:B------:R-:W-:Y:S01]  /*41b0*/  CS2R R122, SRZ ;  /* 0x00000000007a7805 */ /* 0x000fe2000001ff00 */
[----:B------:R-:W3:Y:S01]  /*41c0*/  LDSM.16.M88.4 R164, [R252+0x12000] ;  /* 0x01200000fca4783b */ /* 0x000ee20000000200 */
[----:B------:R-:W-:Y:S02]  /*41d0*/  CS2R R120, SRZ ;  /* 0x0000000000787805 */ /* 0x000fe4000001ff00 */
[----:B------:R-:W-:-:S02]  /*41e0*/  CS2R R118, SRZ ;  /* 0x0000000000767805 */ /* 0x000fc4000001ff00 */
[----:B------:R-:W-:Y:S01]  /*41f0*/  CS2R R116, SRZ ;  /* 0x0000000000747805 */ /* 0x000fe2000001ff00 */
[----:B------:R-:W2:Y:S01]  /*4200*/  LDSM.16.M88.4 R168, [R252+0x12800] ;  /* 0x01280000fca8783b */ /* 0x000ea20000000200 */
[----:B------:R-:W-:Y:S02]  /*4210*/  CS2R R110, SRZ ;  /* 0x00000000006e7805 */ /* 0x000fe4000001ff00 */
[----:B------:R-:W-:Y:S02]  /*4220*/  CS2R R108, SRZ ;  /* 0x00000000006c7805 */ /* 0x000fe4000001ff00 */
[----:B------:R-:W-:Y:S01]  /*4230*/  CS2R R114, SRZ ;  /* 0x0000000000727805 */ /* 0x000fe2000001ff00 */
[----:B------:R-:W2:Y:S01]  /*4240*/  LDSM.16.M88.4 R196, [R252+0x14000] ;  /* 0x01400000fcc4783b */ /* 0x000ea20000000200 */
        /* <DEDUP_REMOVED lines=15> */
[----:B-1----:R-:W3:Y:S01]  /*4340*/  LDG.E.64 R4, desc[UR4][R12.64+0x8] ;  /* 0x000008040c047981 */ /* 0x002ee2000c1e1b00 */
[----:B------:R-:W2:Y:S01]  /*4350*/  @P0 MUFU.RCP R9, UR6 ;  /* 0x0000000600090d08 */ /* 0x000ea20008001000 */
[----:B------:R-:W-:Y:S01]  /*4360*/  UIMAD UR6, UR47, UR20, UR58 ;  /* 0x000000142f0672a4 */ /* 0x000fe2000f8e023a */
[----:B------:R-:W-:-:S02]  /*4370*/  CS2R R52, SRZ ;  /* 0x0000000000347805 */ /* 0x000fc4000001ff00 */
[----:B------:R-:W-:Y:S02]  /*4380*/  CS2R R46, SRZ ;  /* 0x00000000002e7805 */ /* 0x000fe4000001ff00 */
[----:B------:R-:W-:Y:S01]  /*4390*/  CS2R R44, SRZ ;  /* 0x00000000002c7805 */ /* 0x000fe2000001ff00 */
[----:B------:R-:W-:Y:S01]  /*43a0*/  USHF.L.U32 UR6, UR6, 0x5, URZ ;  /* 0x0000000506067899 */ /* 0x000fe2000800063f */
[----:B------:R-:W-:Y:S02]  /*43b0*/  CS2R R50, SRZ ;  /* 0x0000000000327805 */ /* 0x000fe4000001ff00 */
[----:B------:R-:W-:Y:S02]  /*43c0*/  CS2R R48, SRZ ;  /* 0x0000000000307805 */ /* 0x000fe4000001ff00 */
[----:B------:R-:W-:Y:S01]  /*43d0*/  CS2R R42, SRZ ;  /* 0x00000000002a7805 */ /* 0x000fe2000001ff00 */
[----:B------:R-:W-:Y:S01]  /*43e0*/  USHF.R.S32.HI UR10, URZ, 0x1f, UR6 ;  /* 0x0000001f3f0a7899 */ /* 0x000fe20008011406 */
[----:B------:R-:W-:-:S02]  /*43f0*/  CS2R R40, SRZ ;  /* 0x0000000000287805 */ /* 0x000fc4000001ff00 */
[----:B------:R-:W-:Y:S02]  /*4400*/  CS2R R38, SRZ ;  /* 0x0000000000267805 */ /* 0x000fe4000001ff00 */
[----:B------:R-:W-:Y:S02]  /*4410*/  CS2R R36, SRZ ;  /* 0x0000000000247805 */ /* 0x000fe4000001ff00 */
[----:B------:R-:W-:Y:S02]  /*4420*/  CS2R R34, SRZ ;  /* 0x0000000000227805 */ /* 0x000fe4000001ff00 */
[----:B------:R-:W-:Y:S02]  /*4430*/  CS2R R32, SRZ ;  /* 0x0000000000207805 */ /* 0x000fe4000001ff00 */
[----:B------:R-:W-:Y:S02]  /*4440*/  CS2R R22, SRZ ;  /* 0x0000000000167805 */ /* 0x000fe4000001ff00 */
[----:B------:R-:W-:Y:S01]  /*4450*/  CS2R R20, SRZ ;  /* 0x0000000000147805 */ /* 0x000fe2000001ff00 */
[----:B------:R-:W-:Y:S01]  /*4460*/  ULDC.U8 UR17, c[0x0][0x388] ;  /* 0x0000e20000117ab9 */ /* 0x000fe20000000000 */
[----:B------:R-:W-:Y:S01]  /*4470*/  ULDC UR16, c[0x0][0x2ec] ;  /* 0x0000bb0000107ab9 */ /* 0x000fe20000000800 */
[----:B------:R-:W3:Y:S04]  /*4480*/  LDG.E.64 R12, desc[UR4][R12.64] ;  /* 0x000000040c0c7981 */ /* 0x000ee8000c1e1b00 */
[----:B----4-:R1:W-:Y:S04]  /*4490*/  STL [R1+0x6c], R6 ;  /* 0x00006c0601007387 */ /* 0x0103e80000100800 */
[----:B-----5:R4:W-:Y:S01]  /*44a0*/  STL [R1+0x68], R7 ;  /* 0x0000680701007387 */ /* 0x0209e20000100800 */
[----:B-1----:R-:W-:-:S02]  /*44b0*/  LEA.HI R6, R30, R29, RZ, 0x7 ;  /* 0x0000001d1e067211 */ /* 0x002fc400078f38ff */
[----:B----4-:R-:W-:Y:S02]  /*44c0*/  LOP3.LUT R7, R26, 0xfffffff8, RZ, 0xc0, !PT ;  /* 0xfffffff81a077812 */ /* 0x010fe400078ec0ff */
[----:B------:R-:W-:-:S03]  /*44d0*/  SHF.R.S32.HI R6, RZ, 0x7, R6 ;  /* 0x00000007ff067819 */ /* 0x000fc60000011406 */
[----:B------:R-:W-:Y:S02]  /*44e0*/  IMAD.IADD R7, R29, 0x1, -R7 ;  /* 0x000000011d077824 */ /* 0x000fe400078e0a07 */
[----:B------:R-:W-:-:S03]  /*44f0*/  IMAD.SHL.U32 R10, R6, 0x20, RZ ;  /* 0x00000020060a7824 */ /* 0x000fc600078e00ff */
[----:B------:R-:W-:Y:S01]  /*4500*/  LOP3.LUT P1, RZ, R7, 0x2, RZ, 0xc0, !PT ;  /* 0x0000000207ff7812 */ /* 0x000fe2000782c0ff */
[----:B------:R-:W-:Y:S01]  /*4510*/  IMAD.U32 R7, RZ, RZ, UR43 ;  /* 0x0000002bff077e24 */ /* 0x000fe2000f8e00ff */
[----:B------:R-:W-:Y:S01]  /*4520*/  LOP3.LUT R10, R10, 0x6, R8, 0xf8, !PT ;  /* 0x000000060a0a7812 */ /* 0x000fe200078ef808 */
[----:B------:R-:W-:Y:S02]  /*4530*/  IMAD.U32 R8, RZ, RZ, UR43 ;  /* 0x0000002bff087e24 */ /* 0x000fe4000f8e00ff */
[----:B------:R-:W-:Y:S01]  /*4540*/  IMAD R14, R7, 0x2, R6 ;  /* 0x00000002070e7824 */ /* 0x000fe200078e0206 */
[----:B------:R-:W-:Y:S01]  /*4550*/  SHF.R.S32.HI R7, RZ, 0x1f, R24 ;  /* 0x0000001fff077819 */ /* 0x000fe20000011418 */
[----:B------:R-:W-:Y:S02]  /*4560*/  IMAD R15, R8, 0x40, R10 ;  /* 0x00000040080f7824 */ /* 0x000fe400078e020a */
[----:B--2---:R-:W-:-:S03]  /*4570*/  @P0 FMUL.FTZ R6, R11, R9 ;  /* 0x000000090b060220 */ /* 0x004fc60000410000 */
[----:B------:R-:W-:Y:S01]  /*4580*/  STL [R1+0x38], R15 ;  /* 0x0000380f01007387 */ /* 0x000fe20000100800 */
[----:B---3--:R-:W-:-:S04]  /*4590*/  IADD3 R24, P3, P2, R4, UR6, R24 ;  /* 0x0000000604187c10 */ /* 0x008fc8000fa7e018 */
[----:B------:R-:W-:Y:S02]  /*45a0*/  IADD3.X R4, R5, UR10, R7, P3, P2 ;  /* 0x0000000a05047c10 */ /* 0x000fe40009fe4407 */
[----:B------:R-:W-:-:S03]  /*45b0*/  @P0 R2UR UR11, R6 ;  /* 0x00000000060b02ca */ /* 0x000fc600000e0000 */
[----:B------:R1:W-:Y:S04]  /*45c0*/  STL [R1+0xb0], R4 ;  /* 0x0000b00401007387 */ /* 0x0003e80000100800 */
[----:B------:R-:W2:Y:S04]  /*45d0*/  LDL R6, [R1] ;  /* 0x0000000001067983 */ /* 0x000ea80000100800 */
[----:B-1----:R-:W3:Y:S01]  /*45e0*/  LDL R4, [R1+0x4] ;  /* 0x0000040001047983 */ /* 0x002ee20000100800 */
[C---:B------:R-:W-:Y:S01]  /*45f0*/  VIADD R5, R15.reuse, 0x19 ;  /* 0x000000190f057836 */ /* 0x040fe20000000000 */
[----:B------:R-:W-:Y:S01]  /*4600*/  R2UR UR8, R12 ;  /* 0x000000000c0872ca */ /* 0x000fe200000e0000 */
[----:B------:R-:W-:Y:S01]  /*4610*/  VIADD R7, R15, 0x10 ;  /* 0x000000100f077836 */ /* 0x000fe20000000000 */
[----:B------:R-:W-:-:S02]  /*4620*/  R2UR UR9, R13 ;  /* 0x000000000d0972ca */ /* 0x000fc400000e0000 */
[----:B------:R-:W-:Y:S01]  /*4630*/  I2FP.F32.S32 R12, R5 ;  /* 0x00000005000c7245 */ /* 0x000fe20000201400 */
[C---:B------:R-:W-:Y:S01]  /*4640*/  VIADD R8, R15.reuse, 0x9 ;  /* 0x000000090f087836 */ /* 0x040fe20000000000 */
[----:B------:R-:W-:Y:S01]  /*4650*/  SEL R240, R240, 0xffffffe0, !P1 ;  /* 0xffffffe0f0f07807 */ /* 0x000fe20004800000 */
[C---:B------:R-:W-:Y:S02]  /*4660*/  VIADD R9, R15.reuse, 0x8 ;  /* 0x000000080f097836 */ /* 0x040fe40000000000 */
[----:B------:R-:W-:Y:S02]  /*4670*/  STL [R1+0x9c], R12 ;  /* 0x00009c0c01007387 */ /* 0x000fe40000100800 */
[----:B------:R-:W-:Y:S02]  /*4680*/  IMAD.IADD R240, R240, 0x1, R252 ;  /* 0x00000001f0f07824 */ /* 0x000fe400078e02fc */
[----:B------:R-:W-:-:S03]  /*4690*/  VIADD R10, R15, 0x1 ;  /* 0x000000010f0a7836 */ /* 0x000fc60000000000 */
[----:B------:R-:W1:Y:S04]  /*46a0*/  LDSM.16.M88.4 R172, [R240+0x12000] ;  /* 0x01200000f0ac783b */ /* 0x000e680000000200 */
[----:B------:R-:W4:Y:S04]  /*46b0*/  LDSM.16.M88.4 R176, [R240+0x12800] ;  /* 0x01280000f0b0783b */ /* 0x000f280000000200 */
[----:B------:R-:W1:Y:S04]  /*46c0*/  LDSM.16.M88.4 R204, [R240+0x14000] ;  /* 0x01400000f0cc783b */ /* 0x000e680000000200 */
[----:B------:R-:W1:Y:S04]  /*46d0*/  LDSM.16.M88.4 R208, [R240+0x14800] ;  /* 0x01480000f0d0783b */ /* 0x000e680000000200 */
[----:B------:R-:W1:Y:S04]  /*46e0*/  LDSM.16.M88.4 R236, [R240+0x16000] ;  /* 0x01600000f0ec783b */ /* 0x000e680000000200 */
[----:B------:R-:W1:Y:S01]  /*46f0*/  LDSM.16.M88.4 R240, [R240+0x16800] ;  /* 0x01680000f0f0783b */ /* 0x000e620000000200 */
[----:B------:R-:W-:Y:S01]  /*4700*/  USHF.L.U32 UR20, UR43, 0x6, URZ ;  /* 0x000000062b147899 */ /* 0x000fe2000800063f */
[----:B------:R-:W-:-:S02]  /*4710*/  CS2R R30, SRZ ;  /* 0x00000000001e7805 */ /* 0x000fc4000001ff00 */
[----:B------:R-:W-:Y:S02]  /*4720*/  CS2R R28, SRZ ;  /* 0x00000000001c7805 */ /* 0x000fe4000001ff00 */
[----:B------:R-:W-:Y:S01]  /*4730*/  CS2R R26, SRZ ;  /* 0x00000000001a7805 */ /* 0x000fe2000001ff00 */
[----:B------:R-:W-:Y:S01]  /*4740*/  UIADD3 UR21, UR23, 0x40, UR20 ;  /* 0x0000004017157890 */ /* 0x000fe2000fffe014 */
[----:B------:R-:W-:Y:S01]  /*4750*/  UMOV UR6, URZ ;  /* 0x0000003f00067c82 */ /* 0x000fe20008000000 */
[----:B------:R-:W-:Y:S02]  /*4760*/  UIADD3 UR20, UR20, 0x40, URZ ;  /* 0x0000004014147890 */ /* 0x000fe4000fffe03f */
[----:B------:R-:W-:Y:S01]  /*4770*/  UIADD3 UR21, UR21, -UR19, URZ ;  /* 0x8000001315157290 */ /* 0x000fe2000fffe03f */
[----:B------:R-:W-:Y:S01]  /*4780*/  @UP1 UMOV UR6, UR11 ;  /* 0x0000000b00061c82 */ /* 0x000fe20008000000 */
[----:B--2---:R-:W2:Y:S04]  /*4790*/  LDSM.16.M88.4 R148, [R6+0x12000] ;  /* 0x012000000694783b */ /* 0x004ea80000000200 */
[----:B------:R-:W1:Y:S04]  /*47a0*/  LDSM.16.M88.4 R152, [R6+0x12800] ;  /* 0x012800000698783b */ /* 0x000e680000000200 */
[----:B------:R-:W1:Y:S04]  /*47b0*/  LDSM.16.M88.4 R180, [R6+0x14000] ;  /* 0x0140000006b4783b */ /* 0x000e680000000200 */
[----:B------:R-:W1:Y:S04]  /*47c0*/  LDSM.16.M88.4 R184, [R6+0x14800] ;  /* 0x0148000006b8783b */ /* 0x000e680000000200 */
[----:B------:R-:W1:Y:S04]  /*47d0*/  LDSM.16.M88.4 R212, [R6+0x16000] ;  /* 0x0160000006d4783b */ /* 0x000e680000000200 */
[----:B------:R5:W1:Y:S04]  /*47e0*/  LDSM.16.M88.4 R216, [R6+0x16800] ;  /* 0x0168000006d8783b */ /* 0x000a680000000200 */
[----:B---3--:R-:W3:Y:S04]  /*47f0*/  LDSM.16.M88.4 R156, [R4+0x12000] ;  /* 0x01200000049c783b */ /* 0x008ee80000000200 */
[----:B------:R-:W1:Y:S04]  /*4800*/  LDSM.16.M88.4 R160, [R4+0x12800] ;  /* 0x0128000004a0783b */ /* 0x000e680000000200 */
[----:B------:R-:W1:Y:S04]  /*4810*/  LDSM.16.M88.4 R188, [R4+0x14000] ;  /* 0x0140000004bc783b */ /* 0x000e680000000200 */
[----:B------:R-:W1:Y:S04]  /*4820*/  LDSM.16.M88.4 R192, [R4+0x14800] ;  /* 0x0148000004c0783b */ /* 0x000e680000000200 */
[----:B------:R-:W1:Y:S04]  /*4830*/  LDSM.16.M88.4 R220, [R4+0x16000] ;  /* 0x0160000004dc783b */ /* 0x000e680000000200 */
[----:B------:R4:W1:Y:S01]  /*4840*/  LDSM.16.M88.4 R224, [R4+0x16800] ;  /* 0x0168000004e0783b */ /* 0x0008620000000200 */
[----:B-----5:R-:W-:-:S05]  /*4850*/  VIADD R6, R15, 0x11 ;  /* 0x000000110f067836 */ /* 0x020fca0000000000 */
[----:B------:R-:W-:Y:S01]  /*4860*/  I2FP.F32.S32 R5, R6 ;  /* 0x0000000600057245 */ /* 0x000fe20000201400 */
[----:B----4-:R-:W-:-:S05]  /*4870*/  VIADD R4, R15, 0x18 ;  /* 0x000000180f047836 */ /* 0x010fca0000000000 */
[----:B------:R-:W-:Y:S02]  /*4880*/  I2FP.F32.S32 R11, R4 ;  /* 0x00000004000b7245 */ /* 0x000fe40000201400 */
[----:B------:R-:W-:-:S03]  /*4890*/  I2FP.F32.S32 R4, R7 ;  /* 0x0000000700047245 */ /* 0x000fc60000201400 */
[----:B------:R-:W-:Y:S04]  /*48a0*/  STL [R1+0x98], R11 ;  /* 0x0000980b01007387 */ /* 0x000fe80000100800 */
[----:B------:R4:W-:Y:S04]  /*48b0*/  STL [R1+0x94], R5 ;  /* 0x0000940501007387 */ /* 0x0009e80000100800 */
[----:B------:R5:W-:Y:S01]  /*48c0*/  STL [R1+0x90], R4 ;  /* 0x0000900401007387 */ /* 0x000be20000100800 */
[----:B------:R-:W-:Y:S01]  /*48d0*/  IMAD.WIDE.U32 R6, R24, -0x2daee0ad, RZ ;  /* 0xd2511f5318067825 */ /* 0x000fe200078e00ff */
[----:B----4-:R-:W-:-:S02]  /*48e0*/  I2FP.F32.S32 R5, R8 ;  /* 0x0000000800057245 */ /* 0x010fc40000201400 */
[----:B-----5:R-:W-:-:S03]  /*48f0*/  I2FP.F32.S32 R4, R9 ;  /* 0x0000000900047245 */ /* 0x020fc60000201400 */
[----:B------:R4:W-:Y:S04]  /*4900*/  STL [R1+0x8c], R5 ;  /* 0x00008c0501007387 */ /* 0x0009e80000100800 */
[----:B------:R5:W-:Y:S04]  /*4910*/  STL [R1+0x88], R4 ;  /* 0x0000880401007387 */ /* 0x000be80000100800 */
[----:B------:R2:W-:Y:S01]  /*4920*/  STL.64 [R1+0xa8], R6 ;  /* 0x0000a80601007387 */ /* 0x0005e20000100a00 */
[----:B----4-:R-:W-:Y:S02]  /*4930*/  I2FP.F32.S32 R5, R10 ;  /* 0x0000000a00057245 */ /* 0x010fe40000201400 */
[----:B-----5:R-:W-:-:S04]  /*4940*/  LOP3.LUT R4, R14, UR9, RZ, 0x3c, !PT ;  /* 0x000000090e047c12 */ /* 0x020fc8000f8e3cff */
[----:B------:R-:W-:Y:S01]  /*4950*/  LOP3.LUT R4, R4, R7, RZ, 0x3c, !PT ;  /* 0x0000000704047212 */ /* 0x000fe200078e3cff */
[----:B------:R4:W-:Y:S01]  /*4960*/  STL [R1+0x84], R5 ;  /* 0x0000840501007387 */ /* 0x0009e20000100800 */
[----:B--2---:R-:W-:-:S05]  /*4970*/  I2FP.F32.S32 R6, R15 ;  /* 0x0000000f00067245 */ /* 0x004fca0000201400 */
[----:B------:R2:W-:Y:S01]  /*4980*/  STL [R1+0x80], R6 ;  /* 0x0000800601007387 */ /* 0x0005e20000100800 */
[----:B----4-:R-:W-:-:S05]  /*4990*/  IMAD.WIDE.U32 R4, R4, -0x326172a9, RZ ;  /* 0xcd9e8d5704047825 */ /* 0x010fca00078e00ff */
[----:B------:R2:W-:Y:S01]  /*49a0*/  STL.64 [R1+0x78], R4 ;  /* 0x0000780401007387 */ /* 0x0005e20000100a00 */
[----:B-1-3--:R-:W-:-:S07]  /*49b0*/  CS2R R24, SRZ ;  /* 0x0000000000187805 */ /* 0x00afce000001ff00 */
.L_x_440:
[----:B---3--:R-:W3:Y:S01]  /*49c0*/  LDL R97, [R1] ;  /* 0x0000000001617983 */ /* 0x008ee20000100800 */
[----:B------:R-:W-:Y:S02]  /*49d0*/  USHF.L.U32 UR10, UR7, 0x6, URZ ;  /* 0x00000006070a7899 */ /* 0x000fe4000800063f */
[----:B------:R-:W-:Y:S02]  /*49e0*/  UIADD3 UR11, UR8, -0x61c88647, URZ ;  /* 0x9e3779b9080b7890 */ /* 0x000fe4000fffe03f */
[----:B------:R-:W4:Y:S01]  /*49f0*/  LDL R249, [R1+0x8] ;  /* 0x0000080001f97983 */ /* 0x000f220000100800 */
[----:B------:R-:W-:Y:S04]  /*4a00*/  UISETP.GE.AND UP0, UPT, UR10, UR21, UPT ;  /* 0x000000150a00728c */ /* 0x000fe8000bf06270 */
[----:B------:R-:W2:Y:S01]  /*4a10*/  LDL R96, [R1+0x4] ;  /* 0x0000040001607983 */ /* 0x000ea20000100800 */
[----:B------:R-:W-:Y:S04]  /*4a20*/  UISETP.LT.AND UP0, UPT, UR20, UR19, UP0 ;  /* 0x000000131400728c */ /* 0x000fe80008701270 */
[----:B------:R-:W2:Y:S02]  /*4a30*/  LDL R248, [R1+0xc] ;  /* 0x00000c0001f87983 */ /* 0x000ea40000100800 */
[----:B------:R-:W-:Y:S03]  /*4a40*/  PLOP3.LUT P2, PT, PT, PT, UP0, 0x80, 0x0 ;  /* 0x000000000000781c */ /* 0x000fe60003f4f008 */
[----:B------:R-:W2:Y:S01]  /*4a50*/  LDL R247, [R1+0x18] ;  /* 0x0000180001f77983 */ /* 0x000ea20000100800 */
[----:B------:R-:W-:Y:S04]  /*4a60*/  UISETP.GT.AND UP0, UPT, UR7, UR18, UPT ;  /* 0x000000120700728c */ /* 0x000fe8000bf04270 */
[----:B------:R-:W2:Y:S05]  /*4a70*/  LDL R99, [R1+0x10] ;  /* 0x0000100001637983 */ /* 0x000eaa0000100800 */
[----:B------:R-:W2:Y:S05]  /*4a80*/  LDL R246, [R1+0x14] ;  /* 0x0000140001f67983 */ /* 0x000eaa0000100800 */
[----:B------:R-:W0:Y:S05]  /*4a90*/  LDGDEPBAR ;  /* 0x00000000000079af */ /* 0x000e2a0000000000 */
[----:B------:R-:W2:Y:S05]  /*4aa0*/  LDL R98, [R1+0xb4] ;  /* 0x0000b40001627983 */ /* 0x000eaa0000100800 */
[----:B------:R-:W2:Y:S05]  /*4ab0*/  LDL R250, [R1+0x3c] ;  /* 0x00003c0001fa7983 */ /* 0x000eaa0000100800 */
[----:B------:R-:W2:Y:S05]  /*4ac0*/  LDL R251, [R1+0xb0] ;  /* 0x0000b00001fb7983 */ /* 0x000eaa0000100800 */
[----:B------:R-:W3:Y:S05]  /*4ad0*/  LDL.64 R244, [R1+0xa8] ;  /* 0x0000a80001f47983 */ /* 0x000eea0000100a00 */
[----:B---3--:R-:W3:Y:S01]  /*4ae0*/  LDL R245, [R1+0x58] ;  /* 0x0000580001f57983 */ /* 0x008ee20000100800 */
[----:B------:R-:W-:Y:S04]  /*4af0*/  DEPBAR.LE SB0, 0x0 ;  /* 0x000080000000791a */ /* 0x000fe80000000000 */
[----:B------:R-:W-:Y:S06]  /*4b00*/  BAR.SYNC.DEFER_BLOCKING 0x0 ;  /* 0x0000000000007b1d */ /* 0x000fec0000010000 */
[----:B----4-:R-:W-:Y:S05]  /*4b10*/  LDSM.16.M88.4 R16, [R249] ;  /* 0x00000000f910783b */ /* 0x010fea0000000200 */
[----:B------:R-:W1:Y:S05]  /*4b20*/  LDSM.16.M88.4 R8, [R97+0xc000] ;  /* 0x00c000006108783b */ /* 0x000e6a0000000200 */
[----:B------:R-:W4:Y:S05]  /*4b30*/  LDSM.16.M88.4 R68, [R97+0xc800] ;  /* 0x00c800006144783b */ /* 0x000f2a0000000200 */
[----:B--2---:R-:W-:Y:S05]  /*4b40*/  LDSM.16.M88.4 R72, [R248] ;  /* 0x00000000f848783b */ /* 0x004fea0000000200 */
[----:B------:R-:W2:Y:S05]  /*4b50*/  LDSM.16.M88.4 R76, [R96+0xc000] ;  /* 0x00c00000604c783b */ /* 0x000eaa0000000200 */
[----:B------:R-:W2:Y:S05]  /*4b60*/  LDSM.16.M88.4 R80, [R96+0xc800] ;  /* 0x00c800006050783b */ /* 0x000eaa0000000200 */
[----:B------:R-:W-:Y:S05]  /*4b70*/  LDSM.16.M88.4 R84, [R247] ;  /* 0x00000000f754783b */ /* 0x000fea0000000200 */
[----:B------:R-:W2:Y:S05]  /*4b80*/  LDSM.16.M88.4 R88, [R252+0xc000] ;  /* 0x00c00000fc58783b */ /* 0x000eaa0000000200 */
[----:B------:R-:W-:Y:S01]  /*4b90*/  LDSM.16.M88.4 R92, [R99+0xc000] ;  /* 0x00c00000635c783b */ /* 0x000fe20000000200 */
[C---:B-1----:R-:W-:Y:S06]  /*4ba0*/  HMMA.16816.F32.BF16 R4, R16.reuse, R8, RZ ;  /* 0x000000081004723c */ /* 0x042fec00000418ff */
[C---:B------:R-:W-:Y:S06]  /*4bb0*/  HMMA.16816.F32.BF16 R8, R16.reuse, R10, RZ ;  /* 0x0000000a1008723c */ /* 0x040fec00000418ff */
[C---:B----4-:R-:W-:Y:S06]  /*4bc0*/  HMMA.16816.F32.BF16 R12, R16.reuse, R68, RZ ;  /* 0x00000044100c723c */ /* 0x050fec00000418ff */
[----:B------:R-:W-:Y:S01]  /*4bd0*/  HMMA.16816.F32.BF16 R16, R16, R70, RZ ;  /* 0x000000461010723c */ /* 0x000fe200000418ff */
[----:B------:R-:W1:Y:S05]  /*4be0*/  LDSM.16.M88.4 R68, [R252+0xc800] ;  /* 0x00c80000fc44783b */ /* 0x000e6a0000000200 */
[C---:B--2---:R-:W-:Y:S06]  /*4bf0*/  HMMA.16816.F32.BF16 R4, R72.reuse, R76, R4 ;  /* 0x0000004c4804723c */ /* 0x044fec0000041804 */
[C---:B------:R-:W-:Y:S01]  /*4c00*/  HMMA.16816.F32.BF16 R8, R72.reuse, R78, R8 ;  /* 0x0000004e4808723c */ /* 0x040fe20000041808 */
[----:B------:R-:W2:Y:S05]  /*4c10*/  LDSM.16.M88.4 R76, [R246] ;  /* 0x00000000f64c783b */ /* 0x000eaa0000000200 */
[C---:B------:R-:W-:Y:S06]  /*4c20*/  HMMA.16816.F32.BF16 R12, R72.reuse, R80, R12 ;  /* 0x00000050480c723c */ /* 0x040fec000004180c */
[----:B------:R-:W-:Y:S01]  /*4c30*/  HMMA.16816.F32.BF16 R16, R72, R82, R16 ;  /* 0x000000524810723c */ /* 0x000fe20000041810 */
[----:B------:R-:W4:Y:S05]  /*4c40*/  LDSM.16.M88.4 R72, [R99+0xc800] ;  /* 0x00c800006348783b */ /* 0x000f2a0000000200 */
        /* <DEDUP_REMOVED lines=11> */
[C---:B----4-:R-:W-:Y:S06]  /*4d00*/  HMMA.16816.F32.BF16 R12, R76.reuse, R72, R12 ;  /* 0x000000484c0c723c */ /* 0x050fec000004180c */
        /* <DEDUP_REMOVED lines=29> */
[----:B------:R4:W4:Y:S05]  /*4ee0*/  LDSM.16.M88.4 R72, [R96+0x10800] ;  /* 0x010800006048783b */ /* 0x00092a0000000200 */
[C---:B------:R-:W-:Y:S01]  /*4ef0*/  HMMA.16816.F32.BF16 R4, R84.reuse, R88, R4 ;  /* 0x000000585404723c */ /* 0x040fe20000041804 */
[----:B------:R-:W-:Y:S05]  /*4f00*/  LDSM.16.M88.4 R80, [R247+0x4000] ;  /* 0x00400000f750783b */ /* 0x000fea0000000200 */
[C---:B------:R-:W-:Y:S01]  /*4f10*/  HMMA.16816.F32.BF16 R8, R84.reuse, R90, R8 ;  /* 0x0000005a5408723c */ /* 0x040fe20000041808 */
[----:B------:R-:W3:Y:S05]  /*4f20*/  LDSM.16.M88.4 R88, [R252+0x10000] ;  /* 0x01000000fc58783b */ /* 0x000eea0000000200 */
[C---:B-1----:R-:W-:Y:S06]  /*4f30*/  HMMA.16816.F32.BF16 R12, R84.reuse, R68, R12 ;  /* 0x00000044540c723c */ /* 0x042fec000004180c */
[----:B------:R-:W-:Y:S01]  /*4f40*/  HMMA.16816.F32.BF16 R16, R84, R70, R16 ;  /* 0x000000465410723c */ /* 0x000fe20000041810 */
[----:B------:R-:W1:Y:S05]  /*4f50*/  LDSM.16.M88.4 R68, [R252+0x10800] ;  /* 0x01080000fc44783b */ /* 0x000e6a0000000200 */
[C---:B--2---:R-:W-:Y:S01]  /*4f60*/  HMMA.16816.F32.BF16 R4, R76.reuse, R92, R4 ;  /* 0x0000005c4c04723c */ /* 0x044fe20000041804 */
[----:B----4-:R-:W2:Y:S05]  /*4f70*/  LDL.64 R96, [R1+0x78] ;  /* 0x0000780001607983 */ /* 0x010eaa0000100a00 */
[----:B------:R-:W-:Y:S01]  /*4f80*/  LDSM.16.M88.4 R84, [R246+0x4000] ;  /* 0x00400000f654783b */ /* 0x000fe20000000200 */
[C---:B------:R-:W-:Y:S04]  /*4f90*/  HMMA.16816.F32.BF16 R8, R76.reuse, R94, R8 ;  /* 0x0000005e4c08723c */ /* 0x040fe80000041808 */
[----:B------:R-:W4:Y:S02]  /*4fa0*/  LDSM.16.M88.4 R92, [R99+0x10000] ;  /* 0x01000000635c783b */ /* 0x000f240000000200 */
[C---:B------:R-:W-:Y:S06]  /*4fb0*/  HMMA.16816.F32.BF16 R12, R76.reuse, R72, R12 ;  /* 0x000000484c0c723c */ /* 0x040fec000004180c */
[----:B------:R-:W-:Y:S01]  /*4fc0*/  HMMA.16816.F32.BF16 R16, R76, R74, R16 ;  /* 0x0000004a4c10723c */ /* 0x000fe20000041810 */
[----:B------:R-:W2:Y:S01]  /*4fd0*/  LDL R77, [R1+0x84] ;  /* 0x00008400014d7983 */ /* 0x000ea20000100800 */
[----:B------:R-:W-:Y:S04]  /*4fe0*/  IMAD.U32 R72, RZ, RZ, UR7 ;  /* 0x00000007ff487e24 */ /* 0x000fe8000f8e00ff */
[----:B------:R-:W2:Y:S01]  /*4ff0*/  LDL R79, [R1+0x38] ;  /* 0x00003800014f7983 */ /* 0x000ea20000100800 */
[C---:B---3--:R-:W-:Y:S01]  /*5000*/  HMMA.16816.F32.BF16 R4, R80.reuse, R88, R4 ;  /* 0x000000585004723c */ /* 0x048fe20000041804 */
[----:B------:R-:W-:Y:S03]  /*5010*/  IMAD.MOV.U32 R78, RZ, RZ, 0x8 ;  /* 0x00000008ff4e7424 */ /* 0x000fe600078e00ff */
[----:B------:R-:W-:Y:S02]  /*5020*/  IMAD.U32 R74, RZ, RZ, UR10 ;  /* 0x0000000aff4a7e24 */ /* 0x000fe4000f8e00ff */
[C---:B------:R-:W-:Y:S01]  /*5030*/  HMMA.16816.F32.BF16 R8, R80.reuse, R90, R8 ;  /* 0x0000005a5008723c */ /* 0x040fe20000041808 */
[----:B------:R-:W3:Y:S01]  /*5040*/  LDL R91, [R1+0x6c] ;  /* 0x00006c00015b7983 */ /* 0x000ee20000100800 */
[----:B------:R-:W-:Y:S04]  /*5050*/  UIADD3 UR10, UR9, -0x4498517b, URZ ;  /* 0xbb67ae85090a7890 */ /* 0x000fe8000fffe03f */
[----:B------:R-:W3:Y:S01]  /*5060*/  LDL R90, [R1+0x80] ;  /* 0x00008000015a7983 */ /* 0x000ee20000100800 */
[C---:B-1----:R-:W-:Y:S06]  /*5070*/  HMMA.16816.F32.BF16 R12, R80.reuse, R68, R12 ;  /* 0x00000044500c723c */ /* 0x042fec000004180c */
[----:B------:R-:W-:Y:S01]  /*5080*/  HMMA.16816.F32.BF16 R16, R80, R70, R16 ;  /* 0x000000465010723c */ /* 0x000fe20000041810 */
[----:B------:R-:W3:Y:S04]  /*5090*/  LDL R83, [R1+0x88] ;  /* 0x0000880001537983 */ /* 0x000ee80000100800 */
[----:B------:R-:W-:Y:S02]  /*50a0*/  IMAD R68, R72, 0x4, R98 ;  /* 0x0000000448447824 */ /* 0x000fe400078e0262 */
[----:B------:R-:W3:Y:S01]  /*50b0*/  LDL R98, [R1+0x68] ;  /* 0x0000680001627983 */ /* 0x000ee20000100800 */
[C---:B----4-:R-:W-:Y:S03]  /*50c0*/  HMMA.16816.F32.BF16 R4, R84.reuse, R92, R4 ;  /* 0x0000005c5404723c */ /* 0x050fe60000041804 */
[----:B------:R-:W-:Y:S02]  /*50d0*/  IMAD.U32 R72, RZ, RZ, UR23 ;  /* 0x00000017ff487e24 */ /* 0x000fe4000f8e00ff */
[----:B------:R-:W-:Y:S01]  /*50e0*/  IMAD.WIDE.U32 R68, R68, -0x326172a9, RZ ;  /* 0xcd9e8d5744447825 */ /* 0x000fe200078e00ff */
[C---:B------:R-:W-:Y:S05]  /*50f0*/  HMMA.16816.F32.BF16 R8, R84.reuse, R94, R8 ;  /* 0x0000005e5408723c */ /* 0x040fea0000041808 */
[----:B------:R-:W-:Y:S02]  /*5100*/  @!P2 IADD3 R70, -R72, 0x1, R250 ;  /* 0x000000014846a810 */ /* 0x000fe40007ffe1fa */
[----:B------:R-:W-:Y:S04]  /*5110*/  LOP3.LUT R72, R69, UR8, R251, 0x96, !PT ;  /* 0x0000000845487c12 */ /* 0x000fe8000f8e96fb */
[----:B------:R-:W-:Y:S01]  /*5120*/  @!P2 IADD3 R74, R74, UR19, R70 ;  /* 0x000000134a4aac10 */ /* 0x000fe2000fffe046 */
[----:B------:R-:W-:Y:S05]  /*5130*/  IMAD.WIDE.U32 R72, R72, -0x2daee0ad, RZ ;  /* 0xd2511f5348487825 */ /* 0x000fea00078e00ff */
[----:B------:R-:W-:Y:S01]  /*5140*/  LOP3.LUT R73, R73, UR10, R244, 0x96, !PT ;  /* 0x0000000a49497c12 */ /* 0x000fe2000f8e96f4 */
[----:B------:R-:W-:Y:S01]  /*5150*/  UIADD3 UR10, UR8, 0x3c6ef372, URZ ;  /* 0x3c6ef372080a7890 */ /* 0x000fe2000fffe03f */
[----:B------:R-:W4:Y:S01]  /*5160*/  LDL R244, [R1+0x64] ;  /* 0x0000640001f47983 */ /* 0x000f220000100800 */
[----:B--2---:R-:W-:Y:S01]  /*5170*/  LOP3.LUT R75, R97, UR11, R68, 0x96, !PT ;  /* 0x0000000b614b7c12 */ /* 0x004fe2000f8e9644 */
[----:B------:R-:W-:Y:S03]  /*5180*/  UIADD3 UR11, UR9, 0x76cf5d0a, URZ ;  /* 0x76cf5d0a090b7890 */ /* 0x000fe6000fffe03f */
[----:B------:R1:W2:Y:S01]  /*5190*/  LDSM.16.M88.4 R68, [R99+0x10800] ;  /* 0x010800006344783b */ /* 0x0002a20000000200 */
[----:B------:R-:W-:Y:S01]  /*51a0*/  IMAD.WIDE.U32 R88, R75, -0x2daee0ad, RZ ;  /* 0xd2511f534b587825 */ /* 0x000fe200078e00ff */
[C---:B------:R-:W-:Y:S02]  /*51b0*/  @!P2 VIMNMX R75, R74.reuse, UR19, PT ;  /* 0x000000134a4bac48 */ /* 0x040fe4000bfe0100 */
[----:B------:R-:W-:Y:S02]  /*51c0*/  @!P2 VIADDMNMX R74, R74, R78, UR19, PT ;  /* 0x000000134a4aae46 */ /* 0x000fe4000b80014e */
[----:B------:R-:W4:Y:S01]  /*51d0*/  LDL R78, [R1+0x8c] ;  /* 0x00008c00014e7983 */ /* 0x000f220000100800 */
[----:B------:R-:W-:Y:S01]  /*51e0*/  LOP3.LUT R80, R89, UR11, R72, 0x96, !PT ;  /* 0x0000000b59507c12 */ /* 0x000fe2000f8e9648 */
[----:B------:R-:W-:Y:S04]  /*51f0*/  UIADD3 UR11, UR8, -0x255992d5, URZ ;  /* 0xdaa66d2b080b7890 */ /* 0x000fe8000fffe03f */
[----:B------:R-:W-:Y:S04]  /*5200*/  IMAD.WIDE.U32 R80, R80, -0x326172a9, RZ ;  /* 0xcd9e8d5750507825 */ /* 0x000fe800078e00ff */
[C---:B------:R-:W-:Y:S01]  /*5210*/  FFMA.FTZ R5, R77.reuse, UR6, R5 ;  /* 0x000000064d057c23 */ /* 0x040fe20008010005 */
[----:B------:R-:W-:Y:S01]  /*5220*/  FFMA.FTZ R7, R77, UR6, R7 ;  /* 0x000000064d077c23 */ /* 0x000fe20008010007 */
[C---:B------:R-:W-:Y:S02]  /*5230*/  @!P2 VIADD R76, R79.reuse, 0x1 ;  /* 0x000000014f4ca836 */ /* 0x040fe40000000000 */
[C---:B------:R-:W-:Y:S01]  /*5240*/  @!P2 VIADD R72, R79.reuse, 0x8 ;  /* 0x000000084f48a836 */ /* 0x040fe20000000000 */
[----:B-1----:R-:W4:Y:S01]  /*5250*/  LDL R99, [R1+0x5c] ;  /* 0x00005c0001637983 */ /* 0x002f220000100800 */
[----:B------:R-:W-:Y:S01]  /*5260*/  @!P2 VIADD R77, R79, 0x11 ;  /* 0x000000114f4da836 */ /* 0x000fe20000000000 */
[CC--:B------:R-:W-:Y:S02]  /*5270*/  @!P2 ISETP.GE.AND P1, PT, R76.reuse, R75.reuse, PT ;  /* 0x0000004b4c00a20c */ /* 0x0c0fe40003f26270 */
[-C--:B------:R-:W-:Y:S02]  /*5280*/  @!P2 ISETP.GE.AND P3, PT, R76, R74.reuse, PT ;  /* 0x0000004a4c00a20c */ /* 0x080fe40003f66270 */
[CC--:B------:R-:W-:Y:S02]  /*5290*/  @!P2 ISETP.GE.AND P6, PT, R72.reuse, R75.reuse, PT ;  /* 0x0000004b4800a20c */ /* 0x0c0fe40003fc6270 */
[-C--:B------:R-:W-:Y:S01]  /*52a0*/  @!P2 ISETP.GE.AND P5, PT, R72, R74.reuse, PT ;  /* 0x0000004a4800a20c */ /* 0x080fe20003fa6270 */
[----:B------:R-:W-:Y:S01]  /*52b0*/  IMAD.WIDE.U32 R72, R73, -0x326172a9, RZ ;  /* 0xcd9e8d5749487825 */ /* 0x000fe200078e00ff */
[----:B---3--:R-:W-:Y:S03]  /*52c0*/  FSETP.NEU.FTZ.AND P0, PT, R91, -INF , PT ;  /* 0xff8000005b00780b */ /* 0x008fe60003f1d000 */
[C---:B------:R-:W-:Y:S01]  /*52d0*/  FFMA.FTZ R4, R90.reuse, UR6, R4 ;  /* 0x000000065a047c23 */ /* 0x040fe20008010004 */
[----:B------:R-:W-:Y:S01]  /*52e0*/  FFMA.FTZ R6, R90, UR6, R6 ;  /* 0x000000065a067c23 */ /* 0x000fe20008010006 */
[----:B------:R-:W-:Y:S01]  /*52f0*/  LOP3.LUT R81, R81, UR11, R72, 0x96, !PT ;  /* 0x0000000b51517c12 */ /* 0x000fe2000f8e9648 */
[----:B------:R-:W-:Y:S01]  /*5300*/  FMUL.FTZ R72, R91, 1.4426950216293334961 ;  /* 0x3fb8aa3b5b487820 */ /* 0x000fe20000410000 */
[----:B------:R-:W3:Y:S01]  /*5310*/  LDL R90, [R1+0x94] ;  /* 0x00009400015a7983 */ /* 0x000ee20000100800 */
[C---:B--2---:R-:W-:Y:S01]  /*5320*/  HMMA.16816.F32.BF16 R12, R84.reuse, R68, R12 ;  /* 0x00000044540c723c */ /* 0x044fe2000004180c */
[----:B------:R-:W-:Y:S03]  /*5330*/  UIADD3 UR11, UR9, -0x126145ec, URZ ;  /* 0xed9eba14090b7890 */ /* 0x000fe6000fffe03f */
[----:B------:R-:W2:Y:S01]  /*5340*/  LDL R91, [R1+0x90] ;  /* 0x00009000015b7983 */ /* 0x000ea20000100800 */
[C---:B------:R-:W-:Y:S01]  /*5350*/  FFMA.FTZ R8, R83.reuse, UR6, R8 ;  /* 0x0000000653087c23 */ /* 0x040fe20008010008 */
[----:B------:R-:W-:Y:S01]  /*5360*/  FFMA.FTZ R10, R83, UR6, R10 ;  /* 0x00000006530a7c23 */ /* 0x000fe2000801000a */
[----:B------:R-:W-:Y:S02]  /*5370*/  HMMA.16816.F32.BF16 R16, R84, R70, R16 ;  /* 0x000000465410723c */ /* 0x000fe40000041810 */
[----:B------:R-:W2:Y:S01]  /*5380*/  LDL R83, [R1+0x9c] ;  /* 0x00009c0001537983 */ /* 0x000ea20000100800 */
[C---:B------:R-:W-:Y:S01]  /*5390*/  FSETP.NEU.FTZ.AND P4, PT, R98.reuse, -INF , PT ;  /* 0xff8000006200780b */ /* 0x040fe20003f9d000 */
[----:B------:R-:W-:Y:S01]  /*53a0*/  FMUL.FTZ R76, R98, 1.4426950216293334961 ;  /* 0x3fb8aa3b624c7820 */ /* 0x000fe20000410000 */
[----:B------:R-:W-:Y:S02]  /*53b0*/  LOP3.LUT R82, R73, UR10, R96, 0x96, !PT ;  /* 0x0000000a49527c12 */ /* 0x000fe4000f8e9660 */
[----:B------:R-:W2:Y:S01]  /*53c0*/  LDL R98, [R1+0x98] ;  /* 0x0000980001627983 */ /* 0x000ea20000100800 */
[----:B------:R-:W-:Y:S01]  /*53d0*/  @!P2 FSEL R5, R5, -INF , !P1 ;  /* 0xff8000000505a808 */ /* 0x000fe20004800000 */
[----:B------:R-:W-:Y:S01]  /*53e0*/  UIADD3 UR10, UR9, 0x32370b8f, URZ ;  /* 0x32370b8f090a7890 */ /* 0x000fe2000fffe03f */
[CC--:B------:R-:W-:Y:S01]  /*53f0*/  @!P2 ISETP.GE.AND P1, PT, R79.reuse, R74.reuse, PT ;  /* 0x0000004a4f00a20c */ /* 0x0c0fe20003f26270 */
[----:B------:R-:W-:Y:S01]  /*5400*/  IMAD.WIDE.U32 R68, R82, -0x2daee0ad, RZ ;  /* 0xd2511f5352447825 */ /* 0x000fe200078e00ff */
[----:B------:R-:W-:Y:S02]  /*5410*/  FSEL R73, R76, RZ, P4 ;  /* 0x000000ff4c497208 */ /* 0x000fe40002000000 */
[CC--:B------:R-:W-:Y:S01]  /*5420*/  @!P2 ISETP.GE.AND P4, PT, R79.reuse, R75.reuse, PT ;  /* 0x0000004b4f00a20c */ /* 0x0c0fe20003f86270 */
[----:B------:R-:W-:Y:S01]  /*5430*/  @!P2 VIADD R76, R79, 0x9 ;  /* 0x000000094f4ca836 */ /* 0x000fe20000000000 */
[----:B------:R-:W-:Y:S01]  /*5440*/  FSEL R72, R72, RZ, P0 ;  /* 0x000000ff48487208 */ /* 0x000fe20000000000 */
[--C-:B------:R-:W-:Y:S01]  /*5450*/  FFMA.FTZ R5, R5, UR16, -R73.reuse ;  /* 0x0000001005057c23 */ /* 0x100fe20008010849 */
[----:B------:R-:W-:Y:S02]  /*5460*/  @!P2 FSEL R4, R4, -INF , !P4 ;  /* 0xff8000000404a808 */ /* 0x000fe40006000000 */
[----:B------:R-:W-:Y:S01]  /*5470*/  @!P2 FSEL R6, R6, -INF , !P1 ;  /* 0xff8000000606a808 */ /* 0x000fe20004800000 */
[----:B------:R-:W-:Y:S01]  /*5480*/  MUFU.EX2 R95, R5 ;  /* 0x00000005005f7308 */ /* 0x000fe20000000800 */
[-C--:B------:R-:W-:Y:S01]  /*5490*/  @!P2 ISETP.GE.AND P0, PT, R76, R75.reuse, PT ;  /* 0x0000004b4c00a20c */ /* 0x080fe20003f06270 */
[--C-:B------:R-:W-:Y:S01]  /*54a0*/  FFMA.FTZ R4, R4, UR16, -R73.reuse ;  /* 0x0000001004047c23 */ /* 0x100fe20008010849 */
[-C--:B------:R-:W-:Y:S01]  /*54b0*/  @!P2 ISETP.GE.AND P4, PT, R76, R74.reuse, PT ;  /* 0x0000004a4c00a20c */ /* 0x080fe20003f86270 */
[--C-:B------:R-:W-:Y:S01]  /*54c0*/  FFMA.FTZ R6, R6, UR16, -R72.reuse ;  /* 0x0000001006067c23 */ /* 0x100fe20008010848 */
[----:B------:R-:W-:Y:S01]  /*54d0*/  @!P2 VIADD R76, R79, 0x10 ;  /* 0x000000104f4ca836 */ /* 0x000fe20000000000 */
[----:B------:R-:W-:Y:S04]  /*54e0*/  @!P2 FSEL R7, R7, -INF , !P3 ;  /* 0xff8000000707a808 */ /* 0x000fe80005800000 */
[----:B------:R1:W2:Y:S01]  /*54f0*/  MUFU.EX2 R97, R4 ;  /* 0x0000000400617308 */ /* 0x0002a20000000800 */
[----:B------:R-:W-:Y:S02]  /*5500*/  @!P2 FSEL R8, R8, -INF , !P6 ;  /* 0xff8000000808a808 */ /* 0x000fe40007000000 */
[CC--:B------:R-:W-:Y:S01]  /*5510*/  @!P2 ISETP.GE.AND P1, PT, R76.reuse, R75.reuse, PT ;  /* 0x0000004b4c00a20c */ /* 0x0c0fe20003f26270 */
[--C-:B------:R-:W-:Y:S01]  /*5520*/  FFMA.FTZ R94, R7, UR16, -R72.reuse ;  /* 0x00000010075e7c23 */ /* 0x100fe20008010848 */
[-C--:B------:R-:W-:Y:S01]  /*5530*/  @!P2 ISETP.GE.AND P3, PT, R76, R74.reuse, PT ;  /* 0x0000004a4c00a20c */ /* 0x080fe20003f66270 */
[----:B------:R-:W-:Y:S01]  /*5540*/  FFMA.FTZ R8, R8, UR16, -R73 ;  /* 0x0000001008087c23 */ /* 0x000fe20008010849 */
[-C--:B------:R-:W-:Y:S03]  /*5550*/  @!P2 ISETP.GE.AND P6, PT, R77, R75.reuse, PT ;  /* 0x0000004b4d00a20c */ /* 0x080fe60003fc6270 */
[----:B------:R1:W-:Y:S01]  /*5560*/  MUFU.EX2 R96, R6 ;  /* 0x0000000600607308 */ /* 0x0003e20000000800 */
[----:B------:R-:W-:Y:S05]  /*5570*/  @!P2 FSEL R10, R10, -INF , !P5 ;  /* 0xff8000000a0aa808 */ /* 0x000fea0006800000 */
[----:B------:R-:W-:Y:S04]  /*5580*/  FFMA.FTZ R10, R10, UR16, -R72 ;  /* 0x000000100a0a7c23 */ /* 0x000fe80008010848 */
[----:B------:R2:W-:Y:S01]  /*5590*/  MUFU.EX2 R93, R8 ;  /* 0x00000008005d7308 */ /* 0x0005e20000000800 */
[----:B-1----:R-:W-:Y:S01]  /*55a0*/  LOP3.LUT R4, R69, UR10, R88, 0x96, !PT ;  /* 0x0000000a45047c12 */ /* 0x002fe2000f8e9658 */
[----:B------:R-:W-:Y:S04]  /*55b0*/  UIADD3 UR10, UR8, 0x78dde6e4, URZ ;  /* 0x78dde6e4080a7890 */ /* 0x000fe8000fffe03f */
[----:B------:R-:W-:Y:S04]  /*55c0*/  IMAD.WIDE.U32 R4, R4, -0x326172a9, RZ ;  /* 0xcd9e8d5704047825 */ /* 0x000fe800078e00ff */
[----:B------:R-:W-:Y:S01]  /*55d0*/  MUFU.EX2 R92, R10 ;  /* 0x0000000a005c7308 */ /* 0x000fe20000000800 */
[----:B------:R-:W-:Y:S01]  /*55e0*/  LOP3.LUT R6, R5, UR10, R80, 0x96, !PT ;  /* 0x0000000a05067c12 */ /* 0x000fe2000f8e9650 */
[----:B------:R-:W-:Y:S04]  /*55f0*/  UIADD3 UR10, UR9, -0x56f99767, URZ ;  /* 0xa9066899090a7890 */ /* 0x000fe8000fffe03f */
[----:B------:R-:W-:Y:S04]  /*5600*/  IMAD.WIDE.U32 R6, R6, -0x2daee0ad, RZ ;  /* 0xd2511f5306067825 */ /* 0x000fe800078e00ff */
[----:B------:R-:W1:Y:S01]  /*5610*/  MUFU.EX2 R94, R94 ;  /* 0x0000005e005e7308 */ /* 0x000e620000000800 */
[C---:B----4-:R-:W-:Y:S01]  /*5620*/  FFMA.FTZ R9, R78.reuse, UR6, R9 ;  /* 0x000000064e097c23 */ /* 0x050fe20008010009 */
[----:B------:R-:W-:Y:S01]  /*5630*/  FFMA.FTZ R11, R78, UR6, R11 ;  /* 0x000000064e0b7c23 */ /* 0x000fe2000801000b */
[C---:B------:R-:W-:Y:S02]  /*5640*/  @!P2 VIADD R78, R79.reuse, 0x18 ;  /* 0x000000184f4ea836 */ /* 0x040fe40000000000 */
[----:B------:R-:W-:Y:S01]  /*5650*/  @!P2 VIADD R79, R79, 0x19 ;  /* 0x000000194f4fa836 */ /* 0x000fe20000000000 */
[----:B------:R-:W-:Y:S02]  /*5660*/  @!P2 FSEL R9, R9, -INF , !P0 ;  /* 0xff8000000909a808 */ /* 0x000fe40004000000 */
[-C--:B------:R-:W-:Y:S01]  /*5670*/  @!P2 ISETP.GE.AND P0, PT, R77, R74.reuse, PT ;  /* 0x0000004a4d00a20c */ /* 0x080fe20003f06270 */
[----:B------:R-:W-:Y:S01]  /*5680*/  IMAD.WIDE.U32 R76, R81, -0x2daee0ad, RZ ;  /* 0xd2511f53514c7825 */ /* 0x000fe200078e00ff */
[-C--:B------:R-:W-:Y:S03]  /*5690*/  @!P2 ISETP.GE.AND P5, PT, R78, R75.reuse, PT ;  /* 0x0000004b4e00a20c */ /* 0x080fe60003fa6270 */
[----:B------:R-:W-:Y:S01]  /*56a0*/  FFMA.FTZ R9, R9, UR16, -R73 ;  /* 0x0000001009097c23 */ /* 0x000fe20008010849 */
[----:B------:R-:W-:Y:S02]  /*56b0*/  @!P2 FSEL R11, R11, -INF , !P4 ;  /* 0xff8000000b0ba808 */ /* 0x000fe40006000000 */
[----:B------:R-:W-:Y:S01]  /*56c0*/  LOP3.LUT R68, R77, UR11, R68, 0x96, !PT ;  /* 0x0000000b4d447c12 */ /* 0x000fe2000f8e9644 */
[----:B------:R-:W-:Y:S01]  /*56d0*/  UIADD3 UR11, UR8, 0x1715609d, URZ ;  /* 0x1715609d080b7890 */ /* 0x000fe2000fffe03f */
[----:B------:R-:W-:Y:S01]  /*56e0*/  LOP3.LUT R76, R7, UR10, R76, 0x96, !PT ;  /* 0x0000000a074c7c12 */ /* 0x000fe2000f8e964c */
[----:B------:R-:W-:Y:S01]  /*56f0*/  UIADD3 UR10, UR8, -0x4ab325aa, URZ ;  /* 0xb54cda56080a7890 */ /* 0x000fe2000fffe03f */
[----:B------:R-:W-:Y:S01]  /*5700*/  @!P2 ISETP.GE.AND P4, PT, R79, R75, PT ;  /* 0x0000004b4f00a20c */ /* 0x000fe20003f86270 */
[----:B------:R-:W-:Y:S04]  /*5710*/  IMAD.WIDE.U32 R68, R68, -0x326172a9, RZ ;  /* 0xcd9e8d5744447825 */ /* 0x000fe800078e00ff */
[----:B------:R-:W-:Y:S01]  /*5720*/  FFMA.FTZ R11, R11, UR16, -R72 ;  /* 0x000000100b0b7c23 */ /* 0x000fe20008010848 */
[----:B------:R-:W-:Y:S01]  /*5730*/  LOP3.LUT R4, R69, UR11, R4, 0x96, !PT ;  /* 0x0000000b45047c12 */ /* 0x000fe2000f8e9604 */
[----:B------:R-:W-:Y:S04]  /*5740*/  UIADD3 UR11, UR9, 0x646e171e, URZ ;  /* 0x646e171e090b7890 */ /* 0x000fe8000fffe03f */
[----:B------:R-:W-:Y:S04]  /*5750*/  IMAD.WIDE.U32 R4, R4, -0x2daee0ad, RZ ;  /* 0xd2511f5304047825 */ /* 0x000fe800078e00ff */
[C---:B---3--:R-:W-:Y:S01]  /*5760*/  FFMA.FTZ R15, R90.reuse, UR6, R15 ;  /* 0x000000065a0f7c23 */ /* 0x048fe2000801000f */
[----:B------:R-:W-:Y:S01]  /*5770*/  FFMA.FTZ R13, R90, UR6, R13 ;  /* 0x000000065a0d7c23 */ /* 0x000fe2000801000d */
[----:B------:R-:W-:Y:S01]  /*5780*/  LOP3.LUT R7, R5, UR11, R6, 0x96, !PT ;  /* 0x0000000b05077c12 */ /* 0x000fe2000f8e9606 */
[C---:B--2---:R-:W-:Y:S01]  /*5790*/  FFMA.FTZ R12, R91.reuse, UR6, R12 ;  /* 0x000000065b0c7c23 */ /* 0x044fe2000801000c */
[----:B------:R-:W-:Y:S01]  /*57a0*/  FFMA.FTZ R14, R91, UR6, R14 ;  /* 0x000000065b0e7c23 */ /* 0x000fe2000801000e */
[--C-:B------:R-:W-:Y:S01]  /*57b0*/  SHF.R.U32.HI R69, RZ, 0x10, R4.reuse ;  /* 0x00000010ff457819 */ /* 0x100fe20000011604 */
[----:B------:R2:W-:Y:S01]  /*57c0*/  MUFU.EX2 R91, R9 ;  /* 0x00000009005b7308 */ /* 0x0005e20000000800 */
[C---:B------:R-:W-:Y:S01]  /*57d0*/  LOP3.LUT R70, R4.reuse, 0xffff, RZ, 0xc0, !PT ;  /* 0x0000ffff04467812 */ /* 0x040fe200078ec0ff */
[C---:B------:R-:W-:Y:S01]  /*57e0*/  FFMA.FTZ R19, R83.reuse, UR6, R19 ;  /* 0x0000000653137c23 */ /* 0x040fe20008010013 */
[----:B------:R-:W-:Y:S01]  /*57f0*/  LOP3.LUT R8, R4, 0xff, RZ, 0xc0, !PT ;  /* 0x000000ff04087812 */ /* 0x000fe200078ec0ff */
[----:B------:R-:W-:Y:S01]  /*5800*/  FFMA.FTZ R17, R83, UR6, R17 ;  /* 0x0000000653117c23 */ /* 0x000fe20008010011 */
[----:B------:R-:W-:Y:S01]  /*5810*/  SHF.R.U32.HI R6, RZ, 0x18, R4 ;  /* 0x00000018ff067819 */ /* 0x000fe20000011604 */
[----:B------:R-:W-:Y:S04]  /*5820*/  IMAD.WIDE.U32 R4, R76, -0x326172a9, RZ ;  /* 0xcd9e8d574c047825 */ /* 0x000fe800078e00ff */
[C---:B------:R-:W-:Y:S01]  /*5830*/  FFMA.FTZ R16, R98.reuse, UR6, R16 ;  /* 0x0000000662107c23 */ /* 0x040fe20008010010 */
[----:B------:R-:W-:Y:S01]  /*5840*/  MUFU.EX2 R90, R11 ;  /* 0x0000000b005a7308 */ /* 0x000fe20000000800 */
[----:B------:R-:W-:Y:S01]  /*5850*/  FFMA.FTZ R18, R98, UR6, R18 ;  /* 0x0000000662127c23 */ /* 0x000fe20008010012 */
[----:B------:R-:W-:Y:S01]  /*5860*/  @!P2 FSEL R15, R15, -INF , !P0 ;  /* 0xff8000000f0fa808 */ /* 0x000fe20004000000 */
[----:B------:R-:W3:Y:S01]  /*5870*/  LDL R98, [R1+0x60] ;  /* 0x0000600001627983 */ /* 0x000ee20000100800 */
[----:B------:R-:W-:Y:S02]  /*5880*/  ISETP.LE.U32.AND P0, PT, R6, UR17, PT ;  /* 0x0000001106007c0c */ /* 0x000fe4000bf03070 */
[----:B------:R-:W-:Y:S01]  /*5890*/  LOP3.LUT R6, R5, UR10, R68, 0x96, !PT ;  /* 0x0000000a05067c12 */ /* 0x000fe2000f8e9644 */
[----:B------:R-:W-:Y:S01]  /*58a0*/  FFMA.FTZ R15, R15, UR16, -R72 ;  /* 0x000000100f0f7c23 */ /* 0x000fe20008010848 */
[----:B------:R-:W-:Y:S02]  /*58b0*/  @!P2 FSEL R14, R14, -INF , !P3 ;  /* 0xff8000000e0ea808 */ /* 0x000fe40005800000 */
[----:B------:R-:W-:Y:S01]  /*58c0*/  ISETP.LE.U32.AND P3, PT, R8, UR17, PT ;  /* 0x0000001108007c0c */ /* 0x000fe2000bf63070 */
[----:B------:R-:W-:Y:S01]  /*58d0*/  MUFU.EX2 R86, R15 ;  /* 0x0000000f00567308 */ /* 0x000fe20000000800 */
[----:B------:R-:W-:Y:S01]  /*58e0*/  SHF.R.U32.HI R68, RZ, 0x18, R4 ;  /* 0x00000018ff447819 */ /* 0x000fe20000011604 */
[----:B------:R-:W-:Y:S01]  /*58f0*/  FFMA.FTZ R14, R14, UR16, -R72 ;  /* 0x000000100e0e7c23 */ /* 0x000fe20008010848 */
[C---:B------:R-:W-:Y:S02]  /*5900*/  LOP3.LUT R8, R4.reuse, 0xffff, RZ, 0xc0, !PT ;  /* 0x0000ffff04087812 */ /* 0x040fe400078ec0ff */
[----:B--2---:R-:W-:Y:S02]  /*5910*/  LOP3.LUT R9, R4, 0xff, RZ, 0xc0, !PT ;  /* 0x000000ff04097812 */ /* 0x004fe400078ec0ff */
[----:B------:R-:W-:Y:S03]  /*5920*/  SHF.R.U32.HI R10, RZ, 0x10, R4 ;  /* 0x00000010ff0a7819 */ /* 0x000fe60000011604 */
[----:B------:R-:W-:Y:S01]  /*5930*/  MUFU.EX2 R88, R14 ;  /* 0x0000000e00587308 */ /* 0x000fe20000000800 */
[C---:B------:R-:W-:Y:S02]  /*5940*/  LOP3.LUT R4, R6.reuse, 0xffff, RZ, 0xc0, !PT ;  /* 0x0000ffff06047812 */ /* 0x040fe400078ec0ff */
[----:B------:R-:W-:Y:S02]  /*5950*/  LOP3.LUT R5, R6, 0xff, RZ, 0xc0, !PT ;  /* 0x000000ff06057812 */ /* 0x000fe400078ec0ff */
[----:B------:R-:W-:Y:S02]  /*5960*/  SHF.R.U32.HI R4, RZ, 0x8, R4 ;  /* 0x00000008ff047819 */ /* 0x000fe40000011604 */
[----:B------:R-:W-:Y:S02]  /*5970*/  @!P2 FSEL R12, R12, -INF , !P1 ;  /* 0xff8000000c0ca808 */ /* 0x000fe40004800000 */
[-C--:B------:R-:W-:Y:S02]  /*5980*/  @!P2 ISETP.GE.AND P1, PT, R78, R74.reuse, PT ;  /* 0x0000004a4e00a20c */ /* 0x080fe40003f26270 */
[----:B------:R-:W-:Y:S01]  /*5990*/  @!P2 FSEL R16, R16, -INF , !P5 ;  /* 0xff8000001010a808 */ /* 0x000fe20006800000 */
[--C-:B------:R-:W-:Y:S01]  /*59a0*/  FFMA.FTZ R12, R12, UR16, -R73.reuse ;  /* 0x000000100c0c7c23 */ /* 0x100fe20008010849 */
[----:B------:R-:W-:Y:S02]  /*59b0*/  ISETP.LE.U32.AND P5, PT, R5, UR17, PT ;  /* 0x0000001105007c0c */ /* 0x000fe4000bfa3070 */
[----:B------:R-:W-:Y:S01]  /*59c0*/  LOP3.LUT R4, R4, 0xffff, RZ, 0xc0, !PT ;  /* 0x0000ffff04047812 */ /* 0x000fe200078ec0ff */
[----:B------:R-:W-:Y:S01]  /*59d0*/  MUFU.EX2 R89, R12 ;  /* 0x0000000c00597308 */ /* 0x000fe20000000800 */
[--C-:B------:R-:W-:Y:S01]  /*59e0*/  SHF.R.U32.HI R5, RZ, 0x10, R6.reuse ;  /* 0x00000010ff057819 */ /* 0x100fe20000011606 */
[--C-:B------:R-:W-:Y:S01]  /*59f0*/  FFMA.FTZ R16, R16, UR16, -R73.reuse ;  /* 0x0000001010107c23 */ /* 0x100fe20008010849 */
[----:B------:R-:W-:Y:S02]  /*5a00*/  @!P2 FSEL R13, R13, -INF , !P6 ;  /* 0xff8000000d0da808 */ /* 0x000fe40007000000 */
[----:B------:R-:W-:Y:S02]  /*5a10*/  @!P2 ISETP.GE.AND P6, PT, R79, R74, PT ;  /* 0x0000004a4f00a20c */ /* 0x000fe40003fc6270 */
[----:B------:R-:W-:Y:S01]  /*5a20*/  @!P2 FSEL R18, R18, -INF , !P1 ;  /* 0xff8000001212a808 */ /* 0x000fe20004800000 */
[--C-:B------:R-:W-:Y:S01]  /*5a30*/  FFMA.FTZ R13, R13, UR16, -R73.reuse ;  /* 0x000000100d0d7c23 */ /* 0x100fe20008010849 */
[----:B------:R-:W-:Y:S01]  /*5a40*/  SHF.R.U32.HI R6, RZ, 0x18, R6 ;  /* 0x00000018ff067819 */ /* 0x000fe20000011606 */
[----:B------:R-:W-:Y:S01]  /*5a50*/  @!P5 FADD.FTZ R97, -R97, -RZ ;  /* 0x800000ff6161d221 */ /* 0x000fe20000010100 */
[----:B------:R-:W-:Y:S01]  /*5a60*/  ISETP.LE.U32.AND P1, PT, R4, UR17, PT ;  /* 0x0000001104007c0c */ /* 0x000fe2000bf23070 */
[----:B------:R-:W-:Y:S01]  /*5a70*/  MUFU.EX2 R87, R13 ;  /* 0x0000000d00577308 */ /* 0x000fe20000000800 */
[----:B------:R-:W-:Y:S01]  /*5a80*/  LOP3.LUT R5, R5, 0xff, RZ, 0xc0, !PT ;  /* 0x000000ff05057812 */ /* 0x000fe200078ec0ff */
[----:B------:R-:W-:Y:S01]  /*5a90*/  FFMA.FTZ R18, R18, UR16, -R72 ;  /* 0x0000001012127c23 */ /* 0x000fe20008010848 */
[----:B------:R-:W-:Y:S02]  /*5aa0*/  @!P2 FSEL R19, R19, -INF , !P6 ;  /* 0xff8000001313a808 */ /* 0x000fe40007000000 */
[----:B------:R-:W-:Y:S02]  /*5ab0*/  @!P2 FSEL R17, R17, -INF , !P4 ;  /* 0xff8000001111a808 */ /* 0x000fe40006000000 */
[----:B------:R-:W-:Y:S03]  /*5ac0*/  ISETP.LE.U32.AND P6, PT, R6, UR17, PT ;  /* 0x0000001106007c0c */ /* 0x000fe6000bfc3070 */
[----:B------:R-:W2:Y:S01]  /*5ad0*/  MUFU.EX2 R85, R16 ;  /* 0x0000001000557308 */ /* 0x000ea20000000800 */
[----:B------:R-:W-:Y:S01]  /*5ae0*/  ISETP.LE.U32.AND P4, PT, R5, UR17, PT ;  /* 0x0000001105007c0c */ /* 0x000fe2000bf83070 */
[----:B------:R-:W-:Y:S01]  /*5af0*/  FFMA.FTZ R73, R17, UR16, -R73 ;  /* 0x0000001011497c23 */ /* 0x000fe20008010849 */
[----:B------:R-:W-:Y:S01]  /*5b00*/  LOP3.LUT R4, R7, 0xff, RZ, 0xc0, !PT ;  /* 0x000000ff07047812 */ /* 0x000fe200078ec0ff */
[----:B------:R-:W-:Y:S01]  /*5b10*/  @!P1 FADD.FTZ R95, -R95, -RZ ;  /* 0x800000ff5f5f9221 */ /* 0x000fe20000010100 */
[----:B------:R-:W-:Y:S01]  /*5b20*/  SHF.R.U32.HI R5, RZ, 0x8, R8 ;  /* 0x00000008ff057819 */ /* 0x000fe20000011608 */
[----:B------:R-:W-:Y:S01]  /*5b30*/  FFMA.FTZ R72, R19, UR16, -R72 ;  /* 0x0000001013487c23 */ /* 0x000fe20008010848 */
[----:B------:R-:W-:Y:S03]  /*5b40*/  ISETP.LE.U32.AND P2, PT, R4, UR17, PT ;  /* 0x0000001104007c0c */ /* 0x000fe6000bf43070 */
[----:B------:R-:W-:Y:S01]  /*5b50*/  MUFU.EX2 R83, R73 ;  /* 0x0000004900537308 */ /* 0x000fe20000000800 */
[----:B------:R-:W-:Y:S02]  /*5b60*/  LOP3.LUT R4, R5, 0xffff, RZ, 0xc0, !PT ;  /* 0x0000ffff05047812 */ /* 0x000fe400078ec0ff */
[----:B------:R-:W-:Y:S01]  /*5b70*/  ISETP.LE.U32.AND P5, PT, R9, UR17, PT ;  /* 0x0000001109007c0c */ /* 0x000fe2000bfa3070 */
[----:B-1----:R-:W-:Y:S01]  /*5b80*/  @!P6 FADD.FTZ R94, -R94, -RZ ;  /* 0x800000ff5e5ee221 */ /* 0x002fe20000010100 */
[----:B------:R-:W-:Y:S01]  /*5b90*/  ISETP.LE.U32.AND P1, PT, R4, UR17, PT ;  /* 0x0000001104007c0c */ /* 0x000fe2000bf23070 */
[----:B------:R-:W-:Y:S01]  /*5ba0*/  @!P4 FADD.FTZ R96, -R96, -RZ ;  /* 0x800000ff6060c221 */ /* 0x000fe20000010100 */
[----:B------:R-:W-:Y:S03]  /*5bb0*/  LOP3.LUT R5, R10, 0xff, RZ, 0xc0, !PT ;  /* 0x000000ff0a057812 */ /* 0x000fe600078ec0ff */
[----:B------:R-:W-:Y:S01]  /*5bc0*/  MUFU.EX2 R84, R18 ;  /* 0x0000001200547308 */ /* 0x000fe20000000800 */
[--C-:B------:R-:W-:Y:S01]  /*5bd0*/  SHF.R.U32.HI R4, RZ, 0x18, R7.reuse ;  /* 0x00000018ff047819 */ /* 0x100fe20000011607 */
[----:B--2---:R-:W-:Y:S01]  /*5be0*/  @!P3 FADD.FTZ R85, -R85, -RZ ;  /* 0x800000ff5555b221 */ /* 0x004fe20000010100 */
[----:B------:R-:W-:Y:S01]  /*5bf0*/  ISETP.LE.U32.AND P6, PT, R5, UR17, PT ;  /* 0x0000001105007c0c */ /* 0x000fe2000bfc3070 */
[----:B------:R-:W-:Y:S01]  /*5c00*/  @!P2 FADD.FTZ R89, -R89, -RZ ;  /* 0x800000ff5959a221 */ /* 0x000fe20000010100 */
[----:B------:R-:W-:Y:S02]  /*5c10*/  ISETP.LE.U32.AND P4, PT, R4, UR17, PT ;  /* 0x0000001104007c0c */ /* 0x000fe4000bf83070 */
[----:B------:R-:W-:Y:S01]  /*5c20*/  LOP3.LUT R4, R7, 0xffff, RZ, 0xc0, !PT ;  /* 0x0000ffff07047812 */ /* 0x000fe200078ec0ff */
[----:B------:R-:W-:Y:S01]  /*5c30*/  @!P5 FADD.FTZ R93, -R93, -RZ ;  /* 0x800000ff5d5dd221 */ /* 0x000fe20000010100 */
[----:B------:R-:W-:Y:S01]  /*5c40*/  LOP3.LUT R5, R69, 0xff, RZ, 0xc0, !PT ;  /* 0x000000ff45057812 */ /* 0x000fe200078ec0ff */
[----:B------:R-:W-:Y:S01]  /*5c50*/  @!P1 FADD.FTZ R91, -R91, -RZ ;  /* 0x800000ff5b5b9221 */ /* 0x000fe20000010100 */
[----:B------:R-:W-:Y:S01]  /*5c60*/  SHF.R.U32.HI R4, RZ, 0x8, R4 ;  /* 0x00000008ff047819 */ /* 0x000fe20000011604 */
[----:B------:R-:W1:Y:S01]  /*5c70*/  MUFU.EX2 R82, R72 ;  /* 0x0000004800527308 */ /* 0x000e620000000800 */
[----:B------:R-:W-:Y:S02]  /*5c80*/  ISETP.LE.U32.AND P5, PT, R68, UR17, PT ;  /* 0x0000001144007c0c */ /* 0x000fe4000bfa3070 */
[----:B------:R-:W-:Y:S01]  /*5c90*/  ISETP.LE.U32.AND P1, PT, R5, UR17, PT ;  /* 0x0000001105007c0c */ /* 0x000fe2000bf23070 */
[----:B------:R-:W-:Y:S01]  /*5ca0*/  @!P6 FADD.FTZ R92, -R92, -RZ ;  /* 0x800000ff5c5ce221 */ /* 0x000fe20000010100 */
[----:B------:R-:W-:Y:S01]  /*5cb0*/  LOP3.LUT R4, R4, 0xffff, RZ, 0xc0, !PT ;  /* 0x0000ffff04047812 */ /* 0x000fe200078ec0ff */
[----:B------:R-:W-:Y:S01]  /*5cc0*/  @!P4 FADD.FTZ R86, -R86, -RZ ;  /* 0x800000ff5656c221 */ /* 0x000fe20000010100 */
[----:B------:R-:W-:Y:S02]  /*5cd0*/  SHF.R.U32.HI R5, RZ, 0x8, R70 ;  /* 0x00000008ff057819 */ /* 0x000fe40000011646 */
[----:B------:R-:W-:Y:S02]  /*5ce0*/  F2FP.RELU.BF16.F32.PACK_AB R6, R95, R97 ;  /* 0x000000615f06723e */ /* 0x000fe400000018ff */
[----:B------:R-:W-:Y:S02]  /*5cf0*/  ISETP.LE.U32.AND P6, PT, R4, UR17, PT ;  /* 0x0000001104007c0c */ /* 0x000fe4000bfc3070 */
[----:B------:R-:W-:Y:S01]  /*5d00*/  LOP3.LUT R4, R5, 0xffff, RZ, 0xc0, !PT ;  /* 0x0000ffff05047812 */ /* 0x000fe200078ec0ff */
[----:B------:R2:W-:Y:S01]  /*5d10*/  STS [R245+0x14000], R6 ;  /* 0x01400006f5007388 */ /* 0x0005e20000000800 */
[----:B------:R-:W-:Y:S01]  /*5d20*/  F2FP.RELU.BF16.F32.PACK_AB R5, R94, R96 ;  /* 0x000000605e05723e */ /* 0x000fe200000018ff */
[----:B------:R-:W-:Y:S01]  /*5d30*/  @!P5 FADD.FTZ R90, -R90, -RZ ;  /* 0x800000ff5a5ad221 */ /* 0x000fe20000010100 */
[----:B------:R-:W-:Y:S01]  /*5d40*/  SHF.R.U32.HI R7, RZ, 0x10, R7 ;  /* 0x00000010ff077819 */ /* 0x000fe20000011607 */
[----:B-1----:R-:W-:Y:S01]  /*5d50*/  @!P0 FADD.FTZ R82, -R82, -RZ ;  /* 0x800000ff52528221 */ /* 0x002fe20000010100 */
[----:B------:R-:W-:Y:S01]  /*5d60*/  ISETP.LE.U32.AND P2, PT, R4, UR17, PT ;  /* 0x0000001104007c0c */ /* 0x000fe2000bf43070 */
[----:B------:R1:W-:Y:S01]  /*5d70*/  STS [R245+0x14400], R5 ;  /* 0x01440005f5007388 */ /* 0x0003e20000000800 */
[----:B------:R-:W-:Y:S01]  /*5d80*/  F2FP.RELU.BF16.F32.PACK_AB R4, R91, R93 ;  /* 0x0000005d5b04723e */ /* 0x000fe200000018ff */
[----:B------:R-:W-:Y:S01]  /*5d90*/  @!P1 FADD.FTZ R84, -R84, -RZ ;  /* 0x800000ff54549221 */ /* 0x000fe20000010100 */
[----:B------:R-:W-:Y:S01]  /*5da0*/  LOP3.LUT R7, R7, 0xff, RZ, 0xc0, !PT ;  /* 0x000000ff07077812 */ /* 0x000fe200078ec0ff */
[----:B------:R-:W-:Y:S01]  /*5db0*/  @!P6 FADD.FTZ R87, -R87, -RZ ;  /* 0x800000ff5757e221 */ /* 0x000fe20000010100 */
[----:B------:R-:W-:Y:S01]  /*5dc0*/  F2FP.RELU.BF16.F32.PACK_AB R8, R90, R92 ;  /* 0x0000005c5a08723e */ /* 0x000fe200000018ff */
[----:B------:R4:W-:Y:S01]  /*5dd0*/  STS [R244+0x14000], R4 ;  /* 0x01400004f4007388 */ /* 0x0009e20000000800 */
[----:B------:R-:W-:Y:S02]  /*5de0*/  ISETP.LE.U32.AND P5, PT, R7, UR17, PT ;  /* 0x0000001107007c0c */ /* 0x000fe4000bfa3070 */
[----:B------:R-:W-:Y:S02]  /*5df0*/  F2FP.RELU.BF16.F32.PACK_AB R7, R87, R89 ;  /* 0x000000595707723e */ /* 0x000fe400000018ff */
[----:B------:R-:W-:Y:S01]  /*5e00*/  STS [R244+0x14400], R8 ;  /* 0x01440008f4007388 */ /* 0x000fe20000000800 */
[----:B------:R-:W-:Y:S01]  /*5e10*/  FSETP.GE.FTZ.AND P3, PT, R89, RZ, PT ;  /* 0x000000ff5900720b */ /* 0x000fe20003f76000 */
[----:B------:R-:W-:Y:S01]  /*5e20*/  @!P2 FADD.FTZ R83, -R83, -RZ ;  /* 0x800000ff5353a221 */ /* 0x000fe20000010100 */
[----:B------:R-:W-:Y:S02]  /*5e30*/  FSETP.GE.FTZ.AND P2, PT, R97, RZ, PT ;  /* 0x000000ff6100720b */ /* 0x000fe40003f56000 */
[----:B------:R-:W-:Y:S01]  /*5e40*/  STS [R99+0x14000], R7 ;  /* 0x0140000763007388 */ /* 0x000fe20000000800 */
[----:B------:R-:W-:Y:S03]  /*5e50*/  FSETP.GE.FTZ.AND P1, PT, R95, RZ, PT ;  /* 0x000000ff5f00720b */ /* 0x000fe60003f36000 */
[----:B------:R-:W-:Y:S05]  /*5e60*/  @!P5 FADD.FTZ R88, -R88, -RZ ;  /* 0x800000ff5858d221 */ /* 0x000fea0000010100 */
[----:B--2---:R-:W-:Y:S02]  /*5e70*/  F2FP.RELU.BF16.F32.PACK_AB R6, R86, R88 ;  /* 0x000000585606723e */ /* 0x004fe400000018ff */
[----:B-1----:R-:W-:Y:S03]  /*5e80*/  F2FP.RELU.BF16.F32.PACK_AB R5, R83, R85 ;  /* 0x000000555305723e */ /* 0x002fe600000018ff */
[----:B------:R-:W-:Y:S01]  /*5e90*/  STS [R99+0x14400], R6 ;  /* 0x0144000663007388 */ /* 0x000fe20000000800 */
[----:B----4-:R-:W-:Y:S04]  /*5ea0*/  F2FP.RELU.BF16.F32.PACK_AB R4, R82, R84 ;  /* 0x000000545204723e */ /* 0x010fe800000018ff */
[----:B---3--:R1:W-:Y:S05]  /*5eb0*/  STS [R98+0x14000], R5 ;  /* 0x0140000562007388 */ /* 0x0083ea0000000800 */
        /* <DEDUP_REMOVED lines=114> */
[----:B------:R-:W-:Y:S01]  /*65e0*/  FADD.FTZ R4, -R80, R10 ;  /* 0x0000000a50047221 */ /* 0x000fe20000010100 */
[----:B------:R-:W-:Y:S01]  /*65f0*/  FSETP.GE.FTZ.AND P0, PT, R92, RZ, PT ;  /* 0x000000ff5c00720b */ /* 0x000fe20003f16000 */
        /* <DEDUP_REMOVED lines=106> */
[----:B------:R-:W3:Y:S03]  /*6ca0*/  LDC R10, c[0x0][0x424] ;  /* 0x00010900ff0a7b82 */ /* 0x000ee60000000800 */
[----:B------:R-:W3:Y:S01]  /*6cb0*/  LDL R97, [R1+0x2c] ;  /* 0x00002c0001617983 */ /* 0x000ee20000100800 */
[C---:B-1----:R-:W-:Y:S05]  /*6cc0*/  IMAD.U32 R6, R9.reuse, -0x40, RZ ;  /* 0xffffffc009067824 */ /* 0x042fea00078e00ff */
[----:B------:R-:W-:Y:S02]  /*6cd0*/  SHF.R.S32.HI R7, RZ, 0x1f, R6 ;  /* 0x0000001fff077819 */ /* 0x000fe40000011406 */
[----:B--2---:R-:W-:Y:S02]  /*6ce0*/  ISETP.GE.AND P3, PT, R246, UR22, PT ;  /* 0x00000016f6007c0c */ /* 0x004fe4000bf66270 */
[C---:B----4-:R-:W-:Y:S04]  /*6cf0*/  LEA R4, P1, R6.reuse, R98, 0x1 ;  /* 0x0000006206047211 */ /* 0x050fe800078208ff */
[----:B------:R-:W-:Y:S07]  /*6d00*/  LEA.HI.X.SX32 R5, R6, R99, 0x1, P1 ;  /* 0x0000006306057211 */ /* 0x000fee00008f0eff */
[----:B---3--:R1:W-:Y:S01]  /*6d10*/  @P3 STS.128 [R97+0x6000], RZ ;  /* 0x006000ff61003388 */ /* 0x0083e20000000c00 */
[----:B------:R-:W-:Y:S02]  /*6d20*/  ISETP.GE.AND P1, PT, R244, UR22, PT ;  /* 0x00000016f4007c0c */ /* 0x000fe4000bf26270 */
[C---:B------:R-:W-:Y:S01]  /*6d30*/  @!P3 LEA R8, P4, R9.reuse, R4, 0x6 ;  /* 0x000000040908b211 */ /* 0x040fe200078830ff */
[----:B------:R-:W-:Y:S01]  /*6d40*/  @!PT LDS RZ, [RZ] ;  /* 0x00000000fffff984 */ /* 0x000fe20000000800 */
[----:B------:R-:W-:Y:S01]  /*6d50*/  @!PT LDS RZ, [RZ] ;  /* 0x00000000fffff984 */ /* 0x000fe20000000800 */
[----:B------:R-:W-:Y:S01]  /*6d60*/  @!PT LDS RZ, [RZ] ;  /* 0x00000000fffff984 */ /* 0x000fe20000000800 */
[----:B------:R-:W-:Y:S01]  /*6d70*/  @!P3 LDGSTS.E.BYPASS.LTC128B.128 [R97+0x6000], desc[UR4][R4.64] ;  /* 0x060000000461bfae */ /* 0x000fe2000b901d44 */
[C---:B------:R-:W-:Y:S03]  /*6d80*/  LEA R6, P5, R9.reuse, R6, 0x5 ;  /* 0x0000000609067211 */ /* 0x040fe600078a28ff */
[----:B------:R1:W-:Y:S01]  /*6d90*/  @P2 STS.128 [R97+0x8000], RZ ;  /* 0x008000ff61002388 */ /* 0x0003e20000000c00 */
[C-C-:B------:R-:W-:Y:S02]  /*6da0*/  LEA.HI.X R7, R9.reuse, R7, R10.reuse, 0x5, P5 ;  /* 0x0000000709077211 */ /* 0x140fe400028f2c0a */
[----:B------:R-:W-:Y:S01]  /*6db0*/  @!P3 LEA.HI.X R9, R9, R5, R10, 0x6, P4 ;  /* 0x000000050909b211 */ /* 0x000fe200020f340a */
[----:B------:R-:W-:Y:S01]  /*6dc0*/  @!PT LDS RZ, [RZ] ;  /* 0x00000000fffff984 */ /* 0x000fe20000000800 */
[----:B------:R-:W-:Y:S01]  /*6dd0*/  @!PT LDS RZ, [RZ] ;  /* 0x00000000fffff984 */ /* 0x000fe20000000800 */
[----:B------:R-:W-:Y:S01]  /*6de0*/  @!PT LDS RZ, [RZ] ;  /* 0x00000000fffff984 */ /* 0x000fe20000000800 */
[----:B------:R-:W-:Y:S04]  /*6df0*/  @!P2 LDGSTS.E.BYPASS.LTC128B.128 [R97+0x8000], desc[UR4][R4.64+0x80] ;  /* 0x080000800461afae */ /* 0x000fe8000b901d44 */
[----:B------:R1:W-:Y:S04]  /*6e00*/  @P1 STS.128 [R97+0xa000], RZ ;  /* 0x00a000ff61001388 */ /* 0x0003e80000000c00 */
        /* <DEDUP_REMOVED lines=8> */
[----:B------:R2:W-:Y:S04]  /*6e90*/  @!P3 LDGSTS.E.BYPASS.LTC128B.128 [R97+0x7000], desc[UR4][R8.64] ;  /* 0x070000000861bfae */ /* 0x0005e8000b901d44 */
[----:B------:R1:W-:Y:S04]  /*6ea0*/  @P2 STS.128 [R97+0x9000], RZ ;  /* 0x009000ff61002388 */ /* 0x0003e80000000c00 */
[----:B------:R1:W-:Y:S01]  /*6eb0*/  STL.64 [R1+0x40], R4 ;  /* 0x0000400401007387 */ /* 0x0003e20000100a00 */
[CC--:B--2---:R-:W-:Y:S04]  /*6ec0*/  @!P2 LEA R8, P3, R6.reuse, R98.reuse, 0x1 ;  /* 0x000000620608a211 */ /* 0x0c4fe800078608ff */
[CCC-:B------:R-:W-:Y:S05]  /*6ed0*/  @!P2 LEA.HI.X R9, R6.reuse, R99.reuse, R7.reuse, 0x1, P3 ;  /* 0x000000630609a211 */ /* 0x1c0fea00018f0c07 */
[----:B------:R-:W-:Y:S01]  /*6ee0*/  @!PT LDS RZ, [RZ] ;  /* 0x00000000fffff984 */ /* 0x000fe20000000800 */
[----:B------:R-:W-:Y:S01]  /*6ef0*/  @!PT LDS RZ, [RZ] ;  /* 0x00000000fffff984 */ /* 0x000fe20000000800 */
[----:B------:R-:W-:Y:S01]  /*6f00*/  @!PT LDS RZ, [RZ] ;  /* 0x00000000fffff984 */ /* 0x000fe20000000800 */
[----:B------:R2:W-:Y:S04]  /*6f10*/  @!P2 LDGSTS.E.BYPASS.LTC128B.128 [R97+0x9000], desc[UR4][R8.64+0x80] ;  /* 0x090000800861afae */ /* 0x0005e8000b901d44 */
[----:B------:R1:W-:Y:S01]  /*6f20*/  @P1 STS.128 [R97+0xb000], RZ ;  /* 0x00b000ff61001388 */ /* 0x0003e20000000c00 */
[C---:B--2---:R-:W-:Y:S04]  /*6f30*/  @!P1 LEA R8, P2, R6.reuse, R98, 0x1 ;  /* 0x0000006206089211 */ /* 0x044fe800078408ff */
[----:B------:R-:W-:Y:S05]  /*6f40*/  @!P1 LEA.HI.X R9, R6, R99, R7, 0x1, P2 ;  /* 0x0000006306099211 */ /* 0x000fea00010f0c07 */
[----:B------:R-:W-:Y:S01]  /*6f50*/  @!PT LDS RZ, [RZ] ;  /* 0x00000000fffff984 */ /* 0x000fe20000000800 */
[----:B------:R-:W-:Y:S01]  /*6f60*/  @!PT LDS RZ, [RZ] ;  /* 0x00000000fffff984 */ /* 0x000fe20000000800 */
[----:B------:R-:W-:Y:S01]  /*6f70*/  @!PT LDS RZ, [RZ] ;  /* 0x00000000fffff984 */ /* 0x000fe20000000800 */
[----:B------:R1:W-:Y:S04]  /*6f80*/  @!P1 LDGSTS.E.BYPASS.LTC128B.128 [R97+0xb000], desc[UR4][R8.64+0x100] ;  /* 0x0b00010008619fae */ /* 0x0003e8000b901d44 */
[----:B------:R-:W0:Y:S02]  /*6f90*/  LDGDEPBAR ;  /* 0x00000000000079af */ /* 0x000e240000000000 */
.L_x_438:
        /* <DEDUP_REMOVED lines=385> */
[----:B------:R-:W-:Y:S11]  /*87b0*/  ISETP.GE.AND P1, PT, R246, UR22, PT ;  /* 0x00000016f6007c0c */ /* 0x000ff6000bf26270 */
[----:B------:R3:W-:Y:S01]  /*87c0*/  @P2 STS.128 [R96], RZ ;  /* 0x000000ff60002388 */ /* 0x0007e20000000c00 */
[----:B------:R-:W4:Y:S01]  /*87d0*/  LDC R10, c[0x0][0x244] ;  /* 0x00009100ff0a7b82 */ /* 0x000f220000000800 */
[----:B-1----:R-:W-:Y:S05]  /*87e0*/  IMAD.U32 R6, R9, -0x40, RZ ;  /* 0xffffffc009067824 */ /* 0x002fea00078e00ff */
[----:B------:R-:W-:Y:S02]  /*87f0*/  SHF.R.S32.HI R7, RZ, 0x1f, R6 ;  /* 0x0000001fff077819 */ /* 0x000fe40000011406 */
[C---:B--2---:R-:W-:Y:S04]  /*8800*/  LEA R4, P0, R6.reuse, R98, 0x1 ;  /* 0x0000006206047211 */ /* 0x044fe800078008ff */
[----:B------:R-:W-:Y:S02]  /*8810*/  LEA.HI.X.SX32 R5, R6, R99, 0x1, P0 ;  /* 0x0000006306057211 */ /* 0x000fe400000f0eff */
[----:B------:R-:W-:Y:S02]  /*8820*/  ISETP.GE.AND P0, PT, R247, UR22, PT ;  /* 0x00000016f7007c0c */ /* 0x000fe4000bf06270 */
[C---:B------:R-:W-:Y:S01]  /*8830*/  @!P2 LEA R8, P3, R9.reuse, R4, 0x6 ;  /* 0x000000040908a211 */ /* 0x040fe200078630ff */
[----:B------:R-:W-:Y:S01]  /*8840*/  @!PT LDS RZ, [RZ] ;  /* 0x00000000fffff984 */ /* 0x000fe20000000800 */
[----:B------:R-:W-:Y:S01]  /*8850*/  @!PT LDS RZ, [RZ] ;  /* 0x00000000fffff984 */ /* 0x000fe20000000800 */
[----:B------:R-:W-:Y:S01]  /*8860*/  @!PT LDS RZ, [RZ] ;  /* 0x00000000fffff984 */ /* 0x000fe20000000800 */
[----:B------:R-:W-:Y:S01]  /*8870*/  @!P2 LDGSTS.E.BYPASS.LTC128B.128 [R96], desc[UR4][R4.64] ;  /* 0x000000000460afae */ /* 0x000fe2000b901d44 */
[C---:B------:R-:W-:Y:S03]  /*8880*/  LEA R6, P4, R9.reuse, R6, 0x5 ;  /* 0x0000000609067211 */ /* 0x040fe600078828ff */
[----:B------:R3:W-:Y:S01]  /*8890*/  @P1 STS.128 [R96+0x2000], RZ ;  /* 0x002000ff60001388 */ /* 0x0007e20000000c00 */
[C-C-:B----4-:R-:W-:Y:S02]  /*88a0*/  LEA.HI.X R7, R9.reuse, R7, R10.reuse, 0x5, P4 ;  /* 0x0000000709077211 */ /* 0x150fe400020f2c0a */
        /* <DEDUP_REMOVED lines=17> */
[CC--:B-1----:R-:W-:Y:S04]  /*89c0*/  @!P1 LEA R8, P2, R6.reuse, R98.reuse, 0x1 ;  /* 0x0000006206089211 */ /* 0x0c2fe800078408ff */
[CCC-:B------:R-:W-:Y:S05]  /*89d0*/  @!P1 LEA.HI.X R9, R6.reuse, R99.reuse, R7.reuse, 0x1, P2 ;  /* 0x0000006306099211 */ /* 0x1c0fea00010f0c07 */
[----:B------:R-:W-:Y:S01]  /*89e0*/  @!PT LDS RZ, [RZ] ;  /* 0x00000000fffff984 */ /* 0x000fe20000000800 */
[----:B------:R-:W-:Y:S01]  /*89f0*/  @!PT LDS RZ, [RZ] ;  /* 0x00000000fffff984 */ /* 0x000fe20000000800 */
[----:B------:R-:W-:Y:S01]  /*8a00*/  @!PT LDS RZ, [RZ] ;  /* 0x00000000fffff984 */ /* 0x000fe20000000800 */
[----:B------:R1:W-:Y:S04]  /*8a10*/  @!P1 LDGSTS.E.BYPASS.LTC128B.128 [R96+0x3000], desc[UR4][R8.64+0x80] ;  /* 0x0300008008609fae */ /* 0x0003e8000b901d44 */
[----:B------:R3:W-:Y:S01]  /*8a20*/  @P0 STS.128 [R96+0x5000], RZ ;  /* 0x005000ff60000388 */ /* 0x0007e20000000c00 */
[C---:B-1----:R-:W-:Y:S04]  /*8a30*/  @!P0 LEA R8, P1, R6.reuse, R98, 0x1 ;  /* 0x0000006206088211 */ /* 0x042fe800078208ff */
[----:B------:R-:W-:Y:S05]  /*8a40*/  @!P0 LEA.HI.X R9, R6, R99, R7, 0x1, P1 ;  /* 0x0000006306098211 */ /* 0x000fea00008f0c07 */
[----:B------:R-:W-:Y:S01]  /*8a50*/  @!PT LDS RZ, [RZ] ;  /* 0x00000000fffff984 */ /* 0x000fe20000000800 */
[----:B------:R-:W-:Y:S01]  /*8a60*/  @!PT LDS RZ, [RZ] ;  /* 0x00000000fffff984 */ /* 0x000fe20000000800 */
[----:B------:R-:W-:Y:S01]  /*8a70*/  @!PT LDS RZ, [RZ] ;  /* 0x00000000fffff984 */ /* 0x000fe20000000800 */
[----:B------:R3:W-:Y:S04]  /*8a80*/  @!P0 LDGSTS.E.BYPASS.LTC128B.128 [R96+0x5000], desc[UR4][R8.64+0x100] ;  /* 0x0500010008608fae */ /* 0x0007e8000b901d44 */
[----:B------:R-:W0:Y:S02]  /*8a90*/  LDGDEPBAR ;  /* 0x00000000000079af */ /* 0x000e240000000000 */
.L_x_439:
        /* <DEDUP_REMOVED lines=131> */
[----:B---3--:R-:W-:Y:S01]  /*92d0*/  FMUL.FTZ R9, R57, UR7 ;  /* 0x0000000739097c20 */ /* 0x008fe20008410000 */
        /* <DEDUP_REMOVED lines=93> */
.L_x_441:
[----:B------:R-:W-:Y:S01]  /*98b0*/  @UP0 UIADD3 UR13, UR24, UR36, URZ ;  /* 0x00000024180d0290 */ /* 0x000fe2000fffe03f */
[----:B------:R-:W-:Y:S01]  /*98c0*/  @UP0 ULDC.64 UR6, c[0x0][0x458] ;  /* 0x0001160000060ab9 */ /* 0x000fe20000000a00 */
[----:B------:R-:W-:Y:S02]  /*98d0*/  USHF.L.U32 UR12, UR43, 0x6, URZ ;  /* 0x000000062b0c7899 */ /* 0x000fe4000800063f */
[----:B------:R-:W-:Y:S02]  /*98e0*/  @UP0 UIMAD.WIDE.U32 UR8, UR13, UR6, URZ ;  /* 0x000000060d0802a5 */ /* 0x000fe4000f8e003f */
[----:B------:R-:W-:-:S04]  /*98f0*/  @UP0 UIMAD UR13, UR13, UR7, URZ ;  /* 0x000000070d0d02a4 */ /* 0x000fc8000f8e023f */
[----:B------:R-:W-:-:S03]  /*9900*/  @UP0 UIADD3 UR17, UR9, UR13, URZ ;  /* 0x0000000d09110290 */ /* 0x000fc6000fffe03f */
[----:B------:R-:W-:Y:S01]  /*9910*/  @UP0 UMOV UR13, UR8 ;  /* 0x00000008000d0c82 */ /* 0x000fe20008000000 */
[----:B------:R-:W-:Y:S08]  /*9920*/  @P0 BRA `(.L_x_442) ;  /* 0x0000000000340947 */ /* 0x000ff00003800000 */
        /* <DEDUP_REMOVED lines=11> */
[----:B------:R-:W-:-:S03]  /*99e0*/  UIADD3 UR17, UR9, UR13, URZ ;  /* 0x0000000d09117290 */ /* 0x000fc6000fffe03f */
[----:B------:R-:W-:-:S09]  /*99f0*/  UMOV UR13, UR8 ;  /* 0x00000008000d7c82 */ /* 0x000fd20008000000 */
.L_x_442:
        /* <DEDUP_REMOVED lines=8> */
[----:B------:R-:W-:Y:S01]  /*9a80*/  USHF.R.S32.HI UR20, URZ, 0x1f, UR58 ;  /* 0x0000001f3f147899 */ /* 0x000fe2000801143a */
[----:B------:R-:W-:Y:S01]  /*9a90*/  BSSY B0, `(.L_x_443) ;  /* 0x000002c000007945 */ /* 0x000fe20003800000 */
[----:B------:R-:W-:Y:S01]  /*9aa0*/  UIMAD UR8, UR12, UR11, UR8 ;  /* 0x0000000b0c0872a4 */ /* 0x000fe2000f8e0208 */
[----:B------:R-:W-:Y:S01]  /*9ab0*/  IMAD.WIDE.U32 R6, R6, UR12, R8 ;  /* 0x0000000c06067c25 */ /* 0x000fe2000f8e0008 */
[----:B------:R-:W-:Y:S01]  /*9ac0*/  SHF.R.S32.HI R4, RZ, 0x3, R4 ;  /* 0x00000003ff047819 */ /* 0x000fe20000011404 */
[----:B------:R-:W-:-:S03]  /*9ad0*/  ULDC.64 UR14, c[0x0][0x468] ;  /* 0x00011a00000e7ab9 */ /* 0x000fc60000000a00 */
[----:B------:R-:W-:Y:S01]  /*9ae0*/  IMAD.U32 R5, RZ, RZ, UR8 ;  /* 0x00000008ff057e24 */ /* 0x000fe2000f8e00ff */
[----:B------:R-:W-:Y:S01]  /*9af0*/  UIMAD UR8, UR43, -0x40, UR19 ;  /* 0xffffffc02b0878a4 */ /* 0x000fe2000f8e0213 */
[----:B------:R-:W-:Y:S01]  /*9b00*/  IADD3 R6, P0, R6, UR16, RZ ;  /* 0x0000001006067c10 */ /* 0x000fe2000ff1e0ff */
[C---:B------:R-:W-:Y:S01]  /*9b10*/  VIADD R10, R4.reuse, 0x20 ;  /* 0x00000020040a7836 */ /* 0x040fe20000000000 */
[----:B------:R-:W-:Y:S01]  /*9b20*/  UIMAD UR16, UR20, UR14, URZ ;  /* 0x0000000e141072a4 */ /* 0x000fe2000f8e023f */
[----:B------:R-:W-:Y:S02]  /*9b30*/  SHF.R.S32.HI R52, RZ, 0x1f, R4 ;  /* 0x0000001fff347819 */ /* 0x000fe40000011404 */
[----:B------:R-:W-:Y:S01]  /*9b40*/  ISETP.GE.AND P4, PT, R4, UR8, PT ;  /* 0x0000000804007c0c */ /* 0x000fe2000bf86270 */
[----:B------:R1:W2:Y:S01]  /*9b50*/  LDS.128 R36, [R96+0xd000] ;  /* 0x00d0000060247984 */ /* 0x0002a20000000c00 */
[----:B------:R-:W-:Y:S01]  /*9b60*/  IADD3.X R7, R7, UR18, R5, P0, !PT ;  /* 0x0000001207077c10 */ /* 0x000fe200087fe405 */
[----:B------:R-:W-:Y:S01]  /*9b70*/  IMAD.U32 R5, RZ, RZ, UR14 ;  /* 0x0000000eff057e24 */ /* 0x000fe2000f8e00ff */
[----:B------:R-:W-:Y:S01]  /*9b80*/  UIMAD UR15, UR58, UR15, UR16 ;  /* 0x0000000f3a0f72a4 */ /* 0x000fe2000f8e0210 */
[----:B------:R1:W3:Y:S01]  /*9b90*/  LDS.128 R32, [R96+0xf000] ;  /* 0x00f0000060207984 */ /* 0x0002e20000000c00 */
[----:B------:R-:W-:Y:S01]  /*9ba0*/  ISETP.GE.AND P3, PT, R10, UR8, PT ;  /* 0x000000080a007c0c */ /* 0x000fe2000bf66270 */
[----:B------:R-:W-:-:S02]  /*9bb0*/  IMAD.WIDE.U32 R10, R5, UR58, R6 ;  /* 0x0000003a050a7c25 */ /* 0x000fc4000f8e0006 */
[----:B------:R1:W4:Y:S02]  /*9bc0*/  LDS.128 R28, [R96+0x11000] ;  /* 0x01100000601c7984 */ /* 0x0003240000000c00 */
[----:B------:R-:W-:Y:S02]  /*9bd0*/  VIADD R14, R11, UR15 ;  /* 0x0000000f0b0e7c36 */ /* 0x000fe40008000000 */
        /* <DEDUP_REMOVED lines=23> */
.L_x_444:
[----:B------:R-:W-:Y:S05]  /*9d50*/  BSYNC B0 ;  /* 0x0000000000007941 */ /* 0x000fea0003800000 */
.L_x_443:
        /* <DEDUP_REMOVED lines=20> */
.L_x_446:
[----:B------:R-:W-:Y:S05]  /*9ea0*/  BSYNC B0 ;  /* 0x0000000000007941 */ /* 0x000fea0003800000 */
.L_x_445:
[----:B--2---:R2:W2:Y:S01]  /*9eb0*/  LDS.128 R20, [R96+0x12000] ;  /* 0x0120000060147984 */ /* 0x0044a20000000c00 */
[----:B------:R-:W-:Y:S01]  /*9ec0*/  UIMAD UR8, UR9, UR6, URZ ;  /* 0x00000006090872a4 */ /* 0x000fe2000f8e023f */
[----:B-1----:R-:W-:Y:S01]  /*9ed0*/  IMAD.U32 R6, RZ, RZ, UR6 ;  /* 0x00000006ff067e24 */ /* 0x002fe2000f8e00ff */
        /* <DEDUP_REMOVED lines=32> */
.L_x_448:
[----:B------:R-:W-:Y:S05]  /*a0e0*/  BSYNC B0 ;  /* 0x0000000000007941 */ /* 0x000fea0003800000 */
.L_x_447:
        /* <DEDUP_REMOVED lines=19> */
.L_x_421:
[----:B------:R-:W-:Y:S05]  /*a220*/  BSYNC B1 ;  /* 0x0000000000017941 */ /* 0x000fea0003800000 */
.L_x_407:
        /* <DEDUP_REMOVED lines=8> */
.L_x_449:
[----:B------:R-:W-:Y:S05]  /*a2b0*/  EXIT ;  /* 0x000000000000794d */ /* 0x000fea0003800000 */
.L_x_451:
        /* <DEDUP_REMOVED lines=12> */
.L_x_813:


//--------------------- .text._ZN5flash44flash_bwd_dq_dk_dv_loop_seqk_parallel_kernelI23Flash_bwd_kernel_traitsILi192ELi64ELi64ELi8ELi4ELi2ELi2ELb1ELb1EN7cutlass10bfloat16_tE19Flash_kernel_traitsILi192ELi64ELi64ELi8ES3_EELb0ELb1ELb0ELb1ELb0ELb0ELb1EEEvNS_16Flash_bwd_paramsE --------------------------
	.section	.text._ZN5flash44flash_bwd_dq_dk_dv_loop_seqk_parallel_kernelI23Flash_bwd_kernel_traitsILi192ELi64ELi64ELi8ELi4ELi2ELi2ELb1ELb1EN7cutlass10bfloat16_tE19Flash_kernel_traitsILi192ELi64ELi64ELi8ES3_EELb0ELb1ELb0ELb1ELb0ELb0ELb1EEEvNS_16Flash_bwd_paramsE,"ax",@progbits
	.align	128
        .global         _ZN5flash44flash_bwd_dq_dk_dv_loop_seqk_parallel_kernelI23Flash_bwd_kernel_traitsILi192ELi64ELi64ELi8ELi4ELi2ELi2ELb1ELb1EN7cutlass10bfloat16_tE19Flash_kernel_traitsILi192ELi64ELi64ELi8ES3_EELb0ELb1ELb0ELb1ELb0ELb0ELb1EEEvNS_16Flash_bwd_paramsE
        .type           _ZN5flash44flash_bwd_dq_dk_dv_loop_seqk_parallel_kernelI23Flash_bwd_kernel_traitsILi192ELi64ELi64ELi8ELi4ELi2ELi2ELb1ELb1EN7cutlass10bfloat16_tE19Flash_kernel_traitsILi192ELi64ELi64ELi8ES3_EELb0ELb1ELb0ELb1ELb0ELb0ELb1EEEvNS_16Flash_bwd_paramsE,@function
        .size           _ZN5flash44flash_bwd_dq_dk_dv_loop_seqk_parallel_kernelI23Flash_bwd_kernel_traitsILi192ELi64ELi64ELi8ELi4ELi2ELi2ELb1ELb1EN7cutlass10bfloat16_tE19Flash_kernel_traitsILi192ELi64ELi64ELi8ES3_EELb0ELb1ELb0ELb1ELb0ELb0ELb1EEEvNS_16Flash_bwd_paramsE,(.L_x_814 - _ZN5flash44flash_bwd_dq_dk_dv_loop_seqk_parallel_kernelI23Flash_bwd_kernel_traitsILi192ELi64ELi64ELi8ELi4ELi2ELi2ELb1ELb1EN7cutlass10bfloat16_tE19Flash_kernel_traitsILi192ELi64ELi64ELi8ES3_EELb0ELb1ELb0ELb1ELb0ELb0ELb1EEEvNS_16Flash_bwd_paramsE)
        .other          _ZN5flash44flash_bwd_dq_dk_dv_loop_seqk_parallel_kernelI23Flash_bwd_kernel_traitsILi192ELi64ELi64ELi8ELi4ELi2ELi2ELb1ELb1EN7cutlass10bfloat16_tE19Flash_kernel_traitsILi192ELi64ELi64ELi8ES3_EELb0ELb1ELb0ELb1ELb0ELb0ELb1EEEvNS_16Flash_bwd_paramsE,@"STO_CUDA_ENTRY STV_DEFAULT"
_ZN5flash44flash_bwd_dq_dk_dv_loop_seqk_parallel_kernelI23Flash_bwd_kernel_traitsILi192ELi64ELi64ELi8ELi4ELi2ELi2ELb1ELb1EN7cutlass10bfloat16_tE19Flash_kernel_traitsILi192ELi64ELi64ELi8ES3_EELb0ELb1ELb0ELb1ELb0ELb0ELb1EEEvNS_16Flash_bwd_paramsE:
.text._ZN5flash44flash_bwd_dq_dk_dv_loop_seqk_parallel_kernelI23Flash_bwd_kernel_traitsILi192ELi64ELi64ELi8ELi4ELi2ELi2ELb1ELb1EN7cutlass10bfloat16_tE19Flash_kernel_traitsILi192ELi64ELi64ELi8ES3_EELb0ELb1ELb0ELb1ELb0ELb0ELb1EEEvNS_16Flash_bwd_paramsE:
        /* <DEDUP_REMOVED lines=181> */
.L_x_496:
        /* <DEDUP_REMOVED lines=67> */
.L_x_452:
        /* <DEDUP_REMOVED lines=15> */
[----:B------:R-:W-:-:S02]  /*1070*/  UIMAD UR30, UR46, UR9, UR8 ;  /* 0x000000092e1e72a4 */ /* 0x000fc4000f8e0208 */
[----:B------:R-:W-:Y:S01]  /*1080*/  UIADD3 UR16, UR35, 0x3f, URZ ;  /* 0x0000003f23107890 */ /* 0x000fe2000fffe03f */
[----:B------:R-:W-:Y:S01]  /*1090*/  @!UP1 ULDC.64 UR8, c[0x0][0x418] ;  /* 0x0001060000089ab9 */ /* 0x000fe20000000a00 */
[----:B------:R-:W-:Y:S01]  /*10a0*/  ULDC UR61, c[0x0][0x2d4] ;  /* 0x0000b500003d7ab9 */ /* 0x000fe20000000800 */
[----:B------:R-:W-:Y:S01]  /*10b0*/  ULDC UR28, c[0x0][0x2dc] ;  /* 0x0000b700001c7ab9 */ /* 0x000fe20000000800 */
[----:B------:R-:W-:Y:S01]  /*10c0*/  ULDC UR47, c[0x0][0x270] ;  /* 0x00009c00002f7ab9 */ /* 0x000fe20000000800 */
[----:B------:R-:W-:Y:S02]  /*10d0*/  USHF.L.U64.HI UR17, UR46, 0x7, UR60 ;  /* 0x000000072e117899 */ /* 0x000fe4000801023c */
[----:B------:R-:W-:Y:S02]  /*10e0*/  USHF.R.S32.HI UR20, URZ, 0x1f, UR16 ;  /* 0x0000001f3f147899 */ /* 0x000fe40008011410 */
[----:B------:R-:W-:Y:S01]  /*10f0*/  @!UP1 UIMAD.WIDE.U32 UR38, UR46, UR8, URZ ;  /* 0x000000082e2692a5 */ /* 0x000fe2000f8e003f */
[----:B-1----:R-:W-:Y:S01]  /*1100*/  IABS R8, R9 ;  /* 0x0000000900087213 */ /* 0x002fe20000000000 */
[----:B------:R-:W-:Y:S01]  /*1110*/  USHF.R.S32.HI UR37, URZ, 0x1f, UR61 ;  /* 0x0000001f3f257899 */ /* 0x000fe2000801143d */
[----:B------:R-:W-:Y:S01]  /*1120*/  ISETP.NE.AND P3, PT, R9, RZ, PT ;  /* 0x000000ff0900720c */ /* 0x000fe20003f65270 */
[----:B------:R-:W-:Y:S01]  /*1130*/  UIMAD UR51, UR58, UR28, URZ ;  /* 0x0000001c3a3372a4 */ /* 0x000fe2000f8e023f */
[----:B------:R-:W1:Y:S01]  /*1140*/  I2F.RP R4, R8 ;  /* 0x0000000800047306 */ /* 0x000e620000209400 */
[----:B------:R-:W-:-:S02]  /*1150*/  USHF.L.U32 UR14, UR46, 0x7, URZ ;  /* 0x000000072e0e7899 */ /* 0x000fc4000800063f */
[----:B------:R-:W-:Y:S02]  /*1160*/  USEL UR36, UR17, URZ, UP2 ;  /* 0x0000003f11247287 */ /* 0x000fe40009000000 */
[----:B--2---:R-:W-:Y:S02]  /*1170*/  UIMAD.WIDE.U32 UR24, UR5, UR12, URZ ;  /* 0x0000000c051872a5 */ /* 0x004fe4000f8e003f */
[----:B------:R-:W-:Y:S02]  /*1180*/  ULEA.HI UR20, UR20, UR16, URZ, 0x6 ;  /* 0x0000001014147291 */ /* 0x000fe4000f8f303f */
        /* <DEDUP_REMOVED lines=10> */
[----:B------:R-:W-:Y:S01]  /*1230*/  ULDC.64 UR32, c[0x0][0x240] ;  /* 0x0000900000207ab9 */ /* 0x000fe20000000a00 */
[----:B------:R-:W-:Y:S02]  /*1240*/  @UP0 UIMAD.WIDE.U32 UR16, UR5, UR28, URZ ;  /* 0x0000001c051002a5 */ /* 0x000fe4000f8e003f */
[----:B------:R-:W-:Y:S02]  /*1250*/  @UP0 UIMAD UR19, UR5, UR29, URZ ;  /* 0x0000001d051302a4 */ /* 0x000fe4000f8e023f */
[----:B------:R-:W-:Y:S01]  /*1260*/  UIMAD UR5, UR37, UR46, URZ ;  /* 0x0000002e250572a4 */ /* 0x000fe2000f8e023f */
[----:B-1----:R-:W-:Y:S01]  /*1270*/  VIADD R4, R4, 0xffffffe ;  /* 0x0ffffffe04047836 */ /* 0x002fe20000000000 */
[----:B------:R-:W-:-:S02]  /*1280*/  USEL UR31, UR14, URZ, UP2 ;  /* 0x0000003f0e1f7287 */ /* 0x000fc40009000000 */
[----:B------:R-:W-:Y:S01]  /*1290*/  @UP1 UIMAD UR50, UR11, UR13, UR43 ;  /* 0x0000000d0b3212a4 */ /* 0x000fe2000f8e022b */
[----:B------:R-:W1:Y:S01]  /*12a0*/  F2I.FTZ.U32.TRUNC.NTZ R5, R4 ;  /* 0x0000000400057305 */ /* 0x000e62000021f000 */
[----:B------:R-:W-:Y:S02]  /*12b0*/  UIMAD.WIDE.U32 UR14, UR11, UR32, URZ ;  /* 0x000000200b0e72a5 */ /* 0x000fe4000f8e003f */
[----:B------:R-:W-:Y:S02]  /*12c0*/  UIMAD.WIDE.U32 UR12, UR46, UR61, URZ ;  /* 0x0000003d2e0c72a5 */ /* 0x000fe4000f8e003f */
[----:B------:R-:W-:Y:S02]  /*12d0*/  UIMAD UR5, UR60, UR61, UR5 ;  /* 0x0000003d3c0572a4 */ /* 0x000fe4000f8e0205 */
[----:B------:R-:W-:Y:S02]  /*12e0*/  UIMAD UR25, UR11, UR33, URZ ;  /* 0x000000210b1972a4 */ /* 0x000fe4000f8e023f */
[----:B------:R-:W-:-:S02]  /*12f0*/  USEL UR59, UR18, UR14, !UP1 ;  /* 0x0000000e123b7287 */ /* 0x000fc4000c800000 */
[----:B------:R-:W-:Y:S02]  /*1300*/  UIMAD UR18, UR9, UR12, URZ ;  /* 0x0000000c091272a4 */ /* 0x000fe4000f8e023f */
[----:B------:R-:W-:Y:S01]  /*1310*/  UIADD3 UR5, UR13, UR5, URZ ;  /* 0x000000050d057290 */ /* 0x000fe2000fffe03f */
        /* <DEDUP_REMOVED lines=26> */
[----:B------:R-:W-:Y:S01]  /*14c0*/  ULDC UR53, c[0x0][0x2c4] ;  /* 0x0000b10000357ab9 */ /* 0x000fe20000000800 */
[----:B------:R-:W-:-:S02]  /*14d0*/  @UP0 UIADD3 UR21, UR22, UR34, URZ ;  /* 0x0000002216150290 */ /* 0x000fc4000fffe03f */
[----:B------:R-:W-:-:S03]  /*14e0*/  UISETP.NE.AND UP4, UPT, UR27, URZ, UPT ;  /* 0x0000003f1b00728c */ /* 0x000fc6000bf85270 */
[----:B------:R-:W-:Y:S01]  /*14f0*/  @!P1 IMAD.IADD R5, R5, 0x1, -R8 ;  /* 0x0000000105059824 */ /* 0x000fe200078e0a08 */
[----:B------:R-:W-:Y:S01]  /*1500*/  @!P1 IADD3 R4, R4, 0x1, RZ ;  /* 0x0000000104049810 */ /* 0x000fe20007ffe0ff */
[----:B------:R-:W-:Y:S01]  /*1510*/  UIMAD UR14, UR8, UR14, UR9 ;  /* 0x0000000e080e72a4 */ /* 0x000fe2000f8e0209 */
[----:B------:R-:W-:Y:S01]  /*1520*/  PLOP3.LUT P1, PT, PT, PT, UP0, 0x80, 0x0 ;  /* 0x000000000000781c */ /* 0x000fe20003f2f008 */
[----:B------:R-:W-:Y:S01]  /*1530*/  @UP3 UIMAD UR9, UR46, UR53, URZ ;  /* 0x000000352e0932a4 */ /* 0x000fe2000f8e023f */
[----:B------:R-:W-:Y:S01]  /*1540*/  ISETP.GE.U32.AND P0, PT, R5, R8, PT ;  /* 0x000000080500720c */ /* 0x000fe20003f06070 */
[----:B------:R-:W-:Y:S01]  /*1550*/  @UP0 ULDC.64 UR26, c[0x0][0x250] ;  /* 0x00009400001a0ab9 */ /* 0x000fe20000000a00 */
[----:B------:R-:W-:Y:S01]  /*1560*/  LOP3.LUT R5, R9, UR58, RZ, 0x3c, !PT ;  /* 0x0000003a09057c12 */ /* 0x000fe2000f8e3cff */
[----:B------:R-:W-:Y:S02]  /*1570*/  @UP0 UIMAD.WIDE.U32 UR12, UR21, UR26, URZ ;  /* 0x0000001a150c02a5 */ /* 0x000fe4000f8e003f */
[----:B------:R-:W-:Y:S01]  /*1580*/  USEL UR56, UR24, URZ, UP4 ;  /* 0x0000003f18387287 */ /* 0x000fe2000a000000 */
[----:B------:R-:W-:Y:S01]  /*1590*/  ISETP.GE.AND P2, PT, R5, RZ, PT ;  /* 0x000000ff0500720c */ /* 0x000fe20003f46270 */
[----:B------:R-:W-:-:S02]  /*15a0*/  UIMAD.WIDE.U32 UR24, UR8, UR5, URZ ;  /* 0x00000005081872a5 */ /* 0x000fc4000f8e003f */
[----:B------:R-:W-:Y:S02]  /*15b0*/  @UP3 USEL UR9, UR9, UR11, !UP1 ;  /* 0x0000000b09093287 */ /* 0x000fe4000c800000 */
[----:B------:R-:W-:Y:S02]  /*15c0*/  @!UP3 UIMAD UR8, UR46, UR47, UR58 ;  /* 0x0000002f2e08b2a4 */ /* 0x000fe4000f8e023a */
[----:B------:R-:W-:Y:S01]  /*15d0*/  @P0 VIADD R4, R4, 0x1 ;  /* 0x0000000104040836 */ /* 0x000fe20000000000 */
[----:B------:R-:W-:Y:S01]  /*15e0*/  @UP0 UIMAD UR21, UR21, UR27, URZ ;  /* 0x0000001b151502a4 */ /* 0x000fe2000f8e023f */
[----:B------:R-:W-:Y:S01]  /*15f0*/  PLOP3.LUT P0, PT, PT, PT, UP3, 0x80, 0x0 ;  /* 0x000000000000781c */ /* 0x000fe20003f0f038 */
[----:B------:R-:W-:Y:S01]  /*1600*/  @UP3 ULDC UR5, c[0x0][0x2e4] ;  /* 0x0000b90000053ab9 */ /* 0x000fe20000000800 */
[----:B------:R-:W-:Y:S01]  /*1610*/  IMAD.MOV.U32 R18, RZ, RZ, R4 ;  /* 0x000000ffff127224 */ /* 0x000fe200078e0004 */
[----:B------:R-:W-:Y:S02]  /*1620*/  @UP3 UIMAD UR18, UR58, UR5, UR9 ;  /* 0x000000053a1232a4 */ /* 0x000fe4000f8e0209 */
[----:B------:R-:W-:-:S02]  /*1630*/  USEL UR54, UR44, URZ, UP4 ;  /* 0x0000003f2c367287 */ /* 0x000fc4000a000000 */
[----:B------:R-:W-:Y:S01]  /*1640*/  @!UP3 UIMAD UR18, UR8, UR53, URZ ;  /* 0x000000350812b2a4 */ /* 0x000fe2000f8e023f */
[----:B------:R-:W-:Y:S01]  /*1650*/  @!P2 IADD3 R18, -R18, RZ, RZ ;  /* 0x000000ff1212a210 */ /* 0x000fe20007ffe1ff */
[----:B------:R-:W-:Y:S01]  /*1660*/  USHF.R.S32.HI UR40, URZ, 0x1f, UR23 ;  /* 0x0000001f3f287899 */ /* 0x000fe20008011417 */
[----:B------:R-:W-:Y:S01]  /*1670*/  @!P3 LOP3.LUT R18, RZ, R9, RZ, 0x33, !PT ;  /* 0x00000009ff12b212 */ /* 0x000fe200078e33ff */
[----:B------:R-:W-:Y:S02]  /*1680*/  @!UP1 UIADD3 UR50, UR39, UR41, URZ ;  /* 0x0000002927329290 */ /* 0x000fe4000fffe03f */
[----:B------:R-:W-:Y:S02]  /*1690*/  USHF.R.S32.HI UR55, URZ, 0x1f, UR51 ;  /* 0x0000001f3f377899 */ /* 0x000fe40008011433 */
[----:B------:R-:W-:Y:S02]  /*16a0*/  USHF.R.S32.HI UR48, URZ, 0x6, UR20 ;  /* 0x000000063f307899 */ /* 0x000fe40008011414 */
[----:B------:R-:W-:-:S02]  /*16b0*/  @UP0 UIADD3 UR47, UR13, UR21, URZ ;  /* 0x000000150d2f0290 */ /* 0x000fc4000fffe03f */
[----:B------:R-:W-:Y:S02]  /*16c0*/  UIADD3 UR53, UR25, UR14, URZ ;  /* 0x0000000e19357290 */ /* 0x000fe4000fffe03f */
        /* <DEDUP_REMOVED lines=15> */
.L_x_454:
        /* <DEDUP_REMOVED lines=13> */
.L_x_455:
        /* <DEDUP_REMOVED lines=11> */
.L_x_456:
[----:B------:R-:W-:Y:S02]  /*1940*/  ULDC UR5, c[0x0][0x270] ;  /* 0x00009c0000057ab9 */ /* 0x000fe40000000800 */
[----:B------:R-:W-:-:S04]  /*1950*/  UIMAD UR5, UR46, UR5, UR58 ;  /* 0x000000052e0572a4 */ /* 0x000fc8000f8e023a */
[----:B------:R-:W-:-:S12]  /*1960*/  UIMAD UR5, UR5, UR61, URZ ;  /* 0x0000003d050572a4 */ /* 0x000fd8000f8e023f */
.L_x_457:
        /* <DEDUP_REMOVED lines=8> */
[----:B------:R-:W-:Y:S01]  /*19f0*/  ULDC.64 UR12, c[0x0][0x428] ;  /* 0x00010a00000c7ab9 */ /* 0x000fe20000000a00 */
[----:B------:R-:W-:Y:S01]  /*1a00*/  ULDC UR8, c[0x0][0x2dc] ;  /* 0x0000b70000087ab9 */ /* 0x000fe20000000800 */
[----:B------:R-:W-:Y:S01]  /*1a10*/  ULDC UR11, c[0x0][0x270] ;  /* 0x00009c00000b7ab9 */ /* 0x000fe20000000800 */
[----:B------:R-:W-:Y:S01]  /*1a20*/  UIMAD.WIDE UR30, UR5, 0x4, UR30 ;  /* 0x00000004051e78a5 */ /* 0x000fe2000f8e021e */
[----:B------:R-:W-:Y:S01]  /*1a30*/  IMAD.U32 R12, RZ, RZ, UR12 ;  /* 0x0000000cff0c7e24 */ /* 0x000fe2000f8e00ff */
[----:B------:R-:W-:-:S02]  /*1a40*/  UIMAD UR5, UR61, UR12, URZ ;  /* 0x0000000c3d0572a4 */ /* 0x000fc4000f8e023f */
[----:B------:R-:W-:Y:S02]  /*1a50*/  UIMAD UR14, UR8, UR11, URZ ;  /* 0x0000000b080e72a4 */ /* 0x000fe4000f8e023f */
[----:B------:R-:W-:Y:S02]  /*1a60*/  UIADD3 UR11, -UR10, UR35, UR23 ;  /* 0x000000230a0b7290 */ /* 0x000fe4000fffe117 */
[----:B------:R-:W-:Y:S02]  /*1a70*/  UIMAD UR13, UR58, UR13, UR5 ;  /* 0x0000000d3a0d72a4 */ /* 0x000fe4000f8e0205 */
[----:B------:R-:W-:Y:S01]  /*1a80*/  USHF.L.U32 UR5, UR14, 0x6, URZ ;  /* 0x000000060e057899 */ /* 0x000fe2000800063f */
[----:B-1----:R-:W-:Y:S01]  /*1a90*/  IMAD R6, R20, UR37, RZ ;  /* 0x0000002514067c24 */ /* 0x002fe2000f8e02ff */
[----:B------:R-:W-:Y:S01]  /*1aa0*/  ULDC UR17, c[0x0][0x398] ;  /* 0x0000e60000117ab9 */ /* 0x000fe20000000800 */
[----:B------:R-:W-:Y:S01]  /*1ab0*/  ULDC.64 UR38, c[0x0][0x258] ;  /* 0x0000960000267ab9 */ /* 0x000fe20000000a00 */
[----:B------:R-:W-:Y:S01]  /*1ac0*/  UIADD3 UR41, UR15, UR18, URZ ;  /* 0x000000120f297290 */ /* 0x000fe2000fffe03f */
[----:B------:R-:W-:Y:S01]  /*1ad0*/  IMAD R8, R21, UR15, R6 ;  /* 0x0000000f15087c24 */ /* 0x000fe2000f8e0206 */
[----:B------:R-:W-:Y:S01]  /*1ae0*/  UIMAD UR12, UR61, UR38, URZ ;  /* 0x000000263d0c72a4 */ /* 0x000fe2000f8e023f */
[----:B------:R-:W-:Y:S01]  /*1af0*/  ULDC.64 UR18, c[0x0][0x3e0] ;  /* 0x0000f80000127ab9 */ /* 0x000fe20000000a00 */
[----:B------:R-:W-:Y:S01]  /*1b00*/  ULDC.64 UR20, c[0x0][0x210] ;  /* 0x0000840000147ab9 */ /* 0x000fe20000000a00 */
[----:B------:R-:W-:Y:S01]  /*1b10*/  ULDC.64 UR42, c[0x0][0x2b0] ;  /* 0x0000ac00002a7ab9 */ /* 0x000fe20000000a00 */
[----:B------:R-:W-:Y:S01]  /*1b20*/  UIADD3 UR8, UR48, -0x1, URZ ;  /* 0xffffffff30087890 */ /* 0x000fe2000fffe03f */
[----:B----4-:R-:W-:-:S04]  /*1b30*/  SHF.R.S32.HI R33, RZ, 0x1f, R31 ;  /* 0x0000001fff217819 */ /* 0x010fc8000001141f */
[CC--:B------:R-:W-:Y:S02]  /*1b40*/  LEA.HI R28, R33.reuse, R31.reuse, RZ, 0x3 ;  /* 0x0000001f211c7211 */ /* 0x0c0fe400078f18ff */
[----:B------:R-:W-:-:S04]  /*1b50*/  LEA.HI R27, R33, R31, RZ, 0x5 ;  /* 0x0000001f211b7211 */ /* 0x000fc800078f28ff */
[----:B------:R-:W-:Y:S01]  /*1b60*/  SHF.R.S32.HI R25, RZ, 0x5, R27 ;  /* 0x00000005ff197819 */ /* 0x000fe2000001141b */
[----:B--2---:R-:W-:-:S05]  /*1b70*/  IMAD.MOV.U32 R36, RZ, RZ, R4 ;  /* 0x000000ffff247224 */ /* 0x004fca00078e0004 */
[----:B------:R-:W-:Y:S02]  /*1b80*/  SHF.R.S32.HI R37, RZ, 0x1f, R36 ;  /* 0x0000001fff257819 */ /* 0x000fe40000011424 */
[----:B------:R-:W-:Y:S01]  /*1b90*/  IADD3 R4, P0, R36, UR9, RZ ;  /* 0x0000000924047c10 */ /* 0x000fe2000ff1e0ff */
[----:B------:R-:W-:Y:S02]  /*1ba0*/  UIADD3 UR9, UR11, -UR17, URZ ;  /* 0x800000110b097290 */ /* 0x000fe4000fffe03f */
[----:B------:R-:W-:Y:S01]  /*1bb0*/  UIADD3 UR11, UP2, UP1, UR24, UR5, UR51 ;  /* 0x00000005180b7290 */ /* 0x000fe2000f95e033 */
[----:B------:R-:W-:Y:S01]  /*1bc0*/  IADD3.X R5, R37, UR50, RZ, P0, !PT ;  /* 0x0000003225057c10 */ /* 0x000fe200087fe4ff */
[----:B------:R-:W-:Y:S01]  /*1bd0*/  USHF.R.S32.HI UR5, URZ, 0x1f, UR5 ;  /* 0x0000001f3f057899 */ /* 0x000fe20008011405 */
[----:B------:R3:W-:Y:S01]  /*1be0*/  STL [R1+0x54], R37 ;  /* 0x0000542501007387 */ /* 0x0007e20000100800 */
[----:B------:R-:W-:Y:S01]  /*1bf0*/  ULDC.64 UR24, c[0x0][0x400] ;  /* 0x0001000000187ab9 */ /* 0x000fe20000000a00 */
[----:B------:R-:W-:Y:S01]  /*1c00*/  USHF.R.S32.HI UR17, URZ, 0x1f, UR9 ;  /* 0x0000001f3f117899 */ /* 0x000fe20008011409 */
[----:B------:R-:W-:Y:S01]  /*1c10*/  IMAD.WIDE.U32 R6, R20, UR15, R4 ;  /* 0x0000000f14067c25 */ /* 0x000fe2000f8e0004 */
[----:B------:R-:W-:Y:S01]  /*1c20*/  SHF.R.S32.HI R4, RZ, 0x3, R28 ;  /* 0x00000003ff047819 */ /* 0x000fe2000001141c */
[----:B------:R-:W-:-:S02]  /*1c30*/  UIADD3.X UR5, UR53, UR5, UR55, UP2, UP1 ;  /* 0x0000000535057290 */ /* 0x000fc400097e2437 */
[----:B------:R-:W-:Y:S01]  /*1c40*/  IMAD.IADD R7, R7, 0x1, R8 ;  /* 0x0000000107077824 */ /* 0x000fe200078e0208 */
[----:B------:R-:W-:Y:S01]  /*1c50*/  SHF.R.S32.HI R32, RZ, 0x1f, R4 ;  /* 0x0000001fff207819 */ /* 0x000fe20000011404 */
[----:B------:R-:W-:Y:S01]  /*1c60*/  UIADD3 UR11, UP2, UP1, UR56, UR11, UR57 ;  /* 0x0000000b380b7290 */ /* 0x000fe2000f95e039 */
[----:B------:R-:W-:Y:S01]  /*1c70*/  IADD3 R5, P0, R4, UR15, RZ ;  /* 0x0000000f04057c10 */ /* 0x000fe2000ff1e0ff */
[----:B------:R-:W-:Y:S01]  /*1c80*/  IMAD.WIDE.U32 R6, R12, UR58, R6 ;  /* 0x0000003a0c067c25 */ /* 0x000fe2000f8e0006 */
[----:B------:R-:W-:Y:S01]  /*1c90*/  LOP3.LUT R8, R27, 0xffffffe0, RZ, 0xc0, !PT ;  /* 0xffffffe01b087812 */ /* 0x000fe200078ec0ff */
[----:B------:R-:W-:Y:S01]  /*1ca0*/  UIADD3.X UR5, UR54, UR5, UR49, UP2, UP1 ;  /* 0x0000000536057290 */ /* 0x000fe200097e2431 */
[----:B------:R-:W-:Y:S01]  /*1cb0*/  IADD3.X R9, R32, UR37, RZ, P0, !PT ;  /* 0x0000002520097c10 */ /* 0x000fe200087fe4ff */
[----:B------:R-:W-:Y:S01]  /*1cc0*/  IMAD.WIDE.U32 R10, R5, UR32, R36 ;  /* 0x00000020050a7c25 */ /* 0x000fe2000f8e0024 */
[----:B------:R-:W-:-:S03]  /*1cd0*/  ULEA.HI UR17, UR17, UR9, URZ, 0x6 ;  /* 0x0000000911117291 */ /* 0x000fc6000f8f303f */
[----:B------:R-:W-:Y:S01]  /*1ce0*/  IMAD.IADD R22, R31, 0x1, -R8 ;  /* 0x000000011f167824 */ /* 0x000fe200078e0a08 */
[----:B------:R-:W-:Y:S01]  /*1cf0*/  IADD3 R10, P2, R10, UR59, RZ ;  /* 0x0000003b0a0a7c10 */ /* 0x000fe2000ff5e0ff */
[----:B------:R-:W-:Y:S01]  /*1d00*/  IMAD R9, R9, UR32, RZ ;  /* 0x0000002009097c24 */ /* 0x000fe2000f8e02ff */
[----:B------:R-:W-:Y:S01]  /*1d10*/  USHF.R.S32.HI UR17, URZ, 0x6, UR17 ;  /* 0x000000063f117899 */ /* 0x000fe20008011411 */
[----:B------:R-:W-:Y:S01]  /*1d20*/  IMAD R8, R25, UR14, R22 ;  /* 0x0000000e19087c24 */ /* 0x000fe2000f8e0216 */
[----:B------:R-:W-:Y:S01]  /*1d30*/  UMOV UR14, UR30 ;  /* 0x0000001e000e7c82 */ /* 0x000fe20008000000 */
[----:B------:R-:W-:Y:S01]  /*1d40*/  IMAD R13, R5, UR33, R9 ;  /* 0x00000021050d7c24 */ /* 0x000fe2000f8e0209 */
[----:B------:R-:W-:Y:S01]  /*1d50*/  UISETP.LT.AND UP1, UPT, URZ, UR17, UPT ;  /* 0x000000113f00728c */ /* 0x000fe2000bf21270 */
[----:B------:R-:W-:Y:S01]  /*1d60*/  VIADD R9, R7, UR13 ;  /* 0x0000000d07097c36 */ /* 0x000fe20008000000 */
[C---:B------:R-:W-:Y:S01]  /*1d70*/  IADD3 R5, P0, R8.reuse, UR11, RZ ;  /* 0x0000000b08057c10 */ /* 0x040fe2000ff1e0ff */
[----:B------:R-:W-:Y:S01]  /*1d80*/  UMOV UR13, UR31 ;  /* 0x0000001f000d7c82 */ /* 0x000fe20008000000 */
[----:B------:R-:W-:Y:S01]  /*1d90*/  IADD3.X R11, R11, UR52, R13, P2, !PT ;  /* 0x000000340b0b7c10 */ /* 0x000fe200097fe40d */
[----:B------:R-:W-:Y:S01]  /*1da0*/  USEL UR17, URZ, UR17, !UP1 ;  /* 0x000000113f117287 */ /* 0x000fe2000c800000 */
        /* <DEDUP_REMOVED lines=44> */
.L_x_459:
        /* <DEDUP_REMOVED lines=19> */
.L_x_460:
        /* <DEDUP_REMOVED lines=38> */
.L_x_462:
[----:B------:R-:W-:Y:S05]  /*2400*/  BSYNC B0 ;  /* 0x0000000000007941 */ /* 0x000fea0003800000 */
.L_x_461:
        /* <DEDUP_REMOVED lines=19> */
.L_x_464:
[----:B------:R-:W-:Y:S05]  /*2540*/  BSYNC B0 ;  /* 0x0000000000007941 */ /* 0x000fea0003800000 */
.L_x_463:
        /* <DEDUP_REMOVED lines=32> */
.L_x_466:
[----:B------:R-:W-:Y:S05]  /*2750*/  BSYNC B0 ;  /* 0x0000000000007941 */ /* 0x000fea0003800000 */
.L_x_465:
        /* <DEDUP_REMOVED lines=21> */
.L_x_458:
        /* <DEDUP_REMOVED lines=64> */
.L_x_469:
[----:B------:R-:W-:Y:S05]  /*2cb0*/  BSYNC B0 ;  /* 0x0000000000007941 */ /* 0x000fea0003800000 */
.L_x_468:
        /* <DEDUP_REMOVED lines=44> */
.L_x_471:
[----:B------:R-:W-:Y:S05]  /*2f80*/  BSYNC B0 ;  /* 0x0000000000007941 */ /* 0x000fea0003800000 */
.L_x_470:
        /* <DEDUP_REMOVED lines=32> */
.L_x_473:
[----:B------:R-:W-:Y:S05]  /*3190*/  BSYNC B0 ;  /* 0x0000000000007941 */ /* 0x000fea0003800000 */
.L_x_472:
        /* <DEDUP_REMOVED lines=37> */
.L_x_475:
[----:B------:R-:W-:Y:S05]  /*33f0*/  BSYNC B0 ;  /* 0x0000000000007941 */ /* 0x000fea0003800000 */
.L_x_474:
        /* <DEDUP_REMOVED lines=29> */
.L_x_477:
[----:B------:R-:W-:Y:S05]  /*35d0*/  BSYNC B0 ;  /* 0x0000000000007941 */ /* 0x000fea0003800000 */
.L_x_476:
        /* <DEDUP_REMOVED lines=40> */
.L_x_479:
[----:B------:R-:W-:Y:S05]  /*3860*/  BSYNC B0 ;  /* 0x0000000000007941 */ /* 0x000fea0003800000 */
.L_x_478:
        /* <DEDUP_REMOVED lines=8> */
[----:B------:R-:W-:Y:S01]  /*38f0*/  ULDC.64 UR18, c[0x0][0x260] ;  /* 0x0000980000127ab9 */ /* 0x000fe20000000a00 */
[----:B------:R2:W-:Y:S01]  /*3900*/  @P0 STS.128 [R34+0x10000], RZ ;  /* 0x010000ff22000388 */ /* 0x0005e20000000c00 */
[----:B------:R-:W-:Y:S01]  /*3910*/  IMAD.U32 R9, RZ, RZ, UR9 ;  /* 0x00000009ff097e24 */ /* 0x000fe2000f8e00ff */
[----:B------:R-:W-:Y:S01]  /*3920*/  IADD3 R8, P1, R6, UR16, RZ ;  /* 0x0000001006087c10 */ /* 0x000fe2000ff3e0ff */
[----:B------:R-:W-:Y:S01]  /*3930*/  IMAD R11, R26, UR18, RZ ;  /* 0x000000121a0b7c24 */ /* 0x000fe2000f8e02ff */
[----:B------:R-:W-:Y:S01]  /*3940*/  IADD3 R6, R5, 0x8, RZ ;  /* 0x0000000805067810 */ /* 0x000fe20007ffe0ff */
[----:B------:R-:W-:Y:S01]  /*3950*/  BSSY B0, `(.L_x_480) ;  /* 0x000002d000007945 */ /* 0x000fe20003800000 */
[----:B------:R-:W-:Y:S01]  /*3960*/  IADD3.X R9, R7, UR36, R9, P1, !PT ;  /* 0x0000002407097c10 */ /* 0x000fe20008ffe409 */
[----:B------:R-:W-:Y:S01]  /*3970*/  IMAD R11, R18, UR19, R11 ;  /* 0x00000013120b7c24 */ /* 0x000fe2000f8e020b */
[----:B------:R-:W-:-:S02]  /*3980*/  ISETP.GE.AND P5, PT, R6, UR5, PT ;  /* 0x0000000506007c0c */ /* 0x000fc4000bfa6270 */
        /* <DEDUP_REMOVED lines=41> */
.L_x_481:
[----:B------:R-:W-:Y:S05]  /*3c20*/  BSYNC B0 ;  /* 0x0000000000007941 */ /* 0x000fea0003800000 */
.L_x_480:
        /* <DEDUP_REMOVED lines=44> */
.L_x_483:
[----:B------:R-:W-:Y:S05]  /*3ef0*/  BSYNC B0 ;  /* 0x0000000000007941 */ /* 0x000fea0003800000 */
.L_x_482:
        /* <DEDUP_REMOVED lines=11> */
[----:B------:R-:W-:Y:S01]  /*3fb0*/  UISETP.NE.AND.EX UP1, UPT, UR21, URZ, UPT, UP1 ;  /* 0x0000003f1500728c */ /* 0x000fe2000bf25310 */
[----:B------:R-:W-:Y:S01]  /*3fc0*/  IMAD.MOV.U32 R240, RZ, RZ, 0x20 ;  /* 0x00000020fff07424 */ /* 0x000fe200078e00ff */
        /* <DEDUP_REMOVED lines=8> */
[----:B------:R-:W-:Y:S01]  /*4050*/  CS2R R126, SRZ ;  /* 0x00000000007e7805 */ /* 0x000fe2000001ff00 */
        /* <DEDUP_REMOVED lines=17> */
[----:B------:R-:W-:Y:S02]  /*4170*/  CS2R R124, SRZ ;  /* 0x00000000007c7805 */ /* 0x000fe4000001ff00 */
[----:B------:R-:W-:Y:S01]  /*4180*/  CS2R R130, SRZ ;  /* 0x0000000000827805 */ /* 0x000fe2000001ff00 */
[----:B------:R-:W-:Y:S01]  /*4190*/  BAR.SYNC.DEFER_BLOCKING 0x0 ;  /* 0x0000000000007b1d */ /* 0x000fe20000010000 */
        /* <DEDUP_REMOVED lines=27> */
[----:B------:R1:W5:Y:S01]  /*4350*/  @P0 LDG.E R13, desc[UR6][R6.64] ;  /* 0x00000006060d0981 */ /* 0x000362000c1e1900 */
[----:B------:R-:W-:Y:S02]  /*4360*/  CS2R R42, SRZ ;  /* 0x00000000002a7805 */ /* 0x000fe4000001ff00 */
[----:B--2---:R-:W-:Y:S02]  /*4370*/  CS2R R40, SRZ ;  /* 0x0000000000287805 */ /* 0x004fe4000001ff00 */
[----:B------:R-:W-:-:S02]  /*4380*/  CS2R R38, SRZ ;  /* 0x0000000000267805 */ /* 0x000fc4000001ff00 */
[----:B------:R-:W-:Y:S02]  /*4390*/  CS2R R36, SRZ ;  /* 0x0000000000247805 */ /* 0x000fe4000001ff00 */
[----:B----4-:R-:W-:Y:S02]  /*43a0*/  CS2R R34, SRZ ;  /* 0x0000000000227805 */ /* 0x010fe4000001ff00 */
[----:B------:R-:W-:Y:S02]  /*43b0*/  CS2R R26, SRZ ;  /* 0x00000000001a7805 */ /* 0x000fe4000001ff00 */
[----:B------:R-:W-:Y:S02]  /*43c0*/  CS2R R24, SRZ ;  /* 0x0000000000187805 */ /* 0x000fe4000001ff00 */
[----:B------:R-:W-:Y:S02]  /*43d0*/  CS2R R22, SRZ ;  /* 0x0000000000167805 */ /* 0x000fe4000001ff00 */
[----:B------:R-:W-:Y:S01]  /*43e0*/  CS2R R20, SRZ ;  /* 0x0000000000147805 */ /* 0x000fe2000001ff00 */
[----:B------:R-:W-:Y:S01]  /*43f0*/  ULDC UR23, c[0x0][0x2dc] ;  /* 0x0000b70000177ab9 */ /* 0x000fe20000000800 */
[----:B------:R-:W-:Y:S01]  /*4400*/  ULDC UR9, c[0x0][0x39c] ;  /* 0x0000e70000097ab9 */ /* 0x000fe20000000800 */
[----:B------:R-:W-:Y:S01]  /*4410*/  ULDC UR16, c[0x0][0x2ec] ;  /* 0x0000bb0000107ab9 */ /* 0x000fe20000000800 */
[----:B---3--:R2:W-:Y:S01]  /*4420*/  STL [R1+0x68], R4 ;  /* 0x0000680401007387 */ /* 0x0085e20000100800 */
[CC--:B-1----:R-:W-:Y:S01]  /*4430*/  LEA.HI R6, R33.reuse, R31.reuse, RZ, 0x4 ;  /* 0x0000001f21067211 */ /* 0x0c2fe200078f20ff */
[----:B------:R-:W1:Y:S01]  /*4440*/  @P0 MUFU.RCP R12, UR5 ;  /* 0x00000005000c0d08 */ /* 0x000e620008001000 */
[----:B------:R-:W-:Y:S01]  /*4450*/  USHF.L.U32 UR19, UR45, 0x6, URZ ;  /* 0x000000062d137899 */ /* 0x000fe2000800063f */
[----:B-----5:R3:W-:Y:S01]  /*4460*/  STL [R1+0x64], R8 ;  /* 0x0000640801007387 */ /* 0x0207e20000100800 */
[----:B------:R-:W-:Y:S01]  /*4470*/  LEA.HI R7, R33, R31, RZ, 0x7 ;  /* 0x0000001f21077211 */ /* 0x000fe200078f38ff */
[----:B------:R-:W-:-:S02]  /*4480*/  ULDC UR21, c[0x0][0x2d0] ;  /* 0x0000b40000157ab9 */ /* 0x000fc40000000800 */
[----:B------:R-:W4:Y:S04]  /*4490*/  LDSM.16.M88.4 R164, [R252] ;  /* 0x00000000fca4783b */ /* 0x000f280000000200 */
[----:B------:R-:W1:Y:S04]  /*44a0*/  LDSM.16.M88.4 R168, [R252+0x800] ;  /* 0x00080000fca8783b */ /* 0x000e680000000200 */
[----:B------:R-:W1:Y:S04]  /*44b0*/  LDSM.16.M88.4 R196, [R252+0x2000] ;  /* 0x00200000fcc4783b */ /* 0x000e680000000200 */
[----:B------:R-:W1:Y:S04]  /*44c0*/  LDSM.16.M88.4 R200, [R252+0x2800] ;  /* 0x00280000fcc8783b */ /* 0x000e680000000200 */
[----:B------:R-:W1:Y:S01]  /*44d0*/  LDSM.16.M88.4 R228, [R252+0x4000] ;  /* 0x00400000fce4783b */ /* 0x000e620000000200 */
[----:B--2---:R-:W-:-:S03]  /*44e0*/  LOP3.LUT R4, R28, 0xfffffff8, RZ, 0xc0, !PT ;  /* 0xfffffff81c047812 */ /* 0x004fc600078ec0ff */
[----:B------:R-:W2:Y:S01]  /*44f0*/  LDSM.16.M88.4 R232, [R252+0x4800] ;  /* 0x00480000fce8783b */ /* 0x000ea20000000200 */
[----:B---3--:R-:W-:Y:S01]  /*4500*/  SHF.R.S32.HI R8, RZ, 0x4, R6 ;  /* 0x00000004ff087819 */ /* 0x008fe20000011406 */
        /* <DEDUP_REMOVED lines=21> */
[----:B---3--:R-:W3:Y:S01]  /*4660*/  LDL R5, [R1+0x4] ;  /* 0x0000040001057983 */ /* 0x008ee20000100800 */
[----:B------:R-:W-:Y:S01]  /*4670*/  LOP3.LUT P1, RZ, R4, 0x2, RZ, 0xc0, !PT ;  /* 0x0000000204ff7812 */ /* 0x000fe2000782c0ff */
[----:B------:R-:W-:-:S05]  /*4680*/  IMAD.IADD R4, R9, 0x1, R10 ;  /* 0x0000000109047824 */ /* 0x000fca00078e020a */
[----:B------:R-:W-:Y:S01]  /*4690*/  LEA R4, R4, UR4, 0x1 ;  /* 0x0000000404047c11 */ /* 0x000fe2000f8e08ff */
[----:B-1----:R-:W-:Y:S01]  /*46a0*/  @P0 FMUL.FTZ R8, R13, R12 ;  /* 0x0000000c0d080220 */ /* 0x002fe20000410000 */
[----:B------:R-:W-:-:S03]  /*46b0*/  VIADD R6, R14, 0x11 ;  /* 0x000000110e067836 */ /* 0x000fc60000000000 */
[----:B------:R-:W-:Y:S04]  /*46c0*/  STL [R1], R4 ;  /* 0x0000000401007387 */ /* 0x000fe80000100800 */
[----:B------:R-:W1:Y:S04]  /*46d0*/  LDSM.16.M88.4 R148, [R4+0x12000] ;  /* 0x012000000494783b */ /* 0x000e680000000200 */
[----:B------:R-:W1:Y:S04]  /*46e0*/  LDSM.16.M88.4 R152, [R4+0x12800] ;  /* 0x012800000498783b */ /* 0x000e680000000200 */
        /* <DEDUP_REMOVED lines=14> */
[----:B-----5:R-:W-:-:S03]  /*47d0*/  VIADD R4, R14, 0x19 ;  /* 0x000000190e047836 */ /* 0x020fc60000000000 */
[----:B------:R-:W1:Y:S02]  /*47e0*/  LDSM.16.M88.4 R208, [R240+0x2800] ;  /* 0x00280000f0d0783b */ /* 0x000e640000000200 */
[----:B------:R-:W-:Y:S02]  /*47f0*/  I2FP.F32.S32 R11, R4 ;  /* 0x00000004000b7245 */ /* 0x000fe40000201400 */
[----:B------:R-:W1:Y:S01]  /*4800*/  LDSM.16.M88.4 R236, [R240+0x4000] ;  /* 0x00400000f0ec783b */ /* 0x000e620000000200 */
[----:B------:R-:W-:-:S03]  /*4810*/  I2FP.F32.S32 R4, R6 ;  /* 0x0000000600047245 */ /* 0x000fc60000201400 */
[----:B------:R-:W-:Y:S04]  /*4820*/  STL [R1+0x98], R11 ;  /* 0x0000980b01007387 */ /* 0x000fe80000100800 */
[----:B------:R-:W1:Y:S01]  /*4830*/  LDSM.16.M88.4 R240, [R240+0x4800] ;  /* 0x00480000f0f0783b */ /* 0x000e620000000200 */
[----:B------:R-:W-:Y:S01]  /*4840*/  UIADD3 UR20, UR35, 0x40, UR19 ;  /* 0x0000004023147890 */ /* 0x000fe2000fffe013 */
[----:B------:R-:W-:Y:S02]  /*4850*/  CS2R R30, SRZ ;  /* 0x00000000001e7805 */ /* 0x000fe4000001ff00 */
[----:B------:R-:W-:Y:S02]  /*4860*/  CS2R R28, SRZ ;  /* 0x00000000001c7805 */ /* 0x000fe4000001ff00 */
[----:B------:R-:W-:Y:S01]  /*4870*/  CS2R R32, SRZ ;  /* 0x0000000000207805 */ /* 0x000fe2000001ff00 */
[----:B------:R-:W-:Y:S01]  /*4880*/  UMOV UR5, URZ ;  /* 0x0000003f00057c82 */ /* 0x000fe20008000000 */
[----:B------:R-:W-:-:S02]  /*4890*/  UIADD3 UR19, UR19, 0x40, URZ ;  /* 0x0000004013137890 */ /* 0x000fc4000fffe03f */
[----:B------:R-:W-:Y:S01]  /*48a0*/  UIADD3 UR20, UR20, -UR10, URZ ;  /* 0x8000000a14147290 */ /* 0x000fe2000fffe03f */
[----:B------:R-:W-:Y:S01]  /*48b0*/  @UP1 UMOV UR5, UR15 ;  /* 0x0000000f00051c82 */ /* 0x000fe20008000000 */
[----:B---3--:R-:W3:Y:S04]  /*48c0*/  LDSM.16.M88.4 R156, [R5] ;  /* 0x00000000059c783b */ /* 0x008ee80000000200 */
        /* <DEDUP_REMOVED lines=10> */
[----:B----4-:R-:W-:-:S03]  /*4970*/  I2FP.F32.S32 R4, R8 ;  /* 0x0000000800047245 */ /* 0x010fc60000201400 */
[----:B------:R4:W-:Y:S04]  /*4980*/  STL [R1+0x8c], R5 ;  /* 0x00008c0501007387 */ /* 0x0009e80000100800 */
[----:B------:R5:W-:Y:S01]  /*4990*/  STL [R1+0x88], R4 ;  /* 0x0000880401007387 */ /* 0x000be20000100800 */
[----:B----4-:R-:W-:Y:S02]  /*49a0*/  I2FP.F32.S32 R5, R9 ;  /* 0x0000000900057245 */ /* 0x010fe40000201400 */
[----:B-----5:R-:W-:-:S03]  /*49b0*/  I2FP.F32.S32 R4, R10 ;  /* 0x0000000a00047245 */ /* 0x020fc60000201400 */
[----:B------:R-:W-:Y:S04]  /*49c0*/  STL [R1+0x84], R5 ;  /* 0x0000840501007387 */ /* 0x000fe80000100800 */
[----:B------:R4:W-:Y:S02]  /*49d0*/  STL [R1+0x80], R4 ;  /* 0x0000800401007387 */ /* 0x0009e40000100800 */
[----:B----4-:R-:W-:-:S05]  /*49e0*/  I2FP.F32.S32 R4, R14 ;  /* 0x0000000e00047245 */ /* 0x010fca0000201400 */
[----:B-123--:R4:W-:Y:S02]  /*49f0*/  STL [R1+0x7c], R4 ;  /* 0x00007c0401007387 */ /* 0x00e9e40000100800 */
.L_x_486:
        /* <DEDUP_REMOVED lines=118> */
[----:B------:R-:W1:Y:S04]  /*5160*/  LDSM.16.M88.4 R68, [R244+0x4800] ;  /* 0x00480000f444783b */ /* 0x000e680000000200 */
[----:B------:R-:W4:Y:S01]  /*5170*/  LDL R77, [R1+0xa4] ;  /* 0x0000a400014d7983 */ /* 0x000f220000100800 */
[C---:B---3--:R-:W-:Y:S03]  /*5180*/  HMMA.16816.F32.BF16 R4, R84.reuse, R88, R4 ;  /* 0x000000585404723c */ /* 0x048fe60000041804 */
[----:B------:R-:W3:Y:S03]  /*5190*/  LDL R76, [R1+0x64] ;  /* 0x00006400014c7983 */ /* 0x000ee60000100800 */
[C---:B------:R-:W-:Y:S11]  /*51a0*/  HMMA.16816.F32.BF16 R8, R84.reuse, R90, R8 ;  /* 0x0000005a5408723c */ /* 0x040ff60000041808 */
[----:B------:R-:W-:Y:S07]  /*51b0*/  @!UPT UIADD3 URZ, URZ, URZ, URZ ;  /* 0x0000003f3f3ff290 */ /* 0x000fee000fffe03f */
[----:B------:R-:W-:Y:S01]  /*51c0*/  FMUL.FTZ R7, R7, UR9 ;  /* 0x0000000907077c20 */ /* 0x000fe20008410000 */
[----:B------:R-:W-:Y:S01]  /*51d0*/  FMUL.FTZ R4, R4, UR9 ;  /* 0x0000000904047c20 */ /* 0x000fe20008410000 */
[----:B------:R-:W-:Y:S01]  /*51e0*/  FMUL.FTZ R5, R5, UR9 ;  /* 0x0000000905057c20 */ /* 0x000fe20008410000 */
[----:B------:R-:W-:Y:S01]  /*51f0*/  FMUL.FTZ R6, R6, UR9 ;  /* 0x0000000906067c20 */ /* 0x000fe20008410000 */
[----:B------:R-:W-:Y:S02]  /*5200*/  MUFU.TANH R96, R7 ;  /* 0x0000000700607308 */ /* 0x000fe40000002400 */
[----:B------:R-:W-:Y:S01]  /*5210*/  FMUL.FTZ R9, R9, UR9 ;  /* 0x0000000909097c20 */ /* 0x000fe20008410000 */
[----:B------:R-:W-:Y:S01]  /*5220*/  FMUL.FTZ R8, R8, UR9 ;  /* 0x0000000908087c20 */ /* 0x000fe20008410000 */
[----:B------:R-:W-:Y:S01]  /*5230*/  FMUL.FTZ R10, R10, UR9 ;  /* 0x000000090a0a7c20 */ /* 0x000fe20008410000 */
[----:B------:R-:W-:Y:S01]  /*5240*/  FMUL.FTZ R11, R11, UR9 ;  /* 0x000000090b0b7c20 */ /* 0x000fe20008410000 */
[C---:B-1----:R-:W-:Y:S04]  /*5250*/  HMMA.16816.F32.BF16 R12, R84.reuse, R68, R12 ;  /* 0x00000044540c723c */ /* 0x042fe8000004180c */
[----:B------:R-:W-:Y:S02]  /*5260*/  MUFU.TANH R88, R9 ;  /* 0x0000000900587308 */ /* 0x000fe40000002400 */
[----:B------:R-:W-:Y:S08]  /*5270*/  HMMA.16816.F32.BF16 R16, R84, R70, R16 ;  /* 0x000000465410723c */ /* 0x000ff00000041810 */
[----:B------:R-:W-:Y:S10]  /*5280*/  MUFU.TANH R91, R4 ;  /* 0x00000004005b7308 */ /* 0x000ff40000002400 */
[----:B------:R-:W4:Y:S01]  /*5290*/  MUFU.TANH R90, R5 ;  /* 0x00000005005a7308 */ /* 0x000f220000002400 */
[----:B------:R-:W-:Y:S01]  /*52a0*/  FMUL.FTZ R12, R12, UR9 ;  /* 0x000000090c0c7c20 */ /* 0x000fe20008410000 */
[----:B------:R-:W-:Y:S08]  /*52b0*/  FMUL.FTZ R14, R14, UR9 ;  /* 0x000000090e0e7c20 */ /* 0x000ff00008410000 */
[----:B------:R-:W1:Y:S01]  /*52c0*/  MUFU.TANH R99, R6 ;  /* 0x0000000600637308 */ /* 0x000e620000002400 */
[----:B------:R-:W-:Y:S01]  /*52d0*/  FMUL.FTZ R15, R15, UR9 ;  /* 0x000000090f0f7c20 */ /* 0x000fe20008410000 */
[----:B------:R-:W-:Y:S01]  /*52e0*/  FMUL.FTZ R13, R13, UR9 ;  /* 0x000000090d0d7c20 */ /* 0x000fe20008410000 */
[----:B------:R-:W-:Y:S01]  /*52f0*/  FMUL.FTZ R16, R16, UR9 ;  /* 0x0000000910107c20 */ /* 0x000fe20008410000 */
[----:B------:R-:W-:Y:S01]  /*5300*/  FMUL.FTZ R18, R18, UR9 ;  /* 0x0000000912127c20 */ /* 0x000fe20008410000 */
[----:B------:R-:W-:Y:S01]  /*5310*/  FMUL.FTZ R17, R17, UR9 ;  /* 0x0000000911117c20 */ /* 0x000fe20008410000 */
[----:B------:R-:W-:Y:S04]  /*5320*/  FMUL.FTZ R19, R19, UR9 ;  /* 0x0000000913137c20 */ /* 0x000fe80008410000 */
[----:B------:R1:W-:Y:S10]  /*5330*/  MUFU.TANH R92, R12 ;  /* 0x0000000c005c7308 */ /* 0x0003f40000002400 */
[----:B------:R1:W-:Y:S10]  /*5340*/  MUFU.TANH R95, R14 ;  /* 0x0000000e005f7308 */ /* 0x0003f40000002400 */
[----:B------:R-:W3:Y:S01]  /*5350*/  MUFU.TANH R89, R8 ;  /* 0x0000000800597308 */ /* 0x000ee20000002400 */
[----:B-1----:R-:W3:Y:S09]  /*5360*/  LDL R12, [R1+0x84] ;  /* 0x00008400010c7983 */ /* 0x002ef20000100800 */
[----:B------:R-:W1:Y:S01]  /*5370*/  MUFU.TANH R98, R10 ;  /* 0x0000000a00627308 */ /* 0x000e620000002400 */
[----:B------:R-:W3:Y:S09]  /*5380*/  LDL R14, [R1+0x88] ;  /* 0x00008800010e7983 */ /* 0x000ef20000100800 */
[----:B------:R1:W-:Y:S10]  /*5390*/  MUFU.TANH R94, R15 ;  /* 0x0000000f005e7308 */ /* 0x0003f40000002400 */
[----:B------:R-:W3:Y:S10]  /*53a0*/  MUFU.TANH R97, R11 ;  /* 0x0000000b00617308 */ /* 0x000ef40000002400 */
[----:B------:R1:W3:Y:S02]  /*53b0*/  MUFU.TANH R86, R13 ;  /* 0x0000000d00567308 */ /* 0x0002e40000002400 */
[----:B-1----:R-:W3:Y:S08]  /*53c0*/  LDL R15, [R1+0x8c] ;  /* 0x00008c00010f7983 */ /* 0x002ef00000100800 */
[----:B------:R-:W1:Y:S10]  /*53d0*/  MUFU.TANH R85, R16 ;  /* 0x0000001000557308 */ /* 0x000e740000002400 */
[----:B------:R-:W-:Y:S01]  /*53e0*/  MUFU.TANH R93, R18 ;  /* 0x00000012005d7308 */ /* 0x000fe20000002400 */
[----:B------:R-:W3:Y:S09]  /*53f0*/  LDL R13, [R1+0x90] ;  /* 0x00009000010d7983 */ /* 0x000ef20000100800 */
[----:B------:R-:W1:Y:S10]  /*5400*/  MUFU.TANH R84, R17 ;  /* 0x0000001100547308 */ /* 0x000e740000002400 */
[----:B------:R-:W1:Y:S01]  /*5410*/  MUFU.TANH R87, R19 ;  /* 0x0000001300577308 */ /* 0x000e620000002400 */
[----:B--2---:R-:W-:Y:S01]  /*5420*/  @!P0 IADD3 R10, R72, 0x1, RZ ;  /* 0x00000001480a8810 */ /* 0x004fe20007ffe0ff */
[----:B----4-:R-:W-:Y:S01]  /*5430*/  FFMA.FTZ R4, R73, UR5, R90 ;  /* 0x0000000549047c23 */ /* 0x010fe2000801005a */
[----:B------:R-:W-:Y:S01]  /*5440*/  FFMA.FTZ R6, R74, UR5, R91 ;  /* 0x000000054a067c23 */ /* 0x000fe2000801005b */
[----:B------:R-:W-:Y:S04]  /*5450*/  @!P0 IADD3 R7, R77, UR15, RZ ;  /* 0x0000000f4d078c10 */ /* 0x000fe8000fffe0ff */
[----:B------:R-:W-:Y:S01]  /*5460*/  @!P0 VIMNMX R9, R7, UR10, PT ;  /* 0x0000000a07098c48 */ /* 0x000fe2000bfe0100 */
[C---:B---3--:R-:W-:Y:S01]  /*5470*/  FMUL.FTZ R5, R76.reuse, 1.4426950216293334961 ;  /* 0x3fb8aa3b4c057820 */ /* 0x048fe20000410000 */
[----:B------:R-:W-:Y:S02]  /*5480*/  FSETP.NEU.FTZ.AND P1, PT, R76, -INF , PT ;  /* 0xff8000004c00780b */ /* 0x000fe40003f3d000 */
[-C--:B------:R-:W-:Y:S02]  /*5490*/  @!P0 ISETP.GE.AND P2, PT, R72, R9.reuse, PT ;  /* 0x000000094800820c */ /* 0x080fe40003f46270 */
[----:B------:R-:W-:Y:S02]  /*54a0*/  FSEL R5, R5, RZ, P1 ;  /* 0x000000ff05057208 */ /* 0x000fe40000800000 */
[----:B------:R-:W-:Y:S02]  /*54b0*/  @!P0 FSEL R6, R6, -INF , !P2 ;  /* 0xff80000006068808 */ /* 0x000fe40005000000 */
[----:B------:R-:W-:Y:S02]  /*54c0*/  MOV R76, 0x8 ;  /* 0x00000008004c7802 */ /* 0x000fe40000000f00 */
[-C--:B------:R-:W-:Y:S01]  /*54d0*/  @!P0 ISETP.GE.AND P2, PT, R10, R9.reuse, PT ;  /* 0x000000090a00820c */ /* 0x080fe20003f46270 */
[--C-:B------:R-:W-:Y:S01]  /*54e0*/  FFMA.FTZ R8, R6, UR16, -R5.reuse ;  /* 0x0000001006087c23 */ /* 0x100fe20008010805 */
[----:B------:R-:W-:Y:S01]  /*54f0*/  @!P0 VIADDMNMX R6, R7, R76, UR10, PT ;  /* 0x0000000a07068e46 */ /* 0x000fe2000b80014c */
[C---:B------:R-:W-:Y:S01]  /*5500*/  FMUL.FTZ R7, R75.reuse, 1.4426950216293334961 ;  /* 0x3fb8aa3b4b077820 */ /* 0x040fe20000410000 */
[----:B------:R-:W-:Y:S01]  /*5510*/  @!P0 FSEL R4, R4, -INF , !P2 ;  /* 0xff80000004048808 */ /* 0x000fe20005000000 */
[----:B------:R2:W-:Y:S01]  /*5520*/  MUFU.EX2 R251, R8 ;  /* 0x0000000800fb7308 */ /* 0x0005e20000000800 */
[----:B------:R-:W-:Y:S02]  /*5530*/  FSETP.NEU.FTZ.AND P1, PT, R75, -INF , PT ;  /* 0xff8000004b00780b */ /* 0x000fe40003f3d000 */
[-C--:B------:R-:W-:Y:S01]  /*5540*/  @!P0 ISETP.GE.AND P2, PT, R72, R6.reuse, PT ;  /* 0x000000064800820c */ /* 0x080fe20003f46270 */
[----:B------:R-:W-:Y:S01]  /*5550*/  FFMA.FTZ R11, R4, UR16, -R5 ;  /* 0x00000010040b7c23 */ /* 0x000fe20008010805 */
[----:B------:R-:W-:Y:S01]  /*5560*/  FSEL R4, R7, RZ, P1 ;  /* 0x000000ff07047208 */ /* 0x000fe20000800000 */
[----:B------:R-:W-:Y:S01]  /*5570*/  FFMA.FTZ R7, R73, UR5, R96 ;  /* 0x0000000549077c23 */ /* 0x000fe20008010060 */
[-C--:B------:R-:W-:Y:S03]  /*5580*/  @!P0 ISETP.GE.AND P1, PT, R10, R6.reuse, PT ;  /* 0x000000060a00820c */ /* 0x080fe60003f26270 */
[----:B------:R3:W-:Y:S01]  /*5590*/  MUFU.EX2 R249, R11 ;  /* 0x0000000b00f97308 */ /* 0x0007e20000000800 */
[----:B------:R-:W-:Y:S02]  /*55a0*/  @!P0 IADD3 R10, R72, 0x8, RZ ;  /* 0x00000008480a8810 */ /* 0x000fe40007ffe0ff */
[----:B------:R-:W-:Y:S02]  /*55b0*/  @!P0 FSEL R7, R7, -INF , !P1 ;  /* 0xff80000007078808 */ /* 0x000fe40004800000 */
[-C--:B------:R-:W-:Y:S03]  /*55c0*/  @!P0 ISETP.GE.AND P1, PT, R10, R9.reuse, PT ;  /* 0x000000090a00820c */ /* 0x080fe60003f26270 */
[--C-:B------:R-:W-:Y:S01]  /*55d0*/  FFMA.FTZ R7, R7, UR16, -R4.reuse ;  /* 0x0000001007077c23 */ /* 0x100fe20008010804 */
[----:B--2---:R-:W-:Y:S03]  /*55e0*/  FFMA.FTZ R8, R74, UR5, R99 ;  /* 0x000000054a087c23 */ /* 0x004fe60008010063 */
[----:B------:R-:W-:Y:S02]  /*55f0*/  MUFU.EX2 R110, R7 ;  /* 0x00000007006e7308 */ /* 0x000fe40000000800 */
[----:B------:R-:W-:Y:S02]  /*5600*/  @!P0 FSEL R8, R8, -INF , !P2 ;  /* 0xff80000008088808 */ /* 0x000fe40005000000 */
[----:B---3--:R-:W-:Y:S03]  /*5610*/  @!P0 IADD3 R11, R72, 0x9, RZ ;  /* 0x00000009480b8810 */ /* 0x008fe60007ffe0ff */
[----:B------:R-:W-:Y:S04]  /*5620*/  FFMA.FTZ R8, R8, UR16, -R4 ;  /* 0x0000001008087c23 */ /* 0x000fe80008010804 */
[----:B------:R2:W-:Y:S02]  /*5630*/  MUFU.EX2 R111, R8 ;  /* 0x00000008006f7308 */ /* 0x0005e40000000800 */
[----:B--2---:R-:W-:Y:S05]  /*5640*/  FFMA.FTZ R8, R12, UR5, R89 ;  /* 0x000000050c087c23 */ /* 0x004fea0008010059 */
[----:B------:R-:W-:Y:S02]  /*5650*/  @!P0 FSEL R8, R8, -INF , !P1 ;  /* 0xff80000008088808 */ /* 0x000fe40004800000 */
[-C--:B------:R-:W-:Y:S01]  /*5660*/  @!P0 ISETP.GE.AND P1, PT, R11, R9.reuse, PT ;  /* 0x000000090b00820c */ /* 0x080fe20003f26270 */
[----:B------:R-:W-:Y:S02]  /*5670*/  FFMA.FTZ R7, R14, UR5, R88 ;  /* 0x000000050e077c23 */ /* 0x000fe40008010058 */
[--C-:B------:R-:W-:Y:S03]  /*5680*/  FFMA.FTZ R8, R8, UR16, -R5.reuse ;  /* 0x0000001008087c23 */ /* 0x100fe60008010805 */
[----:B------:R-:W-:Y:S01]  /*5690*/  @!P0 FSEL R7, R7, -INF , !P1 ;  /* 0xff80000007078808 */ /* 0x000fe20004800000 */
[----:B------:R2:W-:Y:S01]  /*56a0*/  MUFU.EX2 R248, R8 ;  /* 0x0000000800f87308 */ /* 0x0005e20000000800 */
[-C--:B------:R-:W-:Y:S02]  /*56b0*/  @!P0 ISETP.GE.AND P1, PT, R10, R6.reuse, PT ;  /* 0x000000060a00820c */ /* 0x080fe40003f26270 */
[----:B------:R-:W-:Y:S01]  /*56c0*/  @!P0 IADD3 R10, R72, 0x10, RZ ;  /* 0x00000010480a8810 */ /* 0x000fe20007ffe0ff */
[----:B------:R-:W-:Y:S06]  /*56d0*/  FFMA.FTZ R7, R7, UR16, -R5 ;  /* 0x0000001007077c23 */ /* 0x000fec0008010805 */
[----:B------:R3:W-:Y:S01]  /*56e0*/  MUFU.EX2 R246, R7 ;  /* 0x0000000700f67308 */ /* 0x0007e20000000800 */
[----:B--2---:R-:W-:Y:S02]  /*56f0*/  FFMA.FTZ R8, R12, UR5, R98 ;  /* 0x000000050c087c23 */ /* 0x004fe40008010062 */
[----:B------:R-:W1:Y:S03]  /*5700*/  LDL R12, [R1+0x94] ;  /* 0x00009400010c7983 */ /* 0x000e660000100800 */
[----:B------:R-:W-:Y:S02]  /*5710*/  @!P0 FSEL R8, R8, -INF , !P1 ;  /* 0xff80000008088808 */ /* 0x000fe40004800000 */
[-C--:B------:R-:W-:Y:S01]  /*5720*/  @!P0 ISETP.GE.AND P1, PT, R11, R6.reuse, PT ;  /* 0x000000060b00820c */ /* 0x080fe20003f26270 */
[----:B---3--:R-:W-:Y:S01]  /*5730*/  FFMA.FTZ R7, R14, UR5, R97 ;  /* 0x000000050e077c23 */ /* 0x008fe20008010061 */
[----:B------:R-:W-:Y:S01]  /*5740*/  @!P0 IADD3 R11, R72, 0x11, RZ ;  /* 0x00000011480b8810 */ /* 0x000fe20007ffe0ff */
[----:B------:R-:W2:Y:S01]  /*5750*/  LDL R14, [R1+0x98] ;  /* 0x00009800010e7983 */ /* 0x000ea20000100800 */
[--C-:B------:R-:W-:Y:S02]  /*5760*/  FFMA.FTZ R8, R8, UR16, -R4.reuse ;  /* 0x0000001008087c23 */ /* 0x100fe40008010804 */
[----:B------:R-:W-:Y:S02]  /*5770*/  @!P0 FSEL R7, R7, -INF , !P1 ;  /* 0xff80000007078808 */ /* 0x000fe40004800000 */
[----:B------:R3:W-:Y:S01]  /*5780*/  MUFU.EX2 R109, R8 ;  /* 0x00000008006d7308 */ /* 0x0007e20000000800 */
[-C--:B------:R-:W-:Y:S02]  /*5790*/  @!P0 ISETP.GE.AND P1, PT, R10, R9.reuse, PT ;  /* 0x000000090a00820c */ /* 0x080fe40003f26270 */
[----:B------:R-:W-:Y:S07]  /*57a0*/  FFMA.FTZ R7, R7, UR16, -R4 ;  /* 0x0000001007077c23 */ /* 0x000fee0008010804 */
[----:B------:R4:W-:Y:S01]  /*57b0*/  MUFU.EX2 R108, R7 ;  /* 0x00000007006c7308 */ /* 0x0009e20000000800 */
[----:B---3--:R-:W-:Y:S05]  /*57c0*/  FFMA.FTZ R8, R15, UR5, R92 ;  /* 0x000000050f087c23 */ /* 0x008fea000801005c */
[----:B------:R-:W-:Y:S02]  /*57d0*/  @!P0 FSEL R8, R8, -INF , !P1 ;  /* 0xff80000008088808 */ /* 0x000fe40004800000 */
[-C--:B------:R-:W-:Y:S01]  /*57e0*/  @!P0 ISETP.GE.AND P1, PT, R11, R9.reuse, PT ;  /* 0x000000090b00820c */ /* 0x080fe20003f26270 */
[----:B----4-:R-:W-:Y:S02]  /*57f0*/  FFMA.FTZ R7, R13, UR5, R86 ;  /* 0x000000050d077c23 */ /* 0x010fe40008010056 */
[--C-:B------:R-:W-:Y:S03]  /*5800*/  FFMA.FTZ R8, R8, UR16, -R5.reuse ;  /* 0x0000001008087c23 */ /* 0x100fe60008010805 */
[----:B------:R-:W-:Y:S01]  /*5810*/  @!P0 FSEL R7, R7, -INF , !P1 ;  /* 0xff80000007078808 */ /* 0x000fe20004800000 */
[----:B------:R3:W-:Y:S01]  /*5820*/  MUFU.EX2 R250, R8 ;  /* 0x0000000800fa7308 */ /* 0x0007e20000000800 */
[-C--:B------:R-:W-:Y:S02]  /*5830*/  @!P0 ISETP.GE.AND P1, PT, R10, R6.reuse, PT ;  /* 0x000000060a00820c */ /* 0x080fe40003f26270 */
[----:B------:R-:W-:Y:S01]  /*5840*/  @!P0 IADD3 R10, R72, 0x19, RZ ;  /* 0x00000019480a8810 */ /* 0x000fe20007ffe0ff */
[----:B------:R-:W-:Y:S06]  /*5850*/  FFMA.FTZ R7, R7, UR16, -R5 ;  /* 0x0000001007077c23 */ /* 0x000fec0008010805 */
[----:B------:R4:W2:Y:S01]  /*5860*/  MUFU.EX2 R247, R7 ;  /* 0x0000000700f77308 */ /* 0x0008a20000000800 */
[----:B---3--:R-:W-:Y:S05]  /*5870*/  FFMA.FTZ R8, R15, UR5, R95 ;  /* 0x000000050f087c23 */ /* 0x008fea000801005f */
[----:B------:R-:W-:Y:S02]  /*5880*/  @!P0 FSEL R8, R8, -INF , !P1 ;  /* 0xff80000008088808 */ /* 0x000fe40004800000 */
[-C--:B------:R-:W-:Y:S01]  /*5890*/  @!P0 ISETP.GE.AND P1, PT, R11, R6.reuse, PT ;  /* 0x000000060b00820c */ /* 0x080fe20003f26270 */
[----:B----4-:R-:W-:Y:S01]  /*58a0*/  FFMA.FTZ R7, R13, UR5, R94 ;  /* 0x000000050d077c23 */ /* 0x010fe2000801005e */
[----:B------:R-:W-:Y:S01]  /*58b0*/  @!P0 IADD3 R11, R72, 0x18, RZ ;  /* 0x00000018480b8810 */ /* 0x000fe20007ffe0ff */
[--C-:B------:R-:W-:Y:S01]  /*58c0*/  FFMA.FTZ R8, R8, UR16, -R4.reuse ;  /* 0x0000001008087c23 */ /* 0x100fe20008010804 */
[----:B------:R-:W3:Y:S02]  /*58d0*/  LDL R13, [R1+0x78] ;  /* 0x00007800010d7983 */ /* 0x000ee40000100800 */
[----:B------:R-:W-:Y:S01]  /*58e0*/  @!P0 FSEL R7, R7, -INF , !P1 ;  /* 0xff80000007078808 */ /* 0x000fe20004800000 */
[----:B------:R1:W-:Y:S01]  /*58f0*/  MUFU.EX2 R107, R8 ;  /* 0x00000008006b7308 */ /* 0x0003e20000000800 */
[CC--:B------:R-:W-:Y:S02]  /*5900*/  @!P0 ISETP.GE.AND P1, PT, R11.reuse, R9.reuse, PT ;  /* 0x000000090b00820c */ /* 0x0c0fe40003f26270 */
[-C--:B------:R-:W-:Y:S01]  /*5910*/  @!P0 ISETP.GE.AND P2, PT, R11, R6.reuse, PT ;  /* 0x000000060b00820c */ /* 0x080fe20003f46270 */
[----:B------:R-:W-:Y:S06]  /*5920*/  FFMA.FTZ R7, R7, UR16, -R4 ;  /* 0x0000001007077c23 */ /* 0x000fec0008010804 */
[----:B------:R2:W4:Y:S01]  /*5930*/  MUFU.EX2 R106, R7 ;  /* 0x00000007006a7308 */ /* 0x0005220000000800 */
[----:B-1----:R-:W-:Y:S05]  /*5940*/  FFMA.FTZ R8, R12, UR5, R85 ;  /* 0x000000050c087c23 */ /* 0x002fea0008010055 */
[----:B------:R-:W-:Y:S02]  /*5950*/  @!P0 FSEL R8, R8, -INF , !P1 ;  /* 0xff80000008088808 */ /* 0x000fe40004800000 */
[----:B------:R-:W-:Y:S01]  /*5960*/  @!P0 ISETP.GE.AND P1, PT, R10, R9, PT ;  /* 0x000000090a00820c */ /* 0x000fe20003f26270 */
[----:B--2---:R-:W-:Y:S02]  /*5970*/  FFMA.FTZ R7, R14, UR5, R84 ;  /* 0x000000050e077c23 */ /* 0x004fe40008010054 */
[----:B------:R-:W-:Y:S01]  /*5980*/  FFMA.FTZ R9, R8, UR16, -R5 ;  /* 0x0000001008097c23 */ /* 0x000fe20008010805 */
[----:B------:R-:W-:Y:S02]  /*5990*/  FFMA.FTZ R8, R12, UR5, R93 ;  /* 0x000000050c087c23 */ /* 0x000fe4000801005d */
[----:B------:R-:W2:Y:S01]  /*59a0*/  LDL R12, [R1+0x74] ;  /* 0x00007400010c7983 */ /* 0x000ea20000100800 */
[----:B------:R-:W-:Y:S01]  /*59b0*/  @!P0 FSEL R7, R7, -INF , !P1 ;  /* 0xff80000007078808 */ /* 0x000fe20004800000 */
[----:B------:R-:W-:Y:S01]  /*59c0*/  MUFU.EX2 R245, R9 ;  /* 0x0000000900f57308 */ /* 0x000fe20000000800 */
[----:B------:R-:W-:Y:S01]  /*59d0*/  @!P0 ISETP.GE.AND P1, PT, R10, R6, PT ;  /* 0x000000060a00820c */ /* 0x000fe20003f26270 */
[----:B------:R-:W-:Y:S01]  /*59e0*/  FFMA.FTZ R6, R14, UR5, R87 ;  /* 0x000000050e067c23 */ /* 0x000fe20008010057 */
[----:B------:R-:W-:Y:S01]  /*59f0*/  @!P0 FSEL R8, R8, -INF , !P2 ;  /* 0xff80000008088808 */ /* 0x000fe20005000000 */
[----:B------:R-:W-:Y:S01]  /*5a00*/  FFMA.FTZ R5, R7, UR16, -R5 ;  /* 0x0000001007057c23 */ /* 0x000fe20008010805 */
[----:B------:R-:W-:Y:S02]  /*5a10*/  F2FP.BF16.F32.PACK_AB R7, R247, R250 ;  /* 0x000000faf707723e */ /* 0x000fe400000010ff */
[----:B------:R-:W-:Y:S01]  /*5a20*/  @!P0 FSEL R6, R6, -INF , !P1 ;  /* 0xff80000006068808 */ /* 0x000fe20004800000 */
[--C-:B------:R-:W-:Y:S02]  /*5a30*/  FFMA.FTZ R8, R8, UR16, -R4.reuse ;  /* 0x0000001008087c23 */ /* 0x100fe40008010804 */
[----:B------:R1:W4:Y:S02]  /*5a40*/  MUFU.EX2 R244, R5 ;  /* 0x0000000500f47308 */ /* 0x0003240000000800 */
[----:B------:R-:W-:Y:S01]  /*5a50*/  FFMA.FTZ R4, R6, UR16, -R4 ;  /* 0x0000001006047c23 */ /* 0x000fe20008010804 */
[----:B------:R-:W-:Y:S07]  /*5a60*/  F2FP.BF16.F32.PACK_AB R6, R249, R251 ;  /* 0x000000fbf906723e */ /* 0x000fee00000010ff */
[----:B------:R4:W-:Y:S01]  /*5a70*/  MUFU.EX2 R104, R4 ;  /* 0x0000000400687308 */ /* 0x0009e20000000800 */
[----:B------:R4:W-:Y:S09]  /*5a80*/  STS [R103+0x14000], R6 ;  /* 0x0140000667007388 */ /* 0x0009f20000000800 */
[----:B------:R4:W3:Y:S01]  /*5a90*/  MUFU.EX2 R105, R8 ;  /* 0x0000000800697308 */ /* 0x0008e20000000800 */
[----:B-1----:R-:W-:Y:S05]  /*5aa0*/  F2FP.BF16.F32.PACK_AB R5, R110, R111 ;  /* 0x0000006f6e05723e */ /* 0x002fea00000010ff */
[----:B------:R1:W-:Y:S01]  /*5ab0*/  STS [R103+0x14400], R5 ;  /* 0x0144000567007388 */ /* 0x0003e20000000800 */
[----:B----4-:R-:W-:Y:S05]  /*5ac0*/  F2FP.BF16.F32.PACK_AB R4, R246, R248 ;  /* 0x000000f8f604723e */ /* 0x010fea00000010ff */
[----:B------:R4:W-:Y:S01]  /*5ad0*/  STS [R102+0x14000], R4 ;  /* 0x0140000466007388 */ /* 0x0009e20000000800 */
[----:B------:R-:W-:Y:S02]  /*5ae0*/  F2FP.BF16.F32.PACK_AB R8, R108, R109 ;  /* 0x0000006d6c08723e */ /* 0x000fe400000010ff */
[----:B------:R-:W-:Y:S03]  /*5af0*/  F2FP.BF16.F32.PACK_AB R6, R106, R107 ;  /* 0x0000006b6a06723e */ /* 0x000fe600000010ff */
[----:B------:R-:W-:Y:S04]  /*5b00*/  STS [R102+0x14400], R8 ;  /* 0x0144000866007388 */ /* 0x000fe80000000800 */
[----:B------:R-:W-:Y:S04]  /*5b10*/  STS [R101+0x14000], R7 ;  /* 0x0140000765007388 */ /* 0x000fe80000000800 */
[----:B------:R-:W-:Y:S01]  /*5b20*/  STS [R101+0x14400], R6 ;  /* 0x0144000665007388 */ /* 0x000fe20000000800 */
[----:B-1----:R-:W-:Y:S02]  /*5b30*/  F2FP.BF16.F32.PACK_AB R5, R244, R245 ;  /* 0x000000f5f405723e */ /* 0x002fe400000010ff */
[----:B---3--:R-:W-:Y:S03]  /*5b40*/  IADD3 R82, P0, R13, UR14, RZ ;  /* 0x0000000e0d527c10 */ /* 0x008fe6000ff1e0ff */
[----:B------:R-:W-:Y:S01]  /*5b50*/  STS [R100+0x14000], R5 ;  /* 0x0140000564007388 */ /* 0x000fe20000000800 */
[----:B----4-:R-:W-:Y:S05]  /*5b60*/  F2FP.BF16.F32.PACK_AB R4, R104, R105 ;  /* 0x000000696804723e */ /* 0x010fea00000010ff */
[----:B------:R-:W-:Y:S04]  /*5b70*/  STS [R100+0x14400], R4 ;  /* 0x0144000464007388 */ /* 0x000fe80000000800 */
[----:B------:R-:W1:Y:S04]  /*5b80*/  LDSM.16.M88.4 R16, [R115+0x6000] ;  /* 0x006000007310783b */ /* 0x000e680000000200 */
[----:B------:R-:W3:Y:S04]  /*5b90*/  LDSM.16.M88.4 R68, [R114+0x6000] ;  /* 0x006000007244783b */ /* 0x000ee80000000200 */
[----:B------:R-:W4:Y:S04]  /*5ba0*/  LDSM.16.M88.4 R72, [R113+0x6000] ;  /* 0x006000007148783b */ /* 0x000f280000000200 */
[----:B------:R-:W4:Y:S01]  /*5bb0*/  LDSM.16.M88.4 R76, [R112+0x6000] ;  /* 0x00600000704c783b */ /* 0x000f220000000200 */
[C---:B-1----:R-:W-:Y:S06]  /*5bc0*/  HMMA.16816.F32.BF16 R4, R16.reuse, R148, RZ ;  /* 0x000000941004723c */ /* 0x042fec00000418ff */
[C---:B------:R-:W-:Y:S01]  /*5bd0*/  HMMA.16816.F32.BF16 R8, R16.reuse, R150, RZ ;  /* 0x000000961008723c */ /* 0x040fe200000418ff */
[----:B--2---:R-:W-:Y:S05]  /*5be0*/  IADD3.X R83, R12, UR13, RZ, P0, !PT ;  /* 0x0000000d0c537c10 */ /* 0x004fea00087fe4ff */
[C---:B------:R-:W-:Y:S01]  /*5bf0*/  HMMA.16816.F32.BF16 R12, R16.reuse, R152, RZ ;  /* 0x00000098100c723c */ /* 0x040fe200000418ff */
[----:B------:R-:W-:Y:S01]  /*5c00*/  PLOP3.LUT P0, PT, PT, PT, UP0, 0x80, 0x0 ;  /* 0x000000000000781c */ /* 0x000fe20003f0f008 */
[----:B------:R-:W2:Y:S04]  /*5c10*/  LDG.E R81, desc[UR6][R82.64] ;  /* 0x0000000652517981 */ /* 0x000ea8000c1e1900 */
[----:B------:R-:W-:Y:S01]  /*5c20*/  HMMA.16816.F32.BF16 R16, R16, R154, RZ ;  /* 0x0000009a1010723c */ /* 0x000fe200000418ff */
[----:B------:R-:W2:Y:S05]  /*5c30*/  LDG.E R80, desc[UR6][R82.64+0x20] ;  /* 0x0000200652507981 */ /* 0x000eaa000c1e1900 */
[C---:B---3--:R-:W-:Y:S06]  /*5c40*/  HMMA.16816.F32.BF16 R4, R68.reuse, R156, R4 ;  /* 0x0000009c4404723c */ /* 0x048fec0000041804 */
[C---:B------:R-:W-:Y:S06]  /*5c50*/  HMMA.16816.F32.BF16 R8, R68.reuse, R158, R8 ;  /* 0x0000009e4408723c */ /* 0x040fec0000041808 */
[C---:B------:R-:W-:Y:S06]  /*5c60*/  HMMA.16816.F32.BF16 R12, R68.reuse, R160, R12 ;  /* 0x000000a0440c723c */ /* 0x040fec000004180c */
[----:B------:R-:W-:Y:S01]  /*5c70*/  HMMA.16816.F32.BF16 R16, R68, R162, R16 ;  /* 0x000000a24410723c */ /* 0x000fe20000041810 */
[----:B------:R-:W1:Y:S05]  /*5c80*/  LDSM.16.M88.4 R68, [R115+0x8000] ;  /* 0x008000007344783b */ /* 0x000e6a0000000200 */
[C---:B----4-:R-:W-:Y:S06]  /*5c90*/  HMMA.16816.F32.BF16 R4, R72.reuse, R164, R4 ;  /* 0x000000a44804723c */ /* 0x050fec0000041804 */
        /* <DEDUP_REMOVED lines=18> */
[----:B------:R3:W1:Y:S05]  /*5dc0*/  LDSM.16.M88.4 R72, [R115+0xa000] ;  /* 0x00a000007348783b */ /* 0x00066a0000000200 */
[C---:B----4-:R-:W-:Y:S06]  /*5dd0*/  HMMA.16816.F32.BF16 R4, R76.reuse, R196, R4 ;  /* 0x000000c44c04723c */ /* 0x050fec0000041804 */
[C---:B------:R-:W-:Y:S06]  /*5de0*/  HMMA.16816.F32.BF16 R8, R76.reuse, R198, R8 ;  /* 0x000000c64c08723c */ /* 0x040fec0000041808 */
[C---:B------:R-:W-:Y:S06]  /*5df0*/  HMMA.16816.F32.BF16 R12, R76.reuse, R200, R12 ;  /* 0x000000c84c0c723c */ /* 0x040fec000004180c */
[----:B------:R-:W-:Y:S01]  /*5e00*/  HMMA.16816.F32.BF16 R16, R76, R202, R16 ;  /* 0x000000ca4c10723c */ /* 0x000fe20000041810 */
[----:B------:R4:W4:Y:S04]  /*5e10*/  LDSM.16.M88.4 R76, [R114+0xa000] ;  /* 0x00a00000724c783b */ /* 0x0009280000000200 */
[----:B---3-5:R3:W5:Y:S01]  /*5e20*/  LDL.LU R115, [R1+0xe8] ;  /* 0x0000e80001737983 */ /* 0x0287620000300800 */
[C---:B-1----:R-:W-:Y:S06]  /*5e30*/  HMMA.16816.F32.BF16 R4, R68.reuse, R204, R4 ;  /* 0x000000cc4404723c */ /* 0x042fec0000041804 */
[C---:B------:R-:W-:Y:S06]  /*5e40*/  HMMA.16816.F32.BF16 R8, R68.reuse, R206, R8 ;  /* 0x000000ce4408723c */ /* 0x040fec0000041808 */
[C---:B------:R-:W-:Y:S06]  /*5e50*/  HMMA.16816.F32.BF16 R12, R68.reuse, R208, R12 ;  /* 0x000000d0440c723c */ /* 0x040fec000004180c */
[----:B------:R-:W-:Y:S01]  /*5e60*/  HMMA.16816.F32.BF16 R16, R68, R210, R16 ;  /* 0x000000d24410723c */ /* 0x000fe20000041810 */
[----:B------:R1:W3:Y:S04]  /*5e70*/  LDSM.16.M88.4 R68, [R113+0xa000] ;  /* 0x00a000007144783b */ /* 0x0002e80000000200 */
[----:B----4-:R4:W5:Y:S01]  /*5e80*/  LDL.LU R114, [R1+0xe4] ;  /* 0x0000e40001727983 */ /* 0x0109620000300800 */
[C---:B------:R-:W-:Y:S06]  /*5e90*/  HMMA.16816.F32.BF16 R4, R72.reuse, R212, R4 ;  /* 0x000000d44804723c */ /* 0x040fec0000041804 */
        /* <DEDUP_REMOVED lines=10> */
[C---:B---3--:R-:W-:Y:S06]  /*5f40*/  HMMA.16816.F32.BF16 R4, R68.reuse, R228, R4 ;  /* 0x000000e44404723c */ /* 0x048fec0000041804 */
[C---:B------:R-:W-:Y:S06]  /*5f50*/  HMMA.16816.F32.BF16 R8, R68.reuse, R230, R8 ;  /* 0x000000e64408723c */ /* 0x040fec0000041808 */
[C---:B------:R-:W-:Y:S06]  /*5f60*/  HMMA.16816.F32.BF16 R12, R68.reuse, R232, R12 ;  /* 0x000000e8440c723c */ /* 0x040fec000004180c */
[----:B------:R-:W-:Y:S06]  /*5f70*/  HMMA.16816.F32.BF16 R16, R68, R234, R16 ;  /* 0x000000ea4410723c */ /* 0x000fec0000041810 */
[C---:B------:R-:W-:Y:S06]  /*5f80*/  HMMA.16816.F32.BF16 R4, R72.reuse, R236, R4 ;  /* 0x000000ec4804723c */ /* 0x040fec0000041804 */
[C---:B------:R-:W-:Y:S06]  /*5f90*/  HMMA.16816.F32.BF16 R8, R72.reuse, R238, R8 ;  /* 0x000000ee4808723c */ /* 0x040fec0000041808 */
[C---:B------:R-:W-:Y:S06]  /*5fa0*/  HMMA.16816.F32.BF16 R12, R72.reuse, R240, R12 ;  /* 0x000000f0480c723c */ /* 0x040fec000004180c */
[----:B------:R-:W-:Y:S06]  /*5fb0*/  HMMA.16816.F32.BF16 R16, R72, R242, R16 ;  /* 0x000000f24810723c */ /* 0x000fec0000041810 */
[C---:B--2---:R-:W-:Y:S01]  /*5fc0*/  FADD.FTZ R4, -R81.reuse, R4 ;  /* 0x0000000451047221 */ /* 0x044fe20000010100 */
[C---:B------:R-:W-:Y:S05]  /*5fd0*/  FADD.FTZ R5, -R81.reuse, R5 ;  /* 0x0000000551057221 */ /* 0x040fea0000010100 */
[C---:B------:R-:W-:Y:S01]  /*5fe0*/  FADD.FTZ R70, -R81.reuse, R8 ;  /* 0x0000000851467221 */ /* 0x040fe20000010100 */
[----:B------:R-:W-:Y:S01]  /*5ff0*/  FADD.FTZ R9, -R81, R9 ;  /* 0x0000000951097221 */ /* 0x000fe20000010100 */
[----:B------:R-:W-:Y:S01]  /*6000*/  FMUL.FTZ R68, R251, R4 ;  /* 0x00000004fb447220 */ /* 0x000fe20000410000 */
[----:B------:R-:W-:Y:S01]  /*6010*/  FFMA.FTZ R4, -R91, R91, 1 ;  /* 0x3f8000005b047423 */ /* 0x000fe2000001015b */
[----:B------:R-:W-:Y:S01]  /*6020*/  FMUL.FTZ R69, R249, R5 ;  /* 0x00000005f9457220 */ /* 0x000fe20000410000 */
[----:B------:R-:W-:Y:S01]  /*6030*/  FFMA.FTZ R5, -R90, R90, 1 ;  /* 0x3f8000005a057423 */ /* 0x000fe2000001015a */
[----:B------:R-:W-:Y:S01]  /*6040*/  FMUL.FTZ R71, R246, R9 ;  /* 0x00000009f6477220 */ /* 0x000fe20000410000 */
[----:B------:R-:W-:Y:S01]  /*6050*/  FMUL.FTZ R8, R4, UR9 ;  /* 0x0000000904087c20 */ /* 0x000fe20008410000 */
[----:B------:R-:W-:Y:S01]  /*6060*/  FFMA.FTZ R9, -R88, R88, 1 ;  /* 0x3f80000058097423 */ /* 0x000fe20000010158 */
[----:B------:R-:W-:Y:S01]  /*6070*/  FMUL.FTZ R4, R5, UR9 ;  /* 0x0000000905047c20 */ /* 0x000fe20008410000 */
[----:B------:R-:W-:Y:S01]  /*6080*/  FFMA.FTZ R5, -R89, R89, 1 ;  /* 0x3f80000059057423 */ /* 0x000fe20000010159 */
[----:B------:R-:W-:Y:S01]  /*6090*/  FMUL.FTZ R8, R8, R68 ;  /* 0x0000004408087220 */ /* 0x000fe20000410000 */
[C---:B------:R-:W-:Y:S01]  /*60a0*/  FADD.FTZ R12, -R81.reuse, R12 ;  /* 0x0000000c510c7221 */ /* 0x040fe20000010100 */
[----:B------:R-:W-:Y:S01]  /*60b0*/  FMUL.FTZ R4, R4, R69 ;  /* 0x0000004504047220 */ /* 0x000fe20000410000 */
[C---:B------:R-:W-:Y:S01]  /*60c0*/  FADD.FTZ R16, -R81.reuse, R16 ;  /* 0x0000001051107221 */ /* 0x040fe20000010100 */
[----:B------:R-:W-:Y:S01]  /*60d0*/  FMUL.FTZ R70, R248, R70 ;  /* 0x00000046f8467220 */ /* 0x000fe20000410000 */
[----:B------:R-:W-:Y:S01]  /*60e0*/  FADD.FTZ R69, -R81, R17 ;  /* 0x0000001151457221 */ /* 0x000fe20000010100 */
[----:B------:R-:W-:Y:S01]  /*60f0*/  FMUL.FTZ R5, R5, UR9 ;  /* 0x0000000905057c20 */ /* 0x000fe20008410000 */
[----:B------:R-:W-:Y:S01]  /*6100*/  F2FP.BF16.F32.PACK_AB R4, R4, R8 ;  /* 0x000000080404723e */ /* 0x000fe200000010ff */
[----:B------:R-:W-:Y:S01]  /*6110*/  FMUL.FTZ R9, R9, UR9 ;  /* 0x0000000909097c20 */ /* 0x000fe20008410000 */
[----:B------:R-:W-:Y:S01]  /*6120*/  FMUL.FTZ R68, R245, R16 ;  /* 0x00000010f5447220 */ /* 0x000fe20000410000 */
[----:B------:R-:W-:Y:S01]  /*6130*/  FMUL.FTZ R17, R250, R12 ;  /* 0x0000000cfa117220 */ /* 0x000fe20000410000 */
[----:B------:R-:W-:Y:S01]  /*6140*/  FFMA.FTZ R12, -R85, R85, 1 ;  /* 0x3f800000550c7423 */ /* 0x000fe20000010155 */
[----:B------:R2:W-:Y:S01]  /*6150*/  STS [R103+0x12000], R4 ;  /* 0x0120000467007388 */ /* 0x0005e20000000800 */
        /* <DEDUP_REMOVED lines=13> */
[C---:B------:R-:W-:Y:S01]  /*6230*/  FADD.FTZ R6, -R80.reuse, R6 ;  /* 0x0000000650067221 */ /* 0x040fe20000010100 */
[----:B------:R-:W-:Y:S01]  /*6240*/  FADD.FTZ R16, -R80, R10 ;  /* 0x0000000a50107221 */ /* 0x000fe20000010100 */
[----:B------:R-:W-:Y:S01]  /*6250*/  FMUL.FTZ R13, R13, UR9 ;  /* 0x000000090d0d7c20 */ /* 0x000fe20008410000 */
[----:B------:R-:W-:Y:S01]  /*6260*/  FMUL.FTZ R8, R8, UR9 ;  /* 0x0000000908087c20 */ /* 0x000fe20008410000 */
[----:B------:R-:W-:Y:S01]  /*6270*/  FMUL.FTZ R6, R111, R6 ;  /* 0x000000066f067220 */ /* 0x000fe20000410000 */
[----:B------:R-:W-:Y:S01]  /*6280*/  FADD.FTZ R14, -R80, R14 ;  /* 0x0000000e500e7221 */ /* 0x000fe20000010100 */
[----:B------:R-:W-:Y:S01]  /*6290*/  FMUL.FTZ R13, R13, R17 ;  /* 0x000000110d0d7220 */ /* 0x000fe20000410000 */
[----:B------:R-:W-:Y:S01]  /*62a0*/  FMUL.FTZ R8, R8, R72 ;  /* 0x0000004808087220 */ /* 0x000fe20000410000 */
[C---:B------:R-:W-:Y:S01]  /*62b0*/  FADD.FTZ R15, -R80.reuse, R15 ;  /* 0x0000000f500f7221 */ /* 0x040fe20000010100 */
[C---:B------:R-:W-:Y:S01]  /*62c0*/  FADD.FTZ R18, -R80.reuse, R18 ;  /* 0x0000001250127221 */ /* 0x040fe20000010100 */
        /* <DEDUP_REMOVED lines=19> */
[----:B------:R-:W-:Y:S01]  /*6400*/  FFMA.FTZ R12, -R87, R87, 1 ;  /* 0x3f800000570c7423 */ /* 0x000fe20000010157 */
        /* <DEDUP_REMOVED lines=12> */
[----:B------:R-:W-:Y:S01]  /*64d0*/  FMUL.FTZ R11, R11, R16 ;  /* 0x000000100b0b7220 */ /* 0x000fe20000410000 */
[----:B------:R-:W-:Y:S01]  /*64e0*/  FMUL.FTZ R10, R10, R17 ;  /* 0x000000110a0a7220 */ /* 0x000fe20000410000 */
[----:B------:R-:W-:Y:S01]  /*64f0*/  FMUL.FTZ R14, R105, R18 ;  /* 0x00000012690e7220 */ /* 0x000fe20000410000 */
[----:B------:R-:W-:Y:S01]  /*6500*/  FMUL.FTZ R15, R104, R19 ;  /* 0x00000013680f7220 */ /* 0x000fe20000410000 */
[----:B------:R-:W-:Y:S01]  /*6510*/  STS [R102+0x12400], R6 ;  /* 0x0124000666007388 */ /* 0x000fe20000000800 */
        /* <DEDUP_REMOVED lines=149> */
.L_x_484:
        /* <DEDUP_REMOVED lines=430> */
.L_x_485:
        /* <DEDUP_REMOVED lines=176> */
.L_x_487:
        /* <DEDUP_REMOVED lines=19> */
.L_x_488:
        /* <DEDUP_REMOVED lines=53> */
.L_x_490:
[----:B------:R-:W-:Y:S05]  /*98d0*/  BSYNC B0 ;  /* 0x0000000000007941 */ /* 0x000fea0003800000 */
.L_x_489:
        /* <DEDUP_REMOVED lines=20> */
.L_x_492:
[----:B------:R-:W-:Y:S05]  /*9a20*/  BSYNC B0 ;  /* 0x0000000000007941 */ /* 0x000fea0003800000 */
.L_x_491:
        /* <DEDUP_REMOVED lines=35> */
.L_x_494:
[----:B------:R-:W-:Y:S05]  /*9c60*/  BSYNC B0 ;  /* 0x0000000000007941 */ /* 0x000fea0003800000 */
.L_x_493:
        /* <DEDUP_REMOVED lines=19> */
.L_x_467:
[----:B------:R-:W-:Y:S05]  /*9da0*/  BSYNC B1 ;  /* 0x0000000000017941 */ /* 0x000fea0003800000 */
.L_x_453:
        /* <DEDUP_REMOVED lines=8> */
.L_x_495:
[----:B------:R-:W-:Y:S05]  /*9e30*/  EXIT ;  /* 0x000000000000794d */ /* 0x000fea0003800000 */
.L_x_497:
        /* <DEDUP_REMOVED lines=12> */
.L_x_814:


//--------------------- .text._ZN5flash25flash_bwd_dot_do_o_kernelILb0E23Flash_bwd_kernel_traitsILi192ELi64ELi64ELi8ELi4ELi2ELi2ELb1ELb1EN7cutlass10bfloat16_tE19Flash_kernel_traitsILi192ELi64ELi64ELi8ES3_EEEEvNS_16Flash_bwd_paramsE --------------------------
	.section	.text._ZN5flash25flash_bwd_dot_do_o_kernelILb0E23Flash_bwd_kernel_traitsILi192ELi64ELi64ELi8ELi4ELi2ELi2ELb1ELb1EN7cutlass10bfloat16_tE19Flash_kernel_traitsILi192ELi64ELi64ELi8ES3_EEEEvNS_16Flash_bwd_paramsE,"ax",@progbits
	.align	128
        .global         _ZN5flash25flash_bwd_dot_do_o_kernelILb0E23Flash_bwd_kernel_traitsILi192ELi64ELi64ELi8ELi4ELi2ELi2ELb1ELb1EN7cutlass10bfloat16_tE19Flash_kernel_traitsILi192ELi64ELi64ELi8ES3_EEEEvNS_16Flash_bwd_paramsE
        .type           _ZN5flash25flash_bwd_dot_do_o_kernelILb0E23Flash_bwd_kernel_traitsILi192ELi64ELi64ELi8ELi4ELi2ELi2ELb1ELb1EN7cutlass10bfloat16_tE19Flash_kernel_traitsILi192ELi64ELi64ELi8ES3_EEEEvNS_16Flash_bwd_paramsE,@function
        .size           _ZN5flash25flash_bwd_dot_do_o_kernelILb0E23Flash_bwd_kernel_traitsILi192ELi64ELi64ELi8ELi4ELi2ELi2ELb1ELb1EN7cutlass10bfloat16_tE19Flash_kernel_traitsILi192ELi64ELi64ELi8ES3_EEEEvNS_16Flash_bwd_paramsE,(.L_x_815 - _ZN5flash25flash_bwd_dot_do_o_kernelILb0E23Flash_bwd_kernel_traitsILi192ELi64ELi64ELi8ELi4ELi2ELi2ELb1ELb1EN7cutlass10bfloat16_tE19Flash_kernel_traitsILi192ELi64ELi64ELi8ES3_EEEEvNS_16Flash_bwd_paramsE)
        .other          _ZN5flash25flash_bwd_dot_do_o_kernelILb0E23Flash_bwd_kernel_traitsILi192ELi64ELi64ELi8ELi4ELi2ELi2ELb1ELb1EN7cutlass10bfloat16_tE19Flash_kernel_traitsILi192ELi64ELi64ELi8ES3_EEEEvNS_16Flash_bwd_paramsE,@"STO_CUDA_ENTRY STV_DEFAULT"
_ZN5flash25flash_bwd_dot_do_o_kernelILb0E23Flash_bwd_kernel_traitsILi192ELi64ELi64ELi8ELi4ELi2ELi2ELb1ELb1EN7cutlass10bfloat16_tE19Flash_kernel_traitsILi192ELi64ELi64ELi8ES3_EEEEvNS_16Flash_bwd_paramsE:
.text._ZN5flash25flash_bwd_dot_do_o_kernelILb0E23Flash_bwd_kernel_traitsILi192ELi64ELi64ELi8ELi4ELi2ELi2ELb1ELb1EN7cutlass10bfloat16_tE19Flash_kernel_traitsILi192ELi64ELi64ELi8ES3_EEEEvNS_16Flash_bwd_paramsE:
[----:B------:R-:W-:Y:S08]  /*0000*/  LDC R1, c[0x0][0x28] ;  /* 0x00000a00ff017b82 */ /* 0x000ff00000000800 */
[----:B------:R-:W0:Y:S01]  /*0010*/  LDC.64 R2, c[0x0][0x2f0] ;  /* 0x0000bc00ff027b82 */ /* 0x000e220000000a00 */
[----:B------:R-:W1:Y:S01]  /*0020*/  S2R R9, SR_CTAID.Y ;  /* 0x0000000000097919 */ /* 0x000e620000002600 */
[----:B------:R-:W-:Y:S01]  /*0030*/  IMAD.MOV.U32 R11, RZ, RZ, -0x1 ;  /* 0xffffffffff0b7424 */ /* 0x000fe200078e00ff */
[----:B------:R-:W-:Y:S01]  /*0040*/  ULDC.64 UR6, c[0x0][0x208] ;  /* 0x0000820000067ab9 */ /* 0x000fe20000000a00 */
[----:B0-----:R-:W-:-:S04]  /*0050*/  ISETP.NE.U32.AND P0, PT, R2, RZ, PT ;  /* 0x000000ff0200720c */ /* 0x001fc80003f05070 */
[----:B------:R-:W-:-:S13]  /*0060*/  ISETP.NE.AND.EX P0, PT, R3, RZ, PT, P0 ;  /* 0x000000ff0300720c */ /* 0x000fda0003f05300 */
[----:B------:R-:W0:Y:S01]  /*0070*/  @P0 LDC.64 R4, c[0x0][0x2f0] ;  /* 0x0000bc00ff040b82 */ /* 0x000e220000000a00 */
[----:B-1----:R-:W-:-:S07]  /*0080*/  @P0 VIADD R7, R9, 0x1 ;  /* 0x0000000109070836 */ /* 0x002fce0000000000 */
[----:B------:R-:W1:Y:S01]  /*0090*/  @P0 LDC.64 R2, c[0x0][0x2f0] ;  /* 0x0000bc00ff020b82 */ /* 0x000e620000000a00 */
[----:B0-----:R-:W-:-:S06]  /*00a0*/  @P0 IMAD.WIDE R4, R7, 0x4, R4 ;  /* 0x0000000407040825 */ /* 0x001fcc00078e0204 */
[----:B------:R-:W2:Y:S01]  /*00b0*/  @P0 LDG.E R4, desc[UR6][R4.64] ;  /* 0x0000000604040981 */ /* 0x000ea2000c1e1900 */
[----:B-1----:R-:W-:-:S05]  /*00c0*/  @P0 IMAD.WIDE R2, R9, 0x4, R2 ;  /* 0x0000000409020825 */ /* 0x002fca00078e0202 */
[----:B------:R-:W2:Y:S01]  /*00d0*/  @P0 LDG.E R11, desc[UR6][R2.64] ;  /* 0x00000006020b0981 */ /* 0x000ea2000c1e1900 */
[----:B------:R-:W0:Y:S02]  /*00e0*/  S2UR UR4, SR_CTAID.X ;  /* 0x00000000000479c3 */ /* 0x000e240000002500 */
[----:B0-----:R-:W-:Y:S01]  /*00f0*/  USHF.L.U32 UR4, UR4, 0x6, URZ ;  /* 0x0000000604047899 */ /* 0x001fe2000800063f */
[----:B--2---:R-:W-:-:S06]  /*0100*/  @P0 IADD3 R0, R4, -R11, RZ ;  /* 0x8000000b04000210 */ /* 0x004fcc0007ffe0ff */
[----:B------:R-:W0:Y:S02]  /*0110*/  @!P0 LDC R0, c[0x0][0x2c4] ;  /* 0x0000b100ff008b82 */ /* 0x000e240000000800 */
[----:B0-----:R-:W-:-:S13]  /*0120*/  ISETP.GT.AND P0, PT, R0, UR4, PT ;  /* 0x0000000400007c0c */ /* 0x001fda000bf04270 */
[----:B------:R-:W-:Y:S05]  /*0130*/  @!P0 EXIT ;  /* 0x000000000000894d */ /* 0x000fea0003800000 */
[----:B------:R-:W-:Y:S01]  /*0140*/  ISETP.NE.AND P1, PT, R11, -0x1, PT ;  /* 0xffffffff0b00780c */ /* 0x000fe20003f25270 */
[----:B------:R-:W0:Y:S01]  /*0150*/  S2R R13, SR_TID.X ;  /* 0x00000000000d7919 */ /* 0x000e220000002100 */
[----:B------:R-:W-:Y:S01]  /*0160*/  ULDC.U8 UR8, c[0x0][0x3d8] ;  /* 0x0000f60000087ab9 */ /* 0x000fe20000000000 */
[----:B------:R-:W1:Y:S01]  /*0170*/  S2UR UR5, SR_CTAID.Z ;  /* 0x00000000000579c3 */ /* 0x000e620000002700 */
[----:B------:R-:W-:-:S09]  /*0180*/  ISETP.NE.AND P0, PT, RZ, UR8, PT ;  /* 0x00000008ff007c0c */ /* 0x000fd2000bf05270 */
[----:B------:R-:W2:Y:S01]  /*0190*/  @!P1 LDC.64 R18, c[0x0][0x418] ;  /* 0x00010600ff129b82 */ /* 0x000ea20000000a00 */
[--C-:B------:R-:W-:Y:S02]  /*01a0*/  @!P1 SHF.R.S32.HI R3, RZ, 0x1f, R9.reuse ;  /* 0x0000001fff039819 */ /* 0x100fe40000011409 */
[----:B------:R-:W-:-:S05]  /*01b0*/  @!P1 SHF.R.S32.HI R5, RZ, 0x1f, R9 ;  /* 0x0000001fff059819 */ /* 0x000fca0000011409 */
[----:B------:R-:W3:Y:S08]  /*01c0*/  @P1 LDC.64 R16, c[0x0][0x420] ;  /* 0x00010800ff101b82 */ /* 0x000ef00000000a00 */
[----:B------:R-:W4:Y:S08]  /*01d0*/  @!P1 LDC.64 R20, c[0x0][0x290] ;  /* 0x0000a400ff149b82 */ /* 0x000f300000000a00 */
[----:B------:R-:W5:Y:S01]  /*01e0*/  @P1 LDC.64 R14, c[0x0][0x298] ;  /* 0x0000a600ff0e1b82 */ /* 0x000f620000000a00 */
[----:B--2---:R-:W-:-:S04]  /*01f0*/  @!P1 IMAD R4, R3, R18, RZ ;  /* 0x0000001203049224 */ /* 0x004fc800078e02ff */
[----:B------:R-:W-:Y:S02]  /*0200*/  @!P1 IMAD R19, R9, R19, R4 ;  /* 0x0000001309139224 */ /* 0x000fe400078e0204 */
[----:B---3--:R-:W-:-:S04]  /*0210*/  @P1 IMAD.WIDE.U32 R2, R11, R16, RZ ;  /* 0x000000100b021225 */ /* 0x008fc800078e00ff */
[----:B------:R-:W-:Y:S02]  /*0220*/  @P1 IMAD R17, R11, R17, R3 ;  /* 0x000000110b111224 */ /* 0x000fe400078e0203 */
[----:B------:R-:W-:Y:S02]  /*0230*/  @P1 IMAD.MOV.U32 R31, RZ, RZ, R2 ;  /* 0x000000ffff1f1224 */ /* 0x000fe400078e0002 */
[----:B----4-:R-:W-:Y:S02]  /*0240*/  @!P1 IMAD R6, R5, R20, RZ ;  /* 0x0000001405069224 */ /* 0x010fe400078e02ff */
[----:B------:R-:W-:-:S04]  /*0250*/  @!P1 IMAD.WIDE.U32 R2, R9, R18, RZ ;  /* 0x0000001209029225 */ /* 0x000fc800078e00ff */
[----:B------:R-:W-:Y:S01]  /*0260*/  @!P1 IMAD R21, R9, R21, R6 ;  /* 0x0000001509159224 */ /* 0x000fe200078e0206 */
[----:B------:R-:W-:Y:S01]  /*0270*/  @!P1 IADD3 R17, R3, R19, RZ ;  /* 0x0000001303119210 */ /* 0x000fe20007ffe0ff */
[----:B-----5:R-:W-:-:S04]  /*0280*/  @P1 IMAD.WIDE.U32 R4, R11, R14, RZ ;  /* 0x0000000e0b041225 */ /* 0x020fc800078e00ff */
[----:B------:R-:W-:-:S04]  /*0290*/  @!P1 IMAD.WIDE.U32 R6, R9, R20, RZ ;  /* 0x0000001409069225 */ /* 0x000fc800078e00ff */
[----:B------:R-:W-:Y:S02]  /*02a0*/  @P1 IMAD R15, R11, R15, R5 ;  /* 0x0000000f0b0f1224 */ /* 0x000fe400078e0205 */
[----:B------:R-:W-:Y:S01]  /*02b0*/  @P1 IMAD.MOV.U32 R57, RZ, RZ, R4 ;  /* 0x000000ffff391224 */ /* 0x000fe200078e0004 */
[----:B------:R-:W-:Y:S01]  /*02c0*/  @!P1 MOV R57, R6 ;  /* 0x0000000600399202 */ /* 0x000fe20000000f00 */
[----:B------:R-:W-:Y:S02]  /*02d0*/  @!P1 IMAD.MOV.U32 R31, RZ, RZ, R2 ;  /* 0x000000ffff1f9224 */ /* 0x000fe400078e0002 */
[----:B------:R-:W-:Y:S01]  /*02e0*/  @!P1 IMAD.IADD R15, R7, 0x1, R21 ;  /* 0x00000001070f9824 */ /* 0x000fe200078e0215 */
[----:B01----:R-:W-:Y:S06]  /*02f0*/  @!P0 BRA `(.L_x_498) ;  /* 0x0000000000208947 */ /* 0x003fec0003800000 */
[----:B------:R-:W0:Y:S08]  /*0300*/  LDC R4, c[0x0][0x2d4] ;  /* 0x0000b500ff047b82 */ /* 0x000e300000000800 */
[----:B------:R-:W1:Y:S08]  /*0310*/  LDC R2, c[0x0][0x2c0] ;  /* 0x0000b000ff027b82 */ /* 0x000e700000000800 */
[----:B------:R-:W1:Y:S01]  /*0320*/  LDC R3, c[0x0][0x2e4] ;  /* 0x0000b900ff037b82 */ /* 0x000e620000000800 */
[----:B0-----:R-:W-:-:S02]  /*0330*/  @!P1 IMAD R11, R9, R4, RZ ;  /* 0x00000004090b9224 */ /* 0x001fc400078e02ff */
[----:B-1----:R-:W-:Y:S02]  /*0340*/  IMAD R2, R2, 0x80, R3 ;  /* 0x0000008002027824 */ /* 0x002fe400078e0203 */
[----:B------:R-:W-:-:S04]  /*0350*/  IMAD R3, R9, 0x80, R11 ;  /* 0x0000008009037824 */ /* 0x000fc800078e020b */
[----:B------:R-:W-:Y:S01]  /*0360*/  IMAD R6, R2, UR5, R3 ;  /* 0x0000000502067c24 */ /* 0x000fe2000f8e0203 */
[----:B------:R-:W-:Y:S06]  /*0370*/  BRA `(.L_x_499) ;  /* 0x0000000000107947 */ /* 0x000fec0003800000 */
.L_x_498:
[----:B------:R-:W0:Y:S08]  /*0380*/  LDC R6, c[0x0][0x270] ;  /* 0x00009c00ff067b82 */ /* 0x000e300000000800 */
[----:B------:R-:W1:Y:S01]  /*0390*/  LDC R3, c[0x0][0x2d4] ;  /* 0x0000b500ff037b82 */ /* 0x000e620000000800 */
[----:B0-----:R-:W-:-:S04]  /*03a0*/  IMAD R6, R9, R6, UR5 ;  /* 0x0000000509067e24 */ /* 0x001fc8000f8e0206 */
[----:B-1----:R-:W-:-:S07]  /*03b0*/  IMAD R6, R6, R3, RZ ;  /* 0x0000000306067224 */ /* 0x002fce00078e02ff */
.L_x_499:
[----:B------:R-:W-:Y:S01]  /*03c0*/  SHF.R.S32.HI R2, RZ, 0x1f, R13 ;  /* 0x0000001fff027819 */ /* 0x000fe2000001140d */
[----:B------:R-:W0:Y:S01]  /*03d0*/  LDC.64 R28, c[0x0][0x420] ;  /* 0x00010800ff1c7b82 */ /* 0x000e220000000a00 */
[----:B------:R-:W-:Y:S01]  /*03e0*/  USHF.R.S32.HI UR8, URZ, 0x1f, UR4 ;  /* 0x0000001f3f087899 */ /* 0x000fe20008011404 */
[----:B------:R-:W-:Y:S01]  /*03f0*/  BSSY B0, `(.L_x_500) ;  /* 0x0000040000007945 */ /* 0x000fe20003800000 */
[----:B------:R-:W-:Y:S01]  /*0400*/  LEA.HI R61, R2, R13, RZ, 0x3 ;  /* 0x0000000d023d7211 */ /* 0x000fe200078f18ff */
[----:B------:R-:W-:Y:S01]  /*0410*/  USHF.R.S32.HI UR9, URZ, 0x1f, UR5 ;  /* 0x0000001f3f097899 */ /* 0x000fe20008011405 */
[----:B------:R-:W-:Y:S02]  /*0420*/  CS2R R10, SRZ ;  /* 0x00000000000a7805 */ /* 0x000fe4000001ff00 */
[----:B------:R-:W-:Y:S02]  /*0430*/  CS2R R18, SRZ ;  /* 0x0000000000127805 */ /* 0x000fe4000001ff00 */
[----:B------:R-:W-:Y:S01]  /*0440*/  LOP3.LUT R2, R61, 0x1ffffff8, RZ, 0xc0, !PT ;  /* 0x1ffffff83d027812 */ /* 0x000fe200078ec0ff */
[----:B------:R-:W1:Y:S01]  /*0450*/  LDC.64 R54, c[0x0][0x298] ;  /* 0x0000a600ff367b82 */ /* 0x000e620000000a00 */
[----:B------:R-:W-:-:S02]  /*0460*/  SHF.R.S32.HI R61, RZ, 0x3, R61 ;  /* 0x00000003ff3d7819 */ /* 0x000fc4000001143d */
[----:B------:R-:W-:Y:S02]  /*0470*/  CS2R R26, SRZ ;  /* 0x00000000001a7805 */ /* 0x000fe4000001ff00 */
[----:B------:R-:W-:Y:S02]  /*0480*/  IADD3 R2, -R2, R13, RZ ;  /* 0x0000000d02027210 */ /* 0x000fe40007ffe1ff */
[----:B------:R-:W-:Y:S02]  /*0490*/  CS2R R12, SRZ ;  /* 0x00000000000c7805 */ /* 0x000fe4000001ff00 */
[----:B------:R-:W-:Y:S02]  /*04a0*/  CS2R R22, SRZ ;  /* 0x0000000000167805 */ /* 0x000fe4000001ff00 */
[----:B------:R-:W-:Y:S02]  /*04b0*/  CS2R R20, SRZ ;  /* 0x0000000000147805 */ /* 0x000fe4000001ff00 */
[----:B------:R-:W-:Y:S01]  /*04c0*/  CS2R R24, SRZ ;  /* 0x0000000000187805 */ /* 0x000fe2000001ff00 */
[----:B------:R-:W-:Y:S01]  /*04d0*/  IMAD.SHL.U32 R52, R2, 0x8, RZ ;  /* 0x0000000802347824 */ /* 0x000fe200078e00ff */
[----:B------:R-:W2:Y:S01]  /*04e0*/  LDC.64 R32, c[0x0][0x428] ;  /* 0x00010a00ff207b82 */ /* 0x000ea20000000a00 */
[----:B------:R-:W-:-:S02]  /*04f0*/  SHF.R.S32.HI R59, RZ, 0x1f, R61 ;  /* 0x0000001fff3b7819 */ /* 0x000fc4000001143d */
[----:B------:R-:W-:Y:S01]  /*0500*/  VIADD R58, R52, 0x40 ;  /* 0x00000040343a7836 */ /* 0x000fe20000000000 */
[----:B------:R-:W-:Y:S01]  /*0510*/  SHF.R.S32.HI R53, RZ, 0x1f, R52 ;  /* 0x0000001fff357819 */ /* 0x000fe20000011434 */
[----:B0-----:R-:W-:-:S03]  /*0520*/  IMAD R4, R28, UR8, RZ ;  /* 0x000000081c047c24 */ /* 0x001fc6000f8e02ff */
[----:B------:R-:W0:Y:S01]  /*0530*/  LDC.64 R8, c[0x0][0x2a0] ;  /* 0x0000a800ff087b82 */ /* 0x000e220000000a00 */
[----:B------:R-:W-:-:S04]  /*0540*/  IMAD.WIDE.U32 R2, R28, UR4, R52 ;  /* 0x000000041c027c25 */ /* 0x000fc8000f8e0034 */
[----:B------:R-:W-:Y:S01]  /*0550*/  IMAD R7, R29, UR4, R4 ;  /* 0x000000041d077c24 */ /* 0x000fe2000f8e0204 */
[----:B------:R-:W-:Y:S01]  /*0560*/  IADD3 R30, P0, R31, R2, RZ ;  /* 0x000000021f1e7210 */ /* 0x000fe20007f1e0ff */
[C---:B-1----:R-:W-:Y:S02]  /*0570*/  IMAD R2, R54.reuse, UR8, RZ ;  /* 0x0000000836027c24 */ /* 0x042fe4000f8e02ff */
[----:B------:R-:W-:Y:S01]  /*0580*/  IMAD.WIDE.U32 R4, R54, UR4, R52 ;  /* 0x0000000436047c25 */ /* 0x000fe2000f8e0034 */
[----:B------:R-:W-:Y:S02]  /*0590*/  IADD3.X R31, R17, R3, R7, P0, !PT ;  /* 0x00000003111f7210 */ /* 0x000fe400007fe407 */
[----:B------:R-:W-:Y:S01]  /*05a0*/  CS2R R16, SRZ ;  /* 0x0000000000107805 */ /* 0x000fe2000001ff00 */
[----:B------:R-:W-:Y:S01]  /*05b0*/  VIADD R7, R0, -UR4 ;  /* 0x8000000400077c36 */ /* 0x000fe20008000000 */
[----:B------:R-:W-:Y:S01]  /*05c0*/  IADD3 R0, R61, 0x20, RZ ;  /* 0x000000203d007810 */ /* 0x000fe20007ffe0ff */
[----:B------:R-:W-:Y:S01]  /*05d0*/  IMAD R3, R55, UR4, R2 ;  /* 0x0000000437037c24 */ /* 0x000fe2000f8e0202 */
[----:B------:R-:W-:Y:S01]  /*05e0*/  IADD3 R56, P2, R57, R4, RZ ;  /* 0x0000000439387210 */ /* 0x000fe20007f5e0ff */
[C---:B--2---:R-:W-:Y:S01]  /*05f0*/  IMAD R2, R32.reuse, UR9, RZ ;  /* 0x0000000920027c24 */ /* 0x044fe2000f8e02ff */
[-C--:B------:R-:W-:Y:S01]  /*0600*/  ISETP.GE.AND P0, PT, R61, R7.reuse, PT ;  /* 0x000000073d00720c */ /* 0x080fe20003f06270 */
[----:B------:R-:W-:Y:S01]  /*0610*/  IMAD.WIDE.U32 R30, R32, UR5, R30 ;  /* 0x00000005201e7c25 */ /* 0x000fe2000f8e001e */
[----:B------:R-:W-:-:S02]  /*0620*/  ISETP.GE.AND P1, PT, R0, R7, PT ;  /* 0x000000070000720c */ /* 0x000fc40003f26270 */
[----:B------:R-:W-:Y:S01]  /*0630*/  IADD3.X R57, R15, R5, R3, P2, !PT ;  /* 0x000000050f397210 */ /* 0x000fe200017fe403 */
[----:B------:R-:W-:Y:S01]  /*0640*/  IMAD R33, R33, UR5, R2 ;  /* 0x0000000521217c24 */ /* 0x000fe2000f8e0202 */
[----:B------:R-:W-:Y:S01]  /*0650*/  CS2R R14, SRZ ;  /* 0x00000000000e7805 */ /* 0x000fe2000001ff00 */
[C---:B0-----:R-:W-:Y:S01]  /*0660*/  IMAD R0, R8.reuse, UR9, RZ ;  /* 0x0000000908007c24 */ /* 0x041fe2000f8e02ff */
[----:B------:R-:W-:Y:S01]  /*0670*/  CS2R R4, SRZ ;  /* 0x0000000000047805 */ /* 0x000fe2000001ff00 */
[----:B------:R-:W-:Y:S01]  /*0680*/  IMAD.WIDE.U32 R56, R8, UR5, R56 ;  /* 0x0000000508387c25 */ /* 0x000fe2000f8e0038 */
[----:B------:R-:W-:-:S03]  /*0690*/  IADD3 R33, R31, R33, RZ ;  /* 0x000000211f217210 */ /* 0x000fc60007ffe0ff */
[----:B------:R-:W-:Y:S01]  /*06a0*/  IMAD R3, R9, UR5, R0 ;  /* 0x0000000509037c24 */ /* 0x000fe2000f8e0200 */
[----:B------:R-:W-:Y:S01]  /*06b0*/  CS2R R8, SRZ ;  /* 0x0000000000087805 */ /* 0x000fe2000001ff00 */
[----:B------:R-:W-:Y:S01]  /*06c0*/  VIADD R0, R6, UR4 ;  /* 0x0000000406007c36 */ /* 0x000fe20008000000 */
[----:B------:R-:W-:Y:S01]  /*06d0*/  CS2R R6, SRZ ;  /* 0x0000000000067805 */ /* 0x000fe2000001ff00 */
[----:B------:R-:W-:Y:S06]  /*06e0*/  @P0 BRA `(.L_x_501) ;  /* 0x0000000000400947 */ /* 0x000fec0003800000 */
[-C--:B------:R-:W-:Y:S01]  /*06f0*/  IMAD R2, R59, R28.reuse, RZ ;  /* 0x0000001c3b027224 */ /* 0x080fe200078e02ff */
[----:B------:R-:W-:Y:S01]  /*0700*/  ULDC UR10, c[0x0][0x2d0] ;  /* 0x0000b400000a7ab9 */ /* 0x000fe20000000800 */
[C---:B------:R-:W-:Y:S01]  /*0710*/  VIADD R36, R52.reuse, 0x80 ;  /* 0x0000008034247836 */ /* 0x040fe20000000000 */
[----:B------:R-:W-:Y:S01]  /*0720*/  ISETP.GE.AND P2, PT, R52, UR10, PT ;  /* 0x0000000a34007c0c */ /* 0x000fe2000bf46270 */
[----:B------:R-:W-:Y:S01]  /*0730*/  IMAD.MOV.U32 R32, RZ, RZ, R30 ;  /* 0x000000ffff207224 */ /* 0x000fe200078e001e */
[----:B------:R-:W-:Y:S01]  /*0740*/  ISETP.GE.AND P3, PT, R58, UR10, PT ;  /* 0x0000000a3a007c0c */ /* 0x000fe2000bf66270 */
[C---:B------:R-:W-:Y:S01]  /*0750*/  IMAD R37, R61.reuse, R29, R2 ;  /* 0x0000001d3d257224 */ /* 0x040fe200078e0202 */
[----:B------:R-:W-:Y:S01]  /*0760*/  ISETP.GE.AND P4, PT, R36, UR10, PT ;  /* 0x0000000a24007c0c */ /* 0x000fe2000bf86270 */
[----:B------:R-:W-:Y:S01]  /*0770*/  IMAD.WIDE.U32 R34, R61, R28, R32 ;  /* 0x0000001c3d227225 */ /* 0x000fe200078e0020 */
[----:B------:R-:W-:-:S04]  /*0780*/  ULDC.64 UR12, c[0x0][0x3e0] ;  /* 0x0000f800000c7ab9 */ /* 0x000fc80000000a00 */
[----:B------:R-:W-:Y:S02]  /*0790*/  IADD3 R35, R35, R37, RZ ;  /* 0x0000002523237210 */ /* 0x000fe40007ffe0ff */
[----:B------:R-:W-:-:S04]  /*07a0*/  LEA R36, P5, R34, UR12, 0x1 ;  /* 0x0000000c22247c11 */ /* 0x000fc8000f8a08ff */
[----:B------:R-:W-:-:S05]  /*07b0*/  LEA.HI.X R37, R34, UR13, R35, 0x1, P5 ;  /* 0x0000000d22257c11 */ /* 0x000fca000a8f0c23 */
[----:B------:R0:W5:Y:S04]  /*07c0*/  @!P2 LDG.E.128 R8, desc[UR6][R36.64] ;  /* 0x000000062408a981 */ /* 0x000168000c1e1d00 */
[----:B------:R0:W5:Y:S04]  /*07d0*/  @!P3 LDG.E.128 R4, desc[UR6][R36.64+0x80] ;  /* 0x000080062404b981 */ /* 0x000168000c1e1d00 */
[----:B------:R0:W5:Y:S02]  /*07e0*/  @!P4 LDG.E.128 R20, desc[UR6][R36.64+0x100] ;  /* 0x000100062414c981 */ /* 0x000164000c1e1d00 */
.L_x_501:
[----:B------:R-:W-:Y:S05]  /*07f0*/  BSYNC B0 ;  /* 0x0000000000007941 */ /* 0x000fea0003800000 */
.L_x_500:
[----:B------:R-:W-:Y:S04]  /*0800*/  BSSY B0, `(.L_x_502) ;  /* 0x0000014000007945 */ /* 0x000fe80003800000 */
[----:B------:R-:W-:Y:S05]  /*0810*/  @P1 BRA `(.L_x_503) ;  /* 0x0000000000481947 */ /* 0x000fea0003800000 */
[----:B------:R-:W-:Y:S01]  /*0820*/  IADD3 R35, P2, R61, 0x20, RZ ;  /* 0x000000203d237810 */ /* 0x000fe20007f5e0ff */
[----:B------:R-:W-:Y:S01]  /*0830*/  IMAD.MOV.U32 R31, RZ, RZ, R33 ;  /* 0x000000ffff1f7224 */ /* 0x000fe200078e0021 */
[----:B------:R-:W-:Y:S01]  /*0840*/  IADD3 R32, R52, 0x80, RZ ;  /* 0x0000008034207810 */ /* 0x000fe20007ffe0ff */
[----:B------:R-:W-:Y:S01]  /*0850*/  ULDC UR10, c[0x0][0x2d0] ;  /* 0x0000b400000a7ab9 */ /* 0x000fe20000000800 */
[----:B------:R-:W-:Y:S01]  /*0860*/  ULDC.64 UR12, c[0x0][0x3e0] ;  /* 0x0000f800000c7ab9 */ /* 0x000fe20000000a00 */
[----:B0-----:R-:W-:Y:S01]  /*0870*/  IMAD.X R37, RZ, RZ, R59, P2 ;  /* 0x000000ffff257224 */ /* 0x001fe200010e063b */
        /* <DEDUP_REMOVED lines=9> */
[----:B------:R1:W5:Y:S04]  /*0910*/  @!P3 LDG.E.128 R16, desc[UR6][R28.64] ;  /* 0x000000061c10b981 */ /* 0x000368000c1e1d00 */
[----:B------:R1:W5:Y:S04]  /*0920*/  @!P4 LDG.E.128 R12, desc[UR6][R28.64+0x80] ;  /* 0x000080061c0cc981 */ /* 0x000368000c1e1d00 */
[----:B------:R1:W5:Y:S02]  /*0930*/  @!P5 LDG.E.128 R24, desc[UR6][R28.64+0x100] ;  /* 0x000100061c18d981 */ /* 0x000364000c1e1d00 */
.L_x_503:
[----:B------:R-:W-:Y:S05]  /*0940*/  BSYNC B0 ;  /* 0x0000000000007941 */ /* 0x000fea0003800000 */
.L_x_502:
[----:B------:R-:W-:Y:S01]  /*0950*/  BSSY B0, `(.L_x_504) ;  /* 0x000001b000007945 */ /* 0x000fe20003800000 */
[----:B------:R-:W-:Y:S02]  /*0960*/  CS2R R42, SRZ ;  /* 0x00000000002a7805 */ /* 0x000fe4000001ff00 */
[----:B------:R-:W-:Y:S02]  /*0970*/  CS2R R30, SRZ ;  /* 0x00000000001e7805 */ /* 0x000fe4000001ff00 */
[----:B-1----:R-:W-:Y:S02]  /*0980*/  CS2R R28, SRZ ;  /* 0x00000000001c7805 */ /* 0x002fe4000001ff00 */
[----:B------:R-:W-:Y:S02]  /*0990*/  CS2R R34, SRZ ;  /* 0x0000000000227805 */ /* 0x000fe4000001ff00 */
[----:B------:R-:W-:Y:S01]  /*09a0*/  CS2R R32, SRZ ;  /* 0x0000000000207805 */ /* 0x000fe2000001ff00 */
[----:B------:R-:W-:Y:S01]  /*09b0*/  IMAD.MOV.U32 R46, RZ, RZ, RZ ;  /* 0x000000ffff2e7224 */ /* 0x000fe200078e00ff */
[----:B------:R-:W-:-:S02]  /*09c0*/  CS2R R38, SRZ ;  /* 0x0000000000267805 */ /* 0x000fc4000001ff00 */
[----:B0-----:R-:W-:Y:S02]  /*09d0*/  CS2R R36, SRZ ;  /* 0x0000000000247805 */ /* 0x001fe4000001ff00 */
[----:B------:R-:W-:Y:S01]  /*09e0*/  IADD3 R3, R57, R3, RZ ;  /* 0x0000000339037210 */ /* 0x000fe20007ffe0ff */
[----:B------:R-:W-:Y:S06]  /*09f0*/  @P0 BRA `(.L_x_505) ;  /* 0x0000000000400947 */ /* 0x000fec0003800000 */
[-C--:B------:R-:W-:Y:S01]  /*0a00*/  IMAD R44, R59, R54.reuse, RZ ;  /* 0x000000363b2c7224 */ /* 0x080fe200078e02ff */
[----:B------:R-:W-:Y:S01]  /*0a10*/  ULDC UR8, c[0x0][0x2d0] ;  /* 0x0000b40000087ab9 */ /* 0x000fe20000000800 */
[C---:B------:R-:W-:Y:S01]  /*0a20*/  VIADD R47, R52.reuse, 0x80 ;  /* 0x00000080342f7836 */ /* 0x040fe20000000000 */
[----:B------:R-:W-:Y:S01]  /*0a30*/  ISETP.GE.AND P2, PT, R52, UR8, PT ;  /* 0x0000000834007c0c */ /* 0x000fe2000bf46270 */
[----:B------:R-:W-:Y:S01]  /*0a40*/  IMAD.MOV.U32 R2, RZ, RZ, R56 ;  /* 0x000000ffff027224 */ /* 0x000fe200078e0038 */
[----:B------:R-:W-:Y:S01]  /*0a50*/  ISETP.GE.AND P3, PT, R58, UR8, PT ;  /* 0x000000083a007c0c */ /* 0x000fe2000bf66270 */
[----:B------:R-:W-:Y:S01]  /*0a60*/  IMAD R45, R61, R55, R44 ;  /* 0x000000373d2d7224 */ /* 0x000fe200078e022c */
        /* <DEDUP_REMOVED lines=9> */
.L_x_505:
[----:B------:R-:W-:Y:S05]  /*0b00*/  BSYNC B0 ;  /* 0x0000000000007941 */ /* 0x000fea0003800000 */
.L_x_504:
[----:B------:R-:W-:Y:S01]  /*0b10*/  BSSY B0, `(.L_x_506) ;  /* 0x0000019000007945 */ /* 0x000fe20003800000 */
[----:B------:R-:W-:Y:S01]  /*0b20*/  CS2R R40, SRZ ;  /* 0x0000000000287805 */ /* 0x000fe2000001ff00 */
[----:B------:R-:W-:Y:S01]  /*0b30*/  IMAD.MOV.U32 R47, RZ, RZ, RZ ;  /* 0x000000ffff2f7224 */ /* 0x000fe200078e00ff */
[----:B0-----:R-:W-:Y:S02]  /*0b40*/  CS2R R44, SRZ ;  /* 0x00000000002c7805 */ /* 0x001fe4000001ff00 */
[----:B------:R-:W-:Y:S02]  /*0b50*/  CS2R R50, SRZ ;  /* 0x0000000000327805 */ /* 0x000fe4000001ff00 */
[----:B------:R-:W-:Y:S01]  /*0b60*/  CS2R R48, SRZ ;  /* 0x0000000000307805 */ /* 0x000fe2000001ff00 */
[----:B------:R-:W-:Y:S06]  /*0b70*/  @P1 BRA `(.L_x_507) ;  /* 0x0000000000481947 */ /* 0x000fec0003800000 */
[----:B------:R-:W-:Y:S01]  /*0b80*/  IADD3 R2, P0, R61, 0x20, RZ ;  /* 0x000000203d027810 */ /* 0x000fe20007f1e0ff */
[----:B------:R-:W-:Y:S01]  /*0b90*/  ULDC UR4, c[0x0][0x2d0] ;  /* 0x0000b40000047ab9 */ /* 0x000fe20000000800 */
[----:B------:R-:W-:Y:S01]  /*0ba0*/  MOV R57, R3 ;  /* 0x0000000300397202 */ /* 0x000fe20000000f00 */
[----:B------:R-:W-:Y:S01]  /*0bb0*/  ULDC.64 UR8, c[0x0][0x280] ;  /* 0x0000a00000087ab9 */ /* 0x000fe20000000a00 */
[----:B------:R-:W-:Y:S01]  /*0bc0*/  ISETP.GE.AND P1, PT, R52, UR4, PT ;  /* 0x0000000434007c0c */ /* 0x000fe2000bf26270 */
[----:B------:R-:W-:Y:S01]  /*0bd0*/  IMAD.X R53, RZ, RZ, R59, P0 ;  /* 0x000000ffff357224 */ /* 0x000fe200000e063b */
[----:B------:R-:W-:Y:S01]  /*0be0*/  ISETP.GE.AND P2, PT, R58, UR4, PT ;  /* 0x000000043a007c0c */ /* 0x000fe2000bf46270 */
[----:B------:R-:W-:-:S04]  /*0bf0*/  IMAD.WIDE.U32 R56, R2, R54, R56 ;  /* 0x0000003602387225 */ /* 0x000fc800078e0038 */
[----:B------:R-:W-:-:S04]  /*0c00*/  IMAD R53, R53, R54, RZ ;  /* 0x0000003635357224 */ /* 0x000fc800078e02ff */
[----:B------:R-:W-:Y:S02]  /*0c10*/  IMAD R3, R2, R55, R53 ;  /* 0x0000003702037224 */ /* 0x000fe400078e0235 */
[----:B------:R-:W-:Y:S02]  /*0c20*/  VIADD R2, R52, 0x80 ;  /* 0x0000008034027836 */ /* 0x000fe40000000000 */
[----:B------:R-:W-:-:S03]  /*0c30*/  IMAD.IADD R3, R57, 0x1, R3 ;  /* 0x0000000139037824 */ /* 0x000fc600078e0203 */
[----:B------:R-:W-:Y:S02]  /*0c40*/  ISETP.GE.AND P3, PT, R2, UR4, PT ;  /* 0x0000000402007c0c */ /* 0x000fe4000bf66270 */
[----:B------:R-:W-:-:S04]  /*0c50*/  LEA R2, P0, R56, UR8, 0x1 ;  /* 0x0000000838027c11 */ /* 0x000fc8000f8008ff */
[----:B------:R-:W-:-:S05]  /*0c60*/  LEA.HI.X R3, R56, UR9, R3, 0x1, P0 ;  /* 0x0000000938037c11 */ /* 0x000fca00080f0c03 */
[----:B------:R0:W5:Y:S04]  /*0c70*/  @!P1 LDG.E.128 R48, desc[UR6][R2.64] ;  /* 0x0000000602309981 */ /* 0x000168000c1e1d00 */
[----:B------:R0:W5:Y:S04]  /*0c80*/  @!P2 LDG.E.128 R40, desc[UR6][R2.64+0x80] ;  /* 0x000080060228a981 */ /* 0x000168000c1e1d00 */
[----:B------:R0:W5:Y:S02]  /*0c90*/  @!P3 LDG.E.128 R44, desc[UR6][R2.64+0x100] ;  /* 0x00010006022cb981 */ /* 0x000164000c1e1d00 */
.L_x_507:
[----:B------:R-:W-:Y:S05]  /*0ca0*/  BSYNC B0 ;  /* 0x0000000000007941 */ /* 0x000fea0003800000 */
.L_x_506:
[----:B0----5:R-:W-:Y:S01]  /*0cb0*/  LOP3.LUT R2, R8, 0xffff0000, RZ, 0xc0, !PT ;  /* 0xffff000008027812 */ /* 0x021fe200078ec0ff */
[C---:B------:R-:W-:Y:S01]  /*0cc0*/  IMAD.U32 R3, R32.reuse, 0x10000, RZ ;  /* 0x0001000020037824 */ /* 0x040fe200078e00ff */
[----:B------:R-:W-:Y:S01]  /*0cd0*/  LOP3.LUT R53, R32, 0xffff0000, RZ, 0xc0, !PT ;  /* 0xffff000020357812 */ /* 0x000fe200078ec0ff */
[----:B------:R-:W-:Y:S01]  /*0ce0*/  IMAD.U32 R54, R18, 0x10000, RZ ;  /* 0x0001000012367824 */ /* 0x000fe200078e00ff */
[----:B------:R-:W-:Y:S01]  /*0cf0*/  LOP3.LUT R52, R48, 0xffff0000, RZ, 0xc0, !PT ;  /* 0xffff000030347812 */ /* 0x000fe200078ec0ff */
[----:B------:R-:W-:Y:S01]  /*0d00*/  ULDC.64 UR4, c[0x0][0x478] ;  /* 0x00011e0000047ab9 */ /* 0x000fe20000000a00 */
[----:B------:R-:W-:Y:S01]  /*0d10*/  LOP3.LUT R55, R16, 0xffff0000, RZ, 0xc0, !PT ;  /* 0xffff000010377812 */ /* 0x000fe200078ec0ff */
[----:B------:R-:W-:Y:S01]  /*0d20*/  FMUL.FTZ R53, R2, R53 ;  /* 0x0000003502357220 */ /* 0x000fe20000410000 */
[----:B------:R-:W-:Y:S01]  /*0d30*/  SHF.L.U32 R8, R8, 0x10, RZ ;  /* 0x0000001008087819 */ /* 0x000fe200000006ff */
[----:B------:R-:W-:Y:S01]  /*0d40*/  IMAD.U32 R2, R11, 0x10000, RZ ;  /* 0x000100000b027824 */ /* 0x000fe200078e00ff */
[----:B------:R-:W-:Y:S01]  /*0d50*/  LOP3.LUT R32, R9, 0xffff0000, RZ, 0xc0, !PT ;  /* 0xffff000009207812 */ /* 0x000fe200078ec0ff */
[----:B------:R-:W-:Y:S01]  /*0d60*/  FMUL.FTZ R52, R52, R55 ;  /* 0x0000003734347220 */ /* 0x000fe20000410000 */
[----:B------:R-:W-:-:S02]  /*0d70*/  IMAD.U32 R55, R48, 0x10000, RZ ;  /* 0x0001000030377824 */ /* 0x000fc400078e00ff */
[----:B------:R-:W-:Y:S01]  /*0d80*/  FFMA.FTZ R8, R8, R3, R53 ;  /* 0x0000000308087223 */ /* 0x000fe20000010035 */
[----:B------:R-:W-:Y:S01]  /*0d90*/  IMAD.U32 R53, R9, 0x10000, RZ ;  /* 0x0001000009357824 */ /* 0x000fe200078e00ff */
[----:B------:R-:W-:Y:S01]  /*0da0*/  SHF.L.U32 R48, R16, 0x10, RZ ;  /* 0x0000001010307819 */ /* 0x000fe200000006ff */
[----:B------:R-:W-:Y:S01]  /*0db0*/  IMAD.U32 R9, R33, 0x10000, RZ ;  /* 0x0001000021097824 */ /* 0x000fe200078e00ff */
[C---:B------:R-:W-:Y:S02]  /*0dc0*/  SHF.L.U32 R16, R10.reuse, 0x10, RZ ;  /* 0x000000100a107819 */ /* 0x040fe400000006ff */
[----:B------:R-:W-:Y:S01]  /*0dd0*/  LOP3.LUT R3, R10, 0xffff0000, RZ, 0xc0, !PT ;  /* 0xffff00000a037812 */ /* 0x000fe200078ec0ff */
[----:B------:R-:W-:Y:S01]  /*0de0*/  FFMA.FTZ R53, R53, R9, R8 ;  /* 0x0000000935357223 */ /* 0x000fe20000010008 */
[----:B------:R-:W-:Y:S01]  /*0df0*/  LOP3.LUT R10, R11, 0xffff0000, RZ, 0xc0, !PT ;  /* 0xffff00000b0a7812 */ /* 0x000fe200078ec0ff */
[----:B------:R-:W-:Y:S01]  /*0e00*/  FFMA.FTZ R48, R55, R48, R52 ;  /* 0x0000003037307223 */ /* 0x000fe20000010034 */
[C---:B------:R-:W-:Y:S01]  /*0e10*/  IMAD.U32 R11, R34.reuse, 0x10000, RZ ;  /* 0x00010000220b7824 */ /* 0x040fe200078e00ff */
[----:B------:R-:W-:Y:S01]  /*0e20*/  LOP3.LUT R8, R34, 0xffff0000, RZ, 0xc0, !PT ;  /* 0xffff000022087812 */ /* 0x000fe200078ec0ff */
[----:B------:R-:W-:Y:S01]  /*0e30*/  IMAD.U32 R55, R49, 0x10000, RZ ;  /* 0x0001000031377824 */ /* 0x000fe200078e00ff */
[----:B------:R-:W-:Y:S01]  /*0e40*/  LOP3.LUT R33, R33, 0xffff0000, RZ, 0xc0, !PT ;  /* 0xffff000021217812 */ /* 0x000fe200078ec0ff */
[----:B------:R-:W-:Y:S01]  /*0e50*/  IMAD.U32 R34, R17, 0x10000, RZ ;  /* 0x0001000011227824 */ /* 0x000fe200078e00ff */
[----:B------:R-:W-:-:S02]  /*0e60*/  LOP3.LUT R49, R49, 0xffff0000, RZ, 0xc0, !PT ;  /* 0xffff000031317812 */ /* 0x000fc400078ec0ff */
[----:B------:R-:W-:Y:S01]  /*0e70*/  LOP3.LUT R52, R17, 0xffff0000, RZ, 0xc0, !PT ;  /* 0xffff000011347812 */ /* 0x000fe200078ec0ff */
[----:B------:R-:W-:Y:S01]  /*0e80*/  FFMA.FTZ R48, R55, R34, R48 ;  /* 0x0000002237307223 */ /* 0x000fe20000010030 */
[----:B------:R-:W-:Y:S01]  /*0e90*/  FFMA.FTZ R53, R32, R33, R53 ;  /* 0x0000002120357223 */ /* 0x000fe20000010035 */
[----:B------:R-:W-:Y:S01]  /*0ea0*/  SHF.L.U32 R55, R50, 0x10, RZ ;  /* 0x0000001032377819 */ /* 0x000fe200000006ff */
[----:B------:R-:W-:Y:S02]  /*0eb0*/  IMAD.U32 R32, R28, 0x10000, RZ ;  /* 0x000100001c207824 */ /* 0x000fe400078e00ff */
[----:B------:R-:W-:Y:S01]  /*0ec0*/  FFMA.FTZ R52, R49, R52, R48 ;  /* 0x0000003431347223 */ /* 0x000fe20000010030 */
[----:B------:R-:W-:Y:S01]  /*0ed0*/  FFMA.FTZ R48, R16, R11, R53 ;  /* 0x0000000b10307223 */ /* 0x000fe20000010035 */
[----:B------:R-:W-:Y:S01]  /*0ee0*/  LOP3.LUT R49, R28, 0xffff0000, RZ, 0xc0, !PT ;  /* 0xffff00001c317812 */ /* 0x000fe200078ec0ff */
[C---:B------:R-:W-:Y:S01]  /*0ef0*/  IMAD.U32 R33, R29.reuse, 0x10000, RZ ;  /* 0x000100001d217824 */ /* 0x040fe200078e00ff */
[----:B------:R-:W-:Y:S01]  /*0f00*/  LOP3.LUT R28, R29, 0xffff0000, RZ, 0xc0, !PT ;  /* 0xffff00001d1c7812 */ /* 0x000fe200078ec0ff */
[----:B------:R-:W-:Y:S01]  /*0f10*/  FFMA.FTZ R52, R55, R54, R52 ;  /* 0x0000003637347223 */ /* 0x000fe20000010034 */
[----:B------:R-:W-:Y:S01]  /*0f20*/  SHF.L.U32 R9, R35, 0x10, RZ ;  /* 0x0000001023097819 */ /* 0x000fe200000006ff */
[----:B------:R-:W-:Y:S01]  /*0f30*/  FFMA.FTZ R53, R3, R8, R48 ;  /* 0x0000000803357223 */ /* 0x000fe20000010030 */
[----:B------:R-:W-:Y:S01]  /*0f40*/  LOP3.LUT R29, R50, 0xffff0000, RZ, 0xc0, !PT ;  /* 0xffff0000321d7812 */ /* 0x000fe200078ec0ff */
[----:B------:R-:W-:Y:S01]  /*0f50*/  IMAD.U32 R48, R19, 0x10000, RZ ;  /* 0x0001000013307824 */ /* 0x000fe200078e00ff */
[----:B------:R-:W-:Y:S01]  /*0f60*/  LOP3.LUT R18, R18, 0xffff0000, RZ, 0xc0, !PT ;  /* 0xffff000012127812 */ /* 0x000fe200078ec0ff */
[----:B------:R-:W-:Y:S01]  /*0f70*/  FFMA.FTZ R9, R2, R9, R53 ;  /* 0x0000000902097223 */ /* 0x000fe20000010035 */
[----:B------:R-:W-:Y:S01]  /*0f80*/  LOP3.LUT R35, R35, 0xffff0000, RZ, 0xc0, !PT ;  /* 0xffff000023237812 */ /* 0x000fe200078ec0ff */
[----:B------:R-:W-:Y:S01]  /*0f90*/  IMAD.U32 R2, R12, 0x10000, RZ ;  /* 0x000100000c027824 */ /* 0x000fe200078e00ff */
[----:B------:R-:W-:Y:S01]  /*0fa0*/  SHF.L.U32 R55, R51, 0x10, RZ ;  /* 0x0000001033377819 */ /* 0x000fe200000006ff */
[----:B------:R-:W-:Y:S01]  /*0fb0*/  FFMA.FTZ R18, R29, R18, R52 ;  /* 0x000000121d127223 */ /* 0x000fe20000010034 */
[----:B------:R-:W-:Y:S01]  /*0fc0*/  SHF.L.U32 R17, R4, 0x10, RZ ;  /* 0x0000001004117819 */ /* 0x000fe200000006ff */
[----:B------:R-:W-:Y:S01]  /*0fd0*/  FFMA.FTZ R10, R10, R35, R9 ;  /* 0x000000230a0a7223 */ /* 0x000fe20000010009 */
[----:B------:R-:W-:Y:S01]  /*0fe0*/  LOP3.LUT R51, R51, 0xffff0000, RZ, 0xc0, !PT ;  /* 0xffff000033337812 */ /* 0x000fe200078ec0ff */
[----:B------:R-:W-:Y:S01]  /*0ff0*/  FFMA.FTZ R18, R55, R48, R18 ;  /* 0x0000003037127223 */ /* 0x000fe20000010012 */
[----:B------:R-:W-:Y:S01]  /*1000*/  LOP3.LUT R19, R19, 0xffff0000, RZ, 0xc0, !PT ;  /* 0xffff000013137812 */ /* 0x000fe200078ec0ff */
[----:B------:R-:W-:Y:S01]  /*1010*/  FFMA.FTZ R17, R17, R32, R10 ;  /* 0x0000002011117223 */ /* 0x000fe2000001000a */
[----:B------:R-:W-:Y:S01]  /*1020*/  LOP3.LUT R4, R4, 0xffff0000, RZ, 0xc0, !PT ;  /* 0xffff000004047812 */ /* 0x000fe200078ec0ff */
[----:B------:R-:W-:Y:S01]  /*1030*/  IMAD.U32 R34, R5, 0x10000, RZ ;  /* 0x0001000005227824 */ /* 0x000fe200078e00ff */
[C---:B------:R-:W-:Y:S01]  /*1040*/  SHF.L.U32 R9, R40.reuse, 0x10, RZ ;  /* 0x0000001028097819 */ /* 0x040fe200000006ff */
[----:B------:R-:W-:Y:S01]  /*1050*/  FFMA.FTZ R18, R51, R19, R18 ;  /* 0x0000001333127223 */ /* 0x000fe20000010012 */
[----:B------:R-:W-:Y:S01]  /*1060*/  LOP3.LUT R19, R40, 0xffff0000, RZ, 0xc0, !PT ;  /* 0xffff000028137812 */ /* 0x000fe200078ec0ff */
[----:B------:R-:W-:Y:S01]  /*1070*/  FFMA.FTZ R17, R4, R49, R17 ;  /* 0x0000003104117223 */ /* 0x000fe20000010011 */
[----:B------:R-:W-:Y:S01]  /*1080*/  LOP3.LUT R10, R12, 0xffff0000, RZ, 0xc0, !PT ;  /* 0xffff00000c0a7812 */ /* 0x000fe200078ec0ff */
[----:B------:R-:W-:Y:S01]  /*1090*/  FFMA.FTZ R2, R9, R2, R18 ;  /* 0x0000000209027223 */ /* 0x000fe20000010012 */
[----:B------:R-:W-:Y:S01]  /*10a0*/  LOP3.LUT R5, R5, 0xffff0000, RZ, 0xc0, !PT ;  /* 0xffff000005057812 */ /* 0x000fe200078ec0ff */
[----:B------:R-:W-:Y:S01]  /*10b0*/  IMAD.U32 R4, R13, 0x10000, RZ ;  /* 0x000100000d047824 */ /* 0x000fe200078e00ff */
[----:B------:R-:W-:Y:S01]  /*10c0*/  SHF.L.U32 R9, R41, 0x10, RZ ;  /* 0x0000001029097819 */ /* 0x000fe200000006ff */
[----:B------:R-:W-:Y:S01]  /*10d0*/  FFMA.FTZ R2, R19, R10, R2 ;  /* 0x0000000a13027223 */ /* 0x000fe20000010002 */
[----:B------:R-:W-:Y:S01]  /*10e0*/  FFMA.FTZ R34, R34, R33, R17 ;  /* 0x0000002122227223 */ /* 0x000fe20000010011 */
[----:B------:R-:W-:Y:S01]  /*10f0*/  SHF.L.U32 R11, R6, 0x10, RZ ;  /* 0x00000010060b7819 */ /* 0x000fe200000006ff */
[----:B------:R-:W-:Y:S01]  /*1100*/  IMAD.U32 R3, R31, 0x10000, RZ ;  /* 0x000100001f037824 */ /* 0x000fe200078e00ff */
[----:B------:R-:W-:Y:S01]  /*1110*/  SHF.L.U32 R8, R30, 0x10, RZ ;  /* 0x000000101e087819 */ /* 0x000fe200000006ff */
[----:B------:R-:W-:Y:S01]  /*1120*/  FFMA.FTZ R4, R9, R4, R2 ;  /* 0x0000000409047223 */ /* 0x000fe20000010002 */
[----:B------:R-:W-:Y:S01]  /*1130*/  LOP3.LUT R41, R41, 0xffff0000, RZ, 0xc0, !PT ;  /* 0xffff000029297812 */ /* 0x000fe200078ec0ff */
[----:B------:R-:W-:Y:S01]  /*1140*/  FFMA.FTZ R28, R5, R28, R34 ;  /* 0x0000001c051c7223 */ /* 0x000fe20000010022 */
[----:B------:R-:W-:Y:S01]  /*1150*/  LOP3.LUT R12, R13, 0xffff0000, RZ, 0xc0, !PT ;  /* 0xffff00000d0c7812 */ /* 0x000fe200078ec0ff */
[----:B------:R-:W-:Y:S01]  /*1160*/  IMAD.U32 R2, R43, 0x10000, RZ ;  /* 0x000100002b027824 */ /* 0x000fe200078e00ff */
[----:B------:R-:W-:Y:S01]  /*1170*/  LOP3.LUT R16, R6, 0xffff0000, RZ, 0xc0, !PT ;  /* 0xffff000006107812 */ /* 0x000fe200078ec0ff */
[----:B------:R-:W-:Y:S01]  /*1180*/  FFMA.FTZ R11, R11, R8, R28 ;  /* 0x000000080b0b7223 */ /* 0x000fe2000001001c */
[----:B------:R-:W-:Y:S01]  /*1190*/  LOP3.LUT R29, R30, 0xffff0000, RZ, 0xc0, !PT ;  /* 0xffff00001e1d7812 */ /* 0x000fe200078ec0ff */
[----:B------:R-:W-:Y:S01]  /*11a0*/  FFMA.FTZ R4, R41, R12, R4 ;  /* 0x0000000c29047223 */ /* 0x000fe20000010004 */
[----:B------:R-:W-:Y:S01]  /*11b0*/  SHF.L.U32 R5, R42, 0x10, RZ ;  /* 0x000000102a057819 */ /* 0x000fe200000006ff */
[----:B------:R-:W-:Y:S01]  /*11c0*/  IMAD.U32 R6, R7, 0x10000, RZ ;  /* 0x0001000007067824 */ /* 0x000fe200078e00ff */
[----:B------:R-:W-:Y:S01]  /*11d0*/  SHF.L.U32 R9, R14, 0x10, RZ ;  /* 0x000000100e097819 */ /* 0x000fe200000006ff */
[----:B------:R-:W-:Y:S01]  /*11e0*/  FFMA.FTZ R11, R16, R29, R11 ;  /* 0x0000001d100b7223 */ /* 0x000fe2000001000b */
[----:B------:R-:W-:Y:S01]  /*11f0*/  LOP3.LUT R13, R42, 0xffff0000, RZ, 0xc0, !PT ;  /* 0xffff00002a0d7812 */ /* 0x000fe200078ec0ff */
[----:B------:R-:W-:Y:S01]  /*1200*/  IMAD.U32 R18, R15, 0x10000, RZ ;  /* 0x000100000f127824 */ /* 0x000fe200078e00ff */
[----:B------:R-:W-:Y:S01]  /*1210*/  LOP3.LUT R12, R14, 0xffff0000, RZ, 0xc0, !PT ;  /* 0xffff00000e0c7812 */ /* 0x000fe200078ec0ff */
[----:B------:R-:W-:Y:S01]  /*1220*/  FFMA.FTZ R10, R5, R9, R4 ;  /* 0x00000009050a7223 */ /* 0x000fe20000010004 */
[----:B------:R-:W-:Y:S01]  /*1230*/  LOP3.LUT R7, R7, 0xffff0000, RZ, 0xc0, !PT ;  /* 0xffff000007077812 */ /* 0x000fe200078ec0ff */
[----:B------:R-:W-:Y:S01]  /*1240*/  FFMA.FTZ R16, R6, R3, R11 ;  /* 0x0000000306107223 */ /* 0x000fe2000001000b */
[----:B------:R-:W-:Y:S01]  /*1250*/  LOP3.LUT R30, R31, 0xffff0000, RZ, 0xc0, !PT ;  /* 0xffff00001f1e7812 */ /* 0x000fe200078ec0ff */
[----:B------:R-:W-:Y:S01]  /*1260*/  FFMA.FTZ R17, R13, R12, R10 ;  /* 0x0000000c0d117223 */ /* 0x000fe2000001000a */
[----:B------:R-:W-:Y:S01]  /*1270*/  LOP3.LUT R42, R43, 0xffff0000, RZ, 0xc0, !PT ;  /* 0xffff00002b2a7812 */ /* 0x000fe200078ec0ff */
[----:B------:R-:W-:Y:S01]  /*1280*/  IMAD.U32 R9, R21, 0x10000, RZ ;  /* 0x0001000015097824 */ /* 0x000fe200078e00ff */
[----:B------:R-:W-:Y:S01]  /*1290*/  LOP3.LUT R19, R15, 0xffff0000, RZ, 0xc0, !PT ;  /* 0xffff00000f137812 */ /* 0x000fe200078ec0ff */
[----:B------:R-:W-:Y:S01]  /*12a0*/  FFMA.FTZ R17, R2, R18, R17 ;  /* 0x0000001202117223 */ /* 0x000fe20000010011 */
[----:B------:R-:W-:Y:S01]  /*12b0*/  SHF.L.U32 R8, R20, 0x10, RZ ;  /* 0x0000001014087819 */ /* 0x000fe200000006ff */
[----:B------:R-:W-:Y:S01]  /*12c0*/  FFMA.FTZ R7, R7, R30, R16 ;  /* 0x0000001e07077223 */ /* 0x000fe20000010010 */
[----:B------:R-:W-:Y:S01]  /*12d0*/  SHF.L.U32 R11, R36, 0x10, RZ ;  /* 0x00000010240b7819 */ /* 0x000fe200000006ff */
[----:B------:R-:W-:Y:S01]  /*12e0*/  IMAD.U32 R16, R24, 0x10000, RZ ;  /* 0x0001000018107824 */ /* 0x000fe200078e00ff */
[----:B------:R-:W-:Y:S01]  /*12f0*/  LOP3.LUT R20, R20, 0xffff0000, RZ, 0xc0, !PT ;  /* 0xffff000014147812 */ /* 0x000fe200078ec0ff */
[----:B------:R-:W-:Y:S01]  /*1300*/  FFMA.FTZ R17, R42, R19, R17 ;  /* 0x000000132a117223 */ /* 0x000fe20000010011 */
[----:B------:R-:W-:Y:S01]  /*1310*/  LOP3.LUT R13, R36, 0xffff0000, RZ, 0xc0, !PT ;  /* 0xffff0000240d7812 */ /* 0x000fe200078ec0ff */
[----:B------:R-:W-:Y:S01]  /*1320*/  FFMA.FTZ R7, R8, R11, R7 ;  /* 0x0000000b08077223 */ /* 0x000fe20000010007 */
[C---:B------:R-:W-:Y:S01]  /*1330*/  SHF.L.U32 R2, R44.reuse, 0x10, RZ ;  /* 0x000000102c027819 */ /* 0x040fe200000006ff */
[----:B------:R-:W-:Y:S01]  /*1340*/  IMAD.U32 R10, R37, 0x10000, RZ ;  /* 0x00010000250a7824 */ /* 0x000fe200078e00ff */
        /* <DEDUP_REMOVED lines=32> */
[C---:B------:R-:W-:Y:S01]  /*1550*/  SHF.L.U32 R7, R47.reuse, 0x10, RZ ;  /* 0x000000102f077819 */ /* 0x040fe200000006ff */
[----:B------:R-:W-:Y:S01]  /*1560*/  FFMA.FTZ R4, R4, R3, R5 ;  /* 0x0000000304047223 */ /* 0x000fe20000010005 */
[----:B------:R-:W-:Y:S01]  /*1570*/  LOP3.LUT R47, R47, 0xffff0000, RZ, 0xc0, !PT ;  /* 0xffff00002f2f7812 */ /* 0x000fe200078ec0ff */
[----:B------:R-:W0:Y:S01]  /*1580*/  S2R R11, SR_TID.X ;  /* 0x00000000000b7919 */ /* 0x000e220000002100 */
[----:B------:R-:W-:Y:S01]  /*1590*/  LOP3.LUT R27, R27, 0xffff0000, RZ, 0xc0, !PT ;  /* 0xffff00001b1b7812 */ /* 0x000fe200078ec0ff */
[----:B------:R-:W-:Y:S01]  /*15a0*/  FFMA.FTZ R2, R7, R8, R2 ;  /* 0x0000000807027223 */ /* 0x000fe20000010002 */
[----:B------:R-:W-:-:S03]  /*15b0*/  FFMA.FTZ R4, R23, R6, R4 ;  /* 0x0000000617047223 */ /* 0x000fc60000010004 */
[----:B------:R-:W-:Y:S02]  /*15c0*/  FFMA.FTZ R27, R47, R27, R2 ;  /* 0x0000001b2f1b7223 */ /* 0x000fe40000010002 */
[----:B------:R-:W1:Y:S04]  /*15d0*/  SHFL.BFLY PT, R3, R4, 0x4, 0x1f ;  /* 0x0c801f0004037f89 */ /* 0x000e6800000e0000 */
[----:B------:R-:W2:Y:S01]  /*15e0*/  SHFL.BFLY PT, R2, R27, 0x4, 0x1f ;  /* 0x0c801f001b027f89 */ /* 0x000ea200000e0000 */
[----:B-1----:R-:W-:Y:S01]  /*15f0*/  FADD.FTZ R3, R4, R3 ;  /* 0x0000000304037221 */ /* 0x002fe20000010000 */
[C---:B0-----:R-:W-:Y:S02]  /*1600*/  LOP3.LUT P0, RZ, R11.reuse, 0x7, RZ, 0xc0, !PT ;  /* 0x000000070bff7812 */ /* 0x041fe4000780c0ff */
[----:B------:R-:W-:Y:S01]  /*1610*/  LEA.HI R4, P1, R11, R0, RZ, 0x1d ;  /* 0x000000000b047211 */ /* 0x000fe2000783e8ff */
[----:B--2---:R-:W-:Y:S01]  /*1620*/  FADD.FTZ R5, R27, R2 ;  /* 0x000000021b057221 */ /* 0x004fe20000010000 */
[----:B------:R-:W-:Y:S01]  /*1630*/  SHF.R.S32.HI R0, RZ, 0x1f, R0 ;  /* 0x0000001fff007819 */ /* 0x000fe20000011400 */
[----:B------:R-:W0:Y:S04]  /*1640*/  SHFL.BFLY PT, R2, R3, 0x2, 0x1f ;  /* 0x0c401f0003027f89 */ /* 0x000e2800000e0000 */
[----:B------:R-:W1:Y:S01]  /*1650*/  SHFL.BFLY PT, R6, R5, 0x2, 0x1f ;  /* 0x0c401f0005067f89 */ /* 0x000e6200000e0000 */
[----:B0-----:R-:W-:Y:S01]  /*1660*/  FADD.FTZ R8, R3, R2 ;  /* 0x0000000203087221 */ /* 0x001fe20000010000 */
[----:B------:R-:W-:-:S02]  /*1670*/  IADD3.X R3, RZ, R0, RZ, P1, !PT ;  /* 0x00000000ff037210 */ /* 0x000fc40000ffe4ff */
[C---:B------:R-:W-:Y:S01]  /*1680*/  LEA R2, P1, R4.reuse, UR4, 0x2 ;  /* 0x0000000404027c11 */ /* 0x040fe2000f8210ff */
[----:B-1----:R-:W-:Y:S01]  /*1690*/  FADD.FTZ R6, R5, R6 ;  /* 0x0000000605067221 */ /* 0x002fe20000010000 */
[----:B------:R-:W0:Y:S01]  /*16a0*/  SHFL.BFLY PT, R9, R8, 0x1, 0x1f ;  /* 0x0c201f0008097f89 */ /* 0x000e2200000e0000 */
[----:B------:R-:W-:Y:S01]  /*16b0*/  ULDC UR4, c[0x0][0x384] ;  /* 0x0000e10000047ab9 */ /* 0x000fe20000000800 */
[----:B------:R-:W-:Y:S02]  /*16c0*/  LEA.HI.X R3, R4, UR5, R3, 0x2, P1 ;  /* 0x0000000504037c11 */ /* 0x000fe400088f1403 */
[----:B------:R-:W1:Y:S01]  /*16d0*/  SHFL.BFLY PT, R7, R6, 0x1, 0x1f ;  /* 0x0c201f0006077f89 */ /* 0x000e6200000e0000 */
[----:B0-----:R-:W-:-:S04]  /*16e0*/  @!P0 FADD.FTZ R0, R8, R9 ;  /* 0x0000000908008221 */ /* 0x001fc80000010000 */
[----:B------:R-:W-:Y:S01]  /*16f0*/  @!P0 FMUL.FTZ R5, R0, UR4 ;  /* 0x0000000400058c20 */ /* 0x000fe20008410000 */
[----:B-1----:R-:W-:-:S04]  /*1700*/  FADD.FTZ R7, R6, R7 ;  /* 0x0000000706077221 */ /* 0x002fc80000010000 */
[----:B------:R-:W-:Y:S01]  /*1710*/  FMUL.FTZ R7, R7, UR4 ;  /* 0x0000000407077c20 */ /* 0x000fe20008410000 */
[----:B------:R0:W-:Y:S01]  /*1720*/  @!P0 STG.E desc[UR6][R2.64], R5 ;  /* 0x0000000502008986 */ /* 0x0001e2000c101906 */
[----:B------:R-:W-:Y:S05]  /*1730*/  @P0 EXIT ;  /* 0x000000000000094d */ /* 0x000fea0003800000 */
[----:B------:R-:W-:Y:S01]  /*1740*/  STG.E desc[UR6][R2.64+0x80], R7 ;  /* 0x0000800702007986 */ /* 0x000fe2000c101906 */
[----:B------:R-:W-:Y:S05]  /*1750*/  EXIT ;  /* 0x000000000000794d */ /* 0x000fea0003800000 */
.L_x_508:
        /* <DEDUP_REMOVED lines=10> */
.L_x_815:


//--------------------- .text._ZN5flash25flash_bwd_dot_do_o_kernelILb1E23Flash_bwd_kernel_traitsILi192ELi64ELi64ELi8ELi4ELi2ELi2ELb1ELb1EN7cutlass10bfloat16_tE19Flash_kernel_traitsILi192ELi64ELi64ELi8ES3_EEEEvNS_16Flash_bwd_paramsE --------------------------
	.section	.text._ZN5flash25flash_bwd_dot_do_o_kernelILb1E23Flash_bwd_kernel_traitsILi192ELi64ELi64ELi8ELi4ELi2ELi2ELb1ELb1EN7cutlass10bfloat16_tE19Flash_kernel_traitsILi192ELi64ELi64ELi8ES3_EEEEvNS_16Flash_bwd_paramsE,"ax",@progbits
	.align	128
        .global         _ZN5flash25flash_bwd_dot_do_o_kernelILb1E23Flash_bwd_kernel_traitsILi192ELi64ELi64ELi8ELi4ELi2ELi2ELb1ELb1EN7cutlass10bfloat16_tE19Flash_kernel_traitsILi192ELi64ELi64ELi8ES3_EEEEvNS_16Flash_bwd_paramsE
        .type           _ZN5flash25flash_bwd_dot_do_o_kernelILb1E23Flash_bwd_kernel_traitsILi192ELi64ELi64ELi8ELi4ELi2ELi2ELb1ELb1EN7cutlass10bfloat16_tE19Flash_kernel_traitsILi192ELi64ELi64ELi8ES3_EEEEvNS_16Flash_bwd_paramsE,@function
        .size           _ZN5flash25flash_bwd_dot_do_o_kernelILb1E23Flash_bwd_kernel_traitsILi192ELi64ELi64ELi8ELi4ELi2ELi2ELb1ELb1EN7cutlass10bfloat16_tE19Flash_kernel_traitsILi192ELi64ELi64ELi8ES3_EEEEvNS_16Flash_bwd_paramsE,(.L_x_816 - _ZN5flash25flash_bwd_dot_do_o_kernelILb1E23Flash_bwd_kernel_traitsILi192ELi64ELi64ELi8ELi4ELi2ELi2ELb1ELb1EN7cutlass10bfloat16_tE19Flash_kernel_traitsILi192ELi64ELi64ELi8ES3_EEEEvNS_16Flash_bwd_paramsE)
        .other          _ZN5flash25flash_bwd_dot_do_o_kernelILb1E23Flash_bwd_kernel_traitsILi192ELi64ELi64ELi8ELi4ELi2ELi2ELb1ELb1EN7cutlass10bfloat16_tE19Flash_kernel_traitsILi192ELi64ELi64ELi8ES3_EEEEvNS_16Flash_bwd_paramsE,@"STO_CUDA_ENTRY STV_DEFAULT"
_ZN5flash25flash_bwd_dot_do_o_kernelILb1E23Flash_bwd_kernel_traitsILi192ELi64ELi64ELi8ELi4ELi2ELi2ELb1ELb1EN7cutlass10bfloat16_tE19Flash_kernel_traitsILi192ELi64ELi64ELi8ES3_EEEEvNS_16Flash_bwd_paramsE:
.text._ZN5flash25flash_bwd_dot_do_o_kernelILb1E23Flash_bwd_kernel_traitsILi192ELi64ELi64ELi8ELi4ELi2ELi2ELb1ELb1EN7cutlass10bfloat16_tE19Flash_kernel_traitsILi192ELi64ELi64ELi8ES3_EEEEvNS_16Flash_bwd_paramsE:
        /* <DEDUP_REMOVED lines=14> */
[----:B------:R-:W0:Y:S02]  /*00e0*/  S2R R29, SR_CTAID.X ;  /* 0x00000000001d7919 */ /* 0x000e240000002500 */
[----:B0-----:R-:W-:Y:S01]  /*00f0*/  IMAD.SHL.U32 R29, R29, 0x40, RZ ;  /* 0x000000401d1d7824 */ /* 0x001fe200078e00ff */
[----:B--2---:R-:W-:-:S06]  /*0100*/  @P0 IADD3 R6, R5, -R12, RZ ;  /* 0x8000000c05060210 */ /* 0x004fcc0007ffe0ff */
[----:B------:R-:W0:Y:S02]  /*0110*/  @!P0 LDC R6, c[0x0][0x2c4] ;  /* 0x0000b100ff068b82 */ /* 0x000e240000000800 */
[----:B0-----:R-:W-:-:S13]  /*0120*/  ISETP.GT.AND P1, PT, R6, R29, PT ;  /* 0x0000001d0600720c */ /* 0x001fda0003f24270 */
[----:B------:R-:W-:Y:S05]  /*0130*/  @!P1 EXIT ;  /* 0x000000000000994d */ /* 0x000fea0003800000 */
[----:B------:R-:W-:Y:S01]  /*0140*/  ISETP.NE.AND P1, PT, R12, -0x1, PT ;  /* 0xffffffff0c00780c */ /* 0x000fe20003f25270 */
[----:B------:R-:W0:Y:S01]  /*0150*/  LDC R30, c[0x0][0x2d4] ;  /* 0x0000b500ff1e7b82 */ /* 0x000e220000000800 */
[----:B------:R-:W-:Y:S01]  /*0160*/  IMAD.WIDE R2, R11, 0x80, RZ ;  /* 0x000000800b027825 */ /* 0x000fe200078e02ff */
[----:B------:R-:W1:Y:S03]  /*0170*/  S2R R13, SR_TID.X ;  /* 0x00000000000d7919 */ /* 0x000e660000002100 */
[----:B------:R-:W-:Y:S01]  /*0180*/  IMAD.MOV.U32 R27, RZ, RZ, RZ ;  /* 0x000000ffff1b7224 */ /* 0x000fe200078e00ff */
[----:B------:R-:W-:Y:S01]  /*0190*/  SEL R10, R2, RZ, P0 ;  /* 0x000000ff020a7207 */ /* 0x000fe20000000000 */
[----:B------:R-:W2:Y:S01]  /*01a0*/  S2R R28, SR_CTAID.Z ;  /* 0x00000000001c7919 */ /* 0x000ea20000002700 */
[----:B------:R-:W3:Y:S01]  /*01b0*/  LDC R0, c[0x0][0x270] ;  /* 0x00009c00ff007b82 */ /* 0x000ee20000000800 */
[----:B------:R-:W-:-:S03]  /*01c0*/  SEL R21, R3, RZ, P0 ;  /* 0x000000ff03157207 */ /* 0x000fc60000000000 */
[----:B------:R-:W-:Y:S02]  /*01d0*/  @!P1 SHF.R.S32.HI R5, RZ, 0x1f, R11 ;  /* 0x0000001fff059819 */ /* 0x000fe4000001140b */
[----:B------:R-:W-:Y:S02]  /*01e0*/  @P1 MOV R25, R12 ;  /* 0x0000000c00191202 */ /* 0x000fe40000000f00 */
[----:B------:R-:W4:Y:S08]  /*01f0*/  @!P1 LDC.64 R14, c[0x0][0x418] ;  /* 0x00010600ff0e9b82 */ /* 0x000f300000000a00 */
[----:B------:R-:W5:Y:S01]  /*0200*/  @P1 LDC.64 R18, c[0x0][0x420] ;  /* 0x00010800ff121b82 */ /* 0x000f620000000a00 */
[----:B0-----:R-:W-:-:S07]  /*0210*/  IMAD.WIDE R16, R11, R30, RZ ;  /* 0x0000001e0b107225 */ /* 0x001fce00078e02ff */
[----:B------:R-:W0:Y:S08]  /*0220*/  @P1 LDC.64 R22, c[0x0][0x298] ;  /* 0x0000a600ff161b82 */ /* 0x000e300000000a00 */
[----:B------:R-:W1:Y:S01]  /*0230*/  LDC R9, c[0x0][0x2dc] ;  /* 0x0000b700ff097b82 */ /* 0x000e620000000800 */
[----:B----4-:R-:W-:-:S04]  /*0240*/  @!P1 IMAD R4, R5, R14, RZ ;  /* 0x0000000e05049224 */ /* 0x010fc800078e02ff */
[C---:B------:R-:W-:Y:S02]  /*0250*/  @!P1 IMAD R15, R11.reuse, R15, R4 ;  /* 0x0000000f0b0f9224 */ /* 0x040fe400078e0204 */
[----:B------:R-:W-:-:S04]  /*0260*/  @!P1 IMAD.WIDE.U32 R4, R11, R14, RZ ;  /* 0x0000000e0b049225 */ /* 0x000fc800078e00ff */
[----:B-----5:R-:W-:-:S04]  /*0270*/  @P1 IMAD.WIDE.U32 R2, R12, R18, RZ ;  /* 0x000000120c021225 */ /* 0x020fc800078e00ff */
[C---:B------:R-:W-:Y:S01]  /*0280*/  @P1 IMAD R7, R12.reuse, R19, R3 ;  /* 0x000000130c071224 */ /* 0x040fe200078e0203 */
[----:B---3--:R-:W-:Y:S01]  /*0290*/  SHF.R.S32.HI R3, RZ, 0x1f, R0 ;  /* 0x0000001fff037819 */ /* 0x008fe20000011400 */
[----:B------:R-:W-:Y:S01]  /*02a0*/  IMAD R14, R17, R0, RZ ;  /* 0x00000000110e7224 */ /* 0x000fe200078e02ff */
[----:B------:R-:W-:Y:S01]  /*02b0*/  @!P1 IADD3 R7, R5, R15, RZ ;  /* 0x0000000f05079210 */ /* 0x000fe20007ffe0ff */
[----:B0-----:R-:W-:-:S04]  /*02c0*/  @P1 IMAD.WIDE.U32 R56, R12, R22, RZ ;  /* 0x000000160c381225 */ /* 0x001fc800078e00ff */
[C---:B------:R-:W-:Y:S02]  /*02d0*/  IMAD R19, R16.reuse, R3, R14 ;  /* 0x0000000310137224 */ /* 0x040fe400078e020e */
[----:B------:R-:W-:-:S04]  /*02e0*/  IMAD.WIDE.U32 R16, R16, R0, RZ ;  /* 0x0000000010107225 */ /* 0x000fc800078e00ff */
[----:B------:R-:W-:Y:S02]  /*02f0*/  @P1 IMAD.MOV.U32 R8, RZ, RZ, R2 ;  /* 0x000000ffff081224 */ /* 0x000fe400078e0002 */
[----:B------:R-:W-:Y:S01]  /*0300*/  IMAD.IADD R2, R17, 0x1, R19 ;  /* 0x0000000111027824 */ /* 0x000fe200078e0213 */
[----:B-1----:R-:W-:Y:S01]  /*0310*/  SHF.R.S32.HI R19, RZ, 0x1f, R9 ;  /* 0x0000001fff137819 */ /* 0x002fe20000011409 */
[----:B------:R-:W-:Y:S01]  /*0320*/  @P1 IMAD R3, R12, R23, R57 ;  /* 0x000000170c031224 */ /* 0x000fe200078e0239 */
[----:B------:R-:W-:Y:S01]  /*0330*/  IADD3 R23, P0, R29, R10, RZ ;  /* 0x0000000a1d177210 */ /* 0x000fe20007f1e0ff */
[----:B------:R-:W-:Y:S01]  /*0340*/  IMAD.WIDE R14, R0, R9, RZ ;  /* 0x00000009000e7225 */ /* 0x000fe200078e02ff */
[----:B------:R-:W-:-:S03]  /*0350*/  SHF.R.S32.HI R10, RZ, 0x1f, R29 ;  /* 0x0000001fff0a7819 */ /* 0x000fc6000001141d */
[----:B------:R-:W-:Y:S01]  /*0360*/  IMAD R18, R2, R9, RZ ;  /* 0x0000000902127224 */ /* 0x000fe200078e02ff */
[----:B--2---:R-:W-:Y:S07]  /*0370*/  @P1 BRA `(.L_x_509) ;  /* 0x00000000001c1947 */ /* 0x004fee0003800000 */
[----:B------:R-:W0:Y:S01]  /*0380*/  LDC.64 R24, c[0x0][0x290] ;  /* 0x0000a400ff187b82 */ /* 0x000e220000000a00 */
[----:B------:R-:W-:-:S05]  /*0390*/  SHF.R.S32.HI R3, RZ, 0x1f, R11 ;  /* 0x0000001fff037819 */ /* 0x000fca000001140b */
[-C--:B0-----:R-:W-:Y:S02]  /*03a0*/  IMAD R2, R3, R24.reuse, RZ ;  /* 0x0000001803027224 */ /* 0x081fe400078e02ff */
[----:B------:R-:W-:-:S04]  /*03b0*/  IMAD.WIDE.U32 R56, R11, R24, RZ ;  /* 0x000000180b387225 */ /* 0x000fc800078e00ff */
[----:B------:R-:W-:Y:S02]  /*03c0*/  IMAD R3, R11, R25, R2 ;  /* 0x000000190b037224 */ /* 0x000fe400078e0202 */
[----:B------:R-:W-:Y:S02]  /*03d0*/  IMAD.MOV.U32 R25, RZ, RZ, -0x1 ;  /* 0xffffffffff197424 */ /* 0x000fe400078e00ff */
[----:B------:R-:W-:-:S07]  /*03e0*/  IMAD.IADD R3, R57, 0x1, R3 ;  /* 0x0000000139037824 */ /* 0x000fce00078e0203 */
.L_x_509:
[----:B------:R-:W-:Y:S01]  /*03f0*/  ULDC.U8 UR6, c[0x0][0x3d8] ;  /* 0x0000f60000067ab9 */ /* 0x000fe20000000000 */
[----:B------:R-:W-:Y:S01]  /*0400*/  IMAD.X R5, R10, 0x1, R21, P0 ;  /* 0x000000010a057824 */ /* 0x000fe200000e0615 */
[----:B------:R-:W-:Y:S01]  /*0410*/  ISETP.NE.AND P0, PT, RZ, UR6, PT ;  /* 0x00000006ff007c0c */ /* 0x000fe2000bf05270 */
[----:B------:R-:W-:Y:S01]  /*0420*/  IMAD R2, R15, R25, RZ ;  /* 0x000000190f027224 */ /* 0x000fe200078e02ff */
[----:B------:R-:W-:Y:S01]  /*0430*/  @!P1 MOV R8, R4 ;  /* 0x0000000400089202 */ /* 0x000fe20000000f00 */
[----:B------:R-:W-:Y:S02]  /*0440*/  IMAD R31, R19, R16, R18 ;  /* 0x00000010131f7224 */ /* 0x000fe400078e0212 */
[----:B------:R-:W-:Y:S02]  /*0450*/  IMAD R27, R14, R27, R2 ;  /* 0x0000001b0e1b7224 */ /* 0x000fe400078e0202 */
[----:B------:R-:W-:Y:S02]  /*0460*/  IMAD R2, R5, R14, RZ ;  /* 0x0000000e05027224 */ /* 0x000fe400078e02ff */
[----:B------:R-:W-:-:S04]  /*0470*/  IMAD.WIDE.U32 R16, R16, R9, RZ ;  /* 0x0000000910107225 */ /* 0x000fc800078e00ff */
[----:B------:R-:W-:-:S04]  /*0480*/  IMAD.WIDE.U32 R18, R14, R25, RZ ;  /* 0x000000190e127225 */ /* 0x000fc800078e00ff */
[----:B------:R-:W-:Y:S01]  /*0490*/  IMAD R21, R28, R9, RZ ;  /* 0x000000091c157224 */ /* 0x000fe200078e02ff */
[----:B------:R-:W-:Y:S01]  /*04a0*/  SEL R18, R16, R18, !P1 ;  /* 0x0000001210127207 */ /* 0x000fe20004800000 */
[----:B------:R-:W-:-:S04]  /*04b0*/  IMAD.WIDE.U32 R4, R23, R14, RZ ;  /* 0x0000000e17047225 */ /* 0x000fc800078e00ff */
[----:B------:R-:W-:Y:S01]  /*04c0*/  IMAD R23, R15, R23, R2 ;  /* 0x000000170f177224 */ /* 0x000fe200078e0202 */
[----:B------:R-:W-:Y:S01]  /*04d0*/  SHF.R.S32.HI R2, RZ, 0x1f, R28 ;  /* 0x0000001fff027819 */ /* 0x000fe2000001141c */
[----:B------:R-:W-:Y:S01]  /*04e0*/  IMAD.IADD R31, R17, 0x1, R31 ;  /* 0x00000001111f7824 */ /* 0x000fe200078e021f */
[----:B------:R-:W-:Y:S01]  /*04f0*/  @P1 IADD3 R31, R19, R27, RZ ;  /* 0x0000001b131f1210 */ /* 0x000fe20007ffe0ff */
[----:B------:R-:W-:Y:S01]  /*0500*/  IMAD.IADD R16, R5, 0x1, R23 ;  /* 0x0000000105107824 */ /* 0x000fe200078e0217 */
[----:B------:R-:W-:Y:S01]  /*0510*/  SHF.R.S32.HI R15, RZ, 0x1f, R21 ;  /* 0x0000001fff0f7819 */ /* 0x000fe20000011415 */
[----:B------:R-:W-:Y:S06]  /*0520*/  @!P0 BRA `(.L_x_510) ;  /* 0x00000000001c8947 */ /* 0x000fec0003800000 */
[----:B------:R-:W0:Y:S01]  /*0530*/  LDC R14, c[0x0][0x2c0] ;  /* 0x0000b000ff0e7b82 */ /* 0x000e220000000800 */
[----:B------:R-:W-:-:S04]  /*0540*/  @!P1 IMAD R12, R11, R30, RZ ;  /* 0x0000001e0b0c9224 */ /* 0x000fc800078e02ff */
[----:B------:R-:W-:-:S03]  /*0550*/  IMAD R12, R11, 0x80, R12 ;  /* 0x000000800b0c7824 */ /* 0x000fc600078e020c */
[----:B------:R-:W0:Y:S02]  /*0560*/  LDC R17, c[0x0][0x2e4] ;  /* 0x0000b900ff117b82 */ /* 0x000e240000000800 */
[----:B0-----:R-:W-:-:S05]  /*0570*/  LEA R11, R14, R17, 0x7 ;  /* 0x000000110e0b7211 */ /* 0x001fca00078e38ff */
[----:B------:R-:W-:Y:S01]  /*0580*/  IMAD R30, R11, R28, R12 ;  /* 0x0000001c0b1e7224 */ /* 0x000fe200078e020c */
[----:B------:R-:W-:Y:S06]  /*0590*/  BRA `(.L_x_511) ;  /* 0x0000000000087947 */ /* 0x000fec0003800000 */
.L_x_510:
[----:B------:R-:W-:-:S04]  /*05a0*/  IMAD R11, R11, R0, R28 ;  /* 0x000000000b0b7224 */ /* 0x000fc800078e021c */
[----:B------:R-:W-:-:S07]  /*05b0*/  IMAD R30, R11, R30, RZ ;  /* 0x0000001e0b1e7224 */ /* 0x000fce00078e02ff */
.L_x_511:
[----:B------:R-:W-:Y:S01]  /*05c0*/  SHF.R.S32.HI R12, RZ, 0x1f, R13 ;  /* 0x0000001fff0c7819 */ /* 0x000fe2000001140d */
[----:B------:R-:W-:Y:S01]  /*05d0*/  IMAD R0, R0, R9, RZ ;  /* 0x0000000900007224 */ /* 0x000fe200078e02ff */
[----:B------:R-:W-:Y:S01]  /*05e0*/  ULDC.64 UR10, c[0x0][0x420] ;  /* 0x00010800000a7ab9 */ /* 0x000fe20000000a00 */
[----:B------:R-:W-:Y:S01]  /*05f0*/  ULDC.64 UR12, c[0x0][0x298] ;  /* 0x0000a600000c7ab9 */ /* 0x000fe20000000a00 */
[CC--:B------:R-:W-:Y:S01]  /*0600*/  LEA.HI R61, R12.reuse, R13.reuse, RZ, 0x3 ;  /* 0x0000000d0c3d7211 */ /* 0x0c0fe200078f18ff */
[----:B------:R-:W-:Y:S01]  /*0610*/  ULDC.64 UR8, c[0x0][0x428] ;  /* 0x00010a0000087ab9 */ /* 0x000fe20000000a00 */
[----:B------:R-:W-:Y:S01]  /*0620*/  LEA.HI R5, R12, R13, RZ, 0x4 ;  /* 0x0000000d0c057211 */ /* 0x000fe200078f20ff */
[----:B------:R-:W-:Y:S01]  /*0630*/  ULDC.64 UR6, c[0x0][0x400] ;  /* 0x0001000000067ab9 */ /* 0x000fe20000000a00 */
[----:B------:R-:W-:Y:S01]  /*0640*/  LOP3.LUT R12, R61, 0x1ffffff8, RZ, 0xc0, !PT ;  /* 0x1ffffff83d0c7812 */ /* 0x000fe200078ec0ff */
[----:B------:R-:W-:Y:S01]  /*0650*/  BSSY B0, `(.L_x_512) ;  /* 0x0000041000007945 */ /* 0x000fe20003800000 */
[----:B------:R-:W-:-:S02]  /*0660*/  LOP3.LUT R14, R5, 0x3ffffff0, RZ, 0xc0, !PT ;  /* 0x3ffffff0050e7812 */ /* 0x000fc400078ec0ff */
[----:B------:R-:W-:Y:S02]  /*0670*/  CS2R R24, SRZ ;  /* 0x0000000000187805 */ /* 0x000fe4000001ff00 */
[----:B------:R-:W-:Y:S01]  /*0680*/  SHF.R.S32.HI R11, RZ, 0x4, R5 ;  /* 0x00000004ff0b7819 */ /* 0x000fe20000011405 */
[C---:B------:R-:W-:Y:S01]  /*0690*/  IMAD.IADD R12, R13.reuse, 0x1, -R12 ;  /* 0x000000010d0c7824 */ /* 0x040fe200078e0a0c */
[----:B------:R-:W-:Y:S01]  /*06a0*/  SHF.R.S32.HI R61, RZ, 0x3, R61 ;  /* 0x00000003ff3d7819 */ /* 0x000fe2000001143d */
[----:B------:R-:W-:Y:S01]  /*06b0*/  IMAD.IADD R14, R13, 0x1, -R14 ;  /* 0x000000010d0e7824 */ /* 0x000fe200078e0a0e */
[----:B------:R-:W-:Y:S02]  /*06c0*/  CS2R R22, SRZ ;  /* 0x0000000000167805 */ /* 0x000fe4000001ff00 */
[----:B------:R-:W-:Y:S02]  /*06d0*/  CS2R R26, SRZ ;  /* 0x00000000001a7805 */ /* 0x000fe4000001ff00 */
[----:B------:R-:W-:Y:S01]  /*06e0*/  SHF.L.U32 R54, R12, 0x3, RZ ;  /* 0x000000030c367819 */ /* 0x000fe200000006ff */
[----:B------:R-:W-:Y:S01]  /*06f0*/  IMAD.SHL.U32 R5, R14, 0x4, RZ ;  /* 0x000000040e057824 */ /* 0x000fe200078e00ff */
[----:B------:R-:W-:Y:S01]  /*0700*/  IADD3 R12, P0, P1, R4, R18, R21 ;  /* 0x00000012040c7210 */ /* 0x000fe2000791e015 */
[----:B------:R-:W-:Y:S01]  /*0710*/  IMAD R18, R10, UR10, RZ ;  /* 0x0000000a0a127c24 */ /* 0x000fe2000f8e02ff */
[----:B------:R-:W-:Y:S01]  /*0720*/  SHF.R.S32.HI R55, RZ, 0x1f, R54 ;  /* 0x0000001fff377819 */ /* 0x000fe20000011436 */
[----:B------:R-:W-:Y:S01]  /*0730*/  IMAD R11, R11, R0, R5 ;  /* 0x000000000b0b7224 */ /* 0x000fe200078e0205 */
[----:B------:R-:W-:Y:S01]  /*0740*/  IADD3.X R14, R16, R31, R15, P0, P1 ;  /* 0x0000001f100e7210 */ /* 0x000fe200007e240f */
[C---:B------:R-:W-:Y:S01]  /*0750*/  IMAD R18, R29.reuse, UR11, R18 ;  /* 0x0000000b1d127c24 */ /* 0x040fe2000f8e0212 */
[----:B------:R-:W-:Y:S01]  /*0760*/  CS2R R16, SRZ ;  /* 0x0000000000107805 */ /* 0x000fe2000001ff00 */
[----:B------:R-:W-:Y:S01]  /*0770*/  IMAD.WIDE.U32 R4, R29, UR10, R54 ;  /* 0x0000000a1d047c25 */ /* 0x000fe2000f8e0036 */
[----:B------:R-:W-:-:S02]  /*0780*/  IADD3 R9, P0, R11, R12, RZ ;  /* 0x0000000c0b097210 */ /* 0x000fc40007f1e0ff */
[----:B------:R-:W-:Y:S02]  /*0790*/  CS2R R12, SRZ ;  /* 0x00000000000c7805 */ /* 0x000fe4000001ff00 */
[----:B------:R-:W-:Y:S01]  /*07a0*/  CS2R R20, SRZ ;  /* 0x0000000000147805 */ /* 0x000fe2000001ff00 */
[----:B------:R-:W-:Y:S01]  /*07b0*/  IMAD R10, R10, UR12, RZ ;  /* 0x0000000c0a0a7c24 */ /* 0x000fe2000f8e02ff */
[----:B------:R-:W-:Y:S02]  /*07c0*/  IADD3 R32, P1, R8, R4, RZ ;  /* 0x0000000408207210 */ /* 0x000fe40007f3e0ff */
[----:B------:R-:W-:Y:S01]  /*07d0*/  LEA.HI.X.SX32 R8, R11, R14, 0x1, P0 ;  /* 0x0000000e0b087211 */ /* 0x000fe200000f0eff */
[----:B------:R-:W-:Y:S01]  /*07e0*/  IMAD.IADD R11, R6, 0x1, -R29 ;  /* 0x00000001060b7824 */ /* 0x000fe200078e0a1d */
[----:B------:R-:W-:Y:S01]  /*07f0*/  IADD3.X R33, R7, R5, R18, P1, !PT ;  /* 0x0000000507217210 */ /* 0x000fe20000ffe412 */
[----:B------:R-:W-:Y:S01]  /*0800*/  IMAD.WIDE.U32 R4, R29, UR12, R54 ;  /* 0x0000000c1d047c25 */ /* 0x000fe2000f8e0036 */
[----:B------:R-:W-:-:S02]  /*0810*/  LEA R52, P2, R9, UR6, 0x2 ;  /* 0x0000000609347c11 */ /* 0x000fc4000f8410ff */
[----:B------:R-:W-:Y:S02]  /*0820*/  CS2R R14, SRZ ;  /* 0x00000000000e7805 */ /* 0x000fe4000001ff00 */
[CC--:B------:R-:W-:Y:S01]  /*0830*/  ISETP.GE.AND P0, PT, R61.reuse, R11.reuse, PT ;  /* 0x0000000b3d00720c */ /* 0x0c0fe20003f06270 */
[----:B------:R-:W-:Y:S01]  /*0840*/  IMAD R7, R2, UR8, RZ ;  /* 0x0000000802077c24 */ /* 0x000fe2000f8e02ff */
[----:B------:R-:W-:Y:S01]  /*0850*/  IADD3 R6, R61, 0x20, RZ ;  /* 0x000000203d067810 */ /* 0x000fe20007ffe0ff */
[----:B------:R-:W-:Y:S01]  /*0860*/  IMAD R10, R29, UR13, R10 ;  /* 0x0000000d1d0a7c24 */ /* 0x000fe2000f8e020a */
[----:B------:R-:W-:Y:S01]  /*0870*/  IADD3 R56, P3, R56, R4, RZ ;  /* 0x0000000438387210 */ /* 0x000fe20007f7e0ff */
[C---:B------:R-:W-:Y:S01]  /*0880*/  IMAD R35, R28.reuse, UR9, R7 ;  /* 0x000000091c237c24 */ /* 0x040fe2000f8e0207 */
[----:B------:R-:W-:Y:S01]  /*0890*/  LEA.HI.X R53, R9, UR7, R8, 0x2, P2 ;  /* 0x0000000709357c11 */ /* 0x000fe200090f1408 */
[----:B------:R-:W-:Y:S01]  /*08a0*/  IMAD.WIDE.U32 R32, R28, UR8, R32 ;  /* 0x000000081c207c25 */ /* 0x000fe2000f8e0020 */
[----:B------:R-:W-:-:S02]  /*08b0*/  ISETP.GE.AND P1, PT, R6, R11, PT ;  /* 0x0000000b0600720c */ /* 0x000fc40003f26270 */
[----:B------:R-:W-:Y:S02]  /*08c0*/  CS2R R6, SRZ ;  /* 0x0000000000067805 */ /* 0x000fe4000001ff00 */
[----:B------:R-:W-:Y:S02]  /*08d0*/  IADD3.X R57, R3, R5, R10, P3, !PT ;  /* 0x0000000503397210 */ /* 0x000fe40001ffe40a */
[----:B------:R-:W-:Y:S02]  /*08e0*/  CS2R R4, SRZ ;  /* 0x0000000000047805 */ /* 0x000fe4000001ff00 */
[----:B------:R-:W-:Y:S02]  /*08f0*/  CS2R R8, SRZ ;  /* 0x0000000000087805 */ /* 0x000fe4000001ff00 */
[----:B------:R-:W-:Y:S02]  /*0900*/  CS2R R10, SRZ ;  /* 0x00000000000a7805 */ /* 0x000fe4000001ff00 */
[----:B------:R-:W-:-:S02]  /*0910*/  CS2R R18, SRZ ;  /* 0x0000000000127805 */ /* 0x000fc4000001ff00 */
[----:B------:R-:W-:Y:S01]  /*0920*/  SHF.R.S32.HI R60, RZ, 0x1f, R61 ;  /* 0x0000001fff3c7819 */ /* 0x000fe2000001143d */
[----:B------:R-:W-:Y:S02]  /*0930*/  VIADD R3, R54, 0x40 ;  /* 0x0000004036037836 */ /* 0x000fe40000000000 */
[----:B------:R-:W-:Y:S01]  /*0940*/  IMAD.IADD R35, R33, 0x1, R35 ;  /* 0x0000000121237824 */ /* 0x000fe200078e0223 */
[----:B------:R-:W-:Y:S06]  /*0950*/  @P0 BRA `(.L_x_513) ;  /* 0x0000000000400947 */ /* 0x000fec0003800000 */
[----:B------:R-:W-:Y:S01]  /*0960*/  IMAD R38, R60, UR10, RZ ;  /* 0x0000000a3c267c24 */ /* 0x000fe2000f8e02ff */
[C---:B------:R-:W-:Y:S01]  /*0970*/  IADD3 R39, R54.reuse, 0x80, RZ ;  /* 0x0000008036277810 */ /* 0x040fe20007ffe0ff */
[----:B------:R-:W-:Y:S01]  /*0980*/  IMAD.MOV.U32 R34, RZ, RZ, R32 ;  /* 0x000000ffff227224 */ /* 0x000fe200078e0020 */
[----:B------:R-:W-:Y:S01]  /*0990*/  ULDC UR6, c[0x0][0x2d0] ;  /* 0x0000b40000067ab9 */ /* 0x000fe20000000800 */
[----:B------:R-:W-:Y:S01]  /*09a0*/  IMAD R31, R61, UR11, R38 ;  /* 0x0000000b3d1f7c24 */ /* 0x000fe2000f8e0226 */
[----:B------:R-:W-:Y:S01]  /*09b0*/  ISETP.GE.AND P4, PT, R39, UR6, PT ;  /* 0x0000000627007c0c */ /* 0x000fe2000bf86270 */
[----:B------:R-:W-:Y:S01]  /*09c0*/  IMAD.WIDE.U32 R36, R61, UR10, R34 ;  /* 0x0000000a3d247c25 */ /* 0x000fe2000f8e0022 */
[----:B------:R-:W-:Y:S01]  /*09d0*/  ISETP.GE.AND P2, PT, R54, UR6, PT ;  /* 0x0000000636007c0c */ /* 0x000fe2000bf46270 */
[----:B------:R-:W-:Y:S01]  /*09e0*/  ULDC.64 UR8, c[0x0][0x3e0] ;  /* 0x0000f80000087ab9 */ /* 0x000fe20000000a00 */
[----:B------:R-:W-:Y:S01]  /*09f0*/  ISETP.GE.AND P3, PT, R3, UR6, PT ;  /* 0x0000000603007c0c */ /* 0x000fe2000bf66270 */
[----:B------:R-:W-:Y:S01]  /*0a00*/  IMAD.IADD R31, R37, 0x1, R31 ;  /* 0x00000001251f7824 */ /* 0x000fe200078e021f */
[----:B------:R-:W-:-:S04]  /*0a10*/  LEA R38, P5, R36, UR8, 0x1 ;  /* 0x0000000824267c11 */ /* 0x000fc8000f8a08ff */
[----:B------:R-:W-:-:S05]  /*0a20*/  LEA.HI.X R39, R36, UR9, R31, 0x1, P5 ;  /* 0x0000000924277c11 */ /* 0x000fca000a8f0c1f */
[----:B------:R0:W5:Y:S04]  /*0a30*/  @!P2 LDG.E.128 R4, desc[UR4][R38.64] ;  /* 0x000000042604a981 */ /* 0x000168000c1e1d00 */
[----:B------:R0:W5:Y:S04]  /*0a40*/  @!P3 LDG.E.128 R8, desc[UR4][R38.64+0x80] ;  /* 0x000080042608b981 */ /* 0x000168000c1e1d00 */
[----:B------:R0:W5:Y:S02]  /*0a50*/  @!P4 LDG.E.128 R20, desc[UR4][R38.64+0x100] ;  /* 0x000100042614c981 */ /* 0x000164000c1e1d00 */
.L_x_513:
[----:B------:R-:W-:Y:S05]  /*0a60*/  BSYNC B0 ;  /* 0x0000000000007941 */ /* 0x000fea0003800000 */
.L_x_512:
[----:B------:R-:W-:Y:S04]  /*0a70*/  BSSY B0, `(.L_x_514) ;  /* 0x0000014000007945 */ /* 0x000fe80003800000 */
[----:B------:R-:W-:Y:S05]  /*0a80*/  @P1 BRA `(.L_x_515) ;  /* 0x0000000000481947 */ /* 0x000fea0003800000 */
[----:B------:R-:W-:Y:S01]  /*0a90*/  IADD3 R31, P2, R61, 0x20, RZ ;  /* 0x000000203d1f7810 */ /* 0x000fe20007f5e0ff */
[----:B------:R-:W-:Y:S01]  /*0aa0*/  VIADD R36, R54, 0x80 ;  /* 0x0000008036247836 */ /* 0x000fe20000000000 */
[----:B------:R-:W-:Y:S01]  /*0ab0*/  ULDC UR6, c[0x0][0x2d0] ;  /* 0x0000b40000067ab9 */ /* 0x000fe20000000800 */
[----:B------:R-:W-:Y:S01]  /*0ac0*/  ULDC.64 UR8, c[0x0][0x3e0] ;  /* 0x0000f80000087ab9 */ /* 0x000fe20000000a00 */
[----:B------:R-:W-:Y:S02]  /*0ad0*/  IADD3.X R33, RZ, R60, RZ, P2, !PT ;  /* 0x0000003cff217210 */ /* 0x000fe400017fe4ff */
[----:B------:R-:W-:Y:S02]  /*0ae0*/  ISETP.GE.AND P5, PT, R36, UR6, PT ;  /* 0x0000000624007c0c */ /* 0x000fe4000bfa6270 */
[----:B------:R-:W-:Y:S01]  /*0af0*/  ISETP.GE.AND P3, PT, R54, UR6, PT ;  /* 0x0000000636007c0c */ /* 0x000fe2000bf66270 */
[----:B------:R-:W-:Y:S01]  /*0b00*/  IMAD R34, R33, UR10, RZ ;  /* 0x0000000a21227c24 */ /* 0x000fe2000f8e02ff */
[----:B------:R-:W-:Y:S01]  /*0b10*/  ISETP.GE.AND P4, PT, R3, UR6, PT ;  /* 0x0000000603007c0c */ /* 0x000fe2000bf86270 */
[----:B------:R-:W-:-:S02]  /*0b20*/  IMAD.MOV.U32 R33, RZ, RZ, R35 ;  /* 0x000000ffff217224 */ /* 0x000fc400078e0023 */
[----:B------:R-:W-:-:S04]  /*0b30*/  IMAD.WIDE.U32 R32, R31, UR10, R32 ;  /* 0x0000000a1f207c25 */ /* 0x000fc8000f8e0020 */
[----:B------:R-:W-:Y:S01]  /*0b40*/  IMAD R31, R31, UR11, R34 ;  /* 0x0000000b1f1f7c24 */ /* 0x000fe2000f8e0222 */
[----:B------:R-:W-:-:S04]  /*0b50*/  LEA R34, P2, R32, UR8, 0x1 ;  /* 0x0000000820227c11 */ /* 0x000fc8000f8408ff */
[----:B------:R-:W-:-:S04]  /*0b60*/  IADD3 R31, R33, R31, RZ ;  /* 0x0000001f211f7210 */ /* 0x000fc80007ffe0ff */
[----:B------:R-:W-:-:S05]  /*0b70*/  LEA.HI.X R35, R32, UR9, R31, 0x1, P2 ;  /* 0x0000000920237c11 */ /* 0x000fca00090f0c1f */
[----:B------:R1:W5:Y:S04]  /*0b80*/  @!P3 LDG.E.128 R12, desc[UR4][R34.64] ;  /* 0x00000004220cb981 */ /* 0x000368000c1e1d00 */
[----:B------:R1:W5:Y:S04]  /*0b90*/  @!P4 LDG.E.128 R16, desc[UR4][R34.64+0x80] ;  /* 0x000080042210c981 */ /* 0x000368000c1e1d00 */
[----:B------:R1:W5:Y:S02]  /*0ba0*/  @!P5 LDG.E.128 R24, desc[UR4][R34.64+0x100] ;  /* 0x000100042218d981 */ /* 0x000364000c1e1d00 */
.L_x_515:
[----:B------:R-:W-:Y:S05]  /*0bb0*/  BSYNC B0 ;  /* 0x0000000000007941 */ /* 0x000fea0003800000 */
.L_x_514:
[----:B------:R-:W-:Y:S01]  /*0bc0*/  ULDC.64 UR6, c[0x0][0x2a0] ;  /* 0x0000a80000067ab9 */ /* 0x000fe20000000a00 */
[----:B------:R-:W-:Y:S01]  /*0bd0*/  BSSY B0, `(.L_x_516) ;  /* 0x000001e000007945 */ /* 0x000fe20003800000 */
[----:B------:R-:W-:Y:S01]  /*0be0*/  IMAD R31, R2, UR6, RZ ;  /* 0x00000006021f7c24 */ /* 0x000fe2000f8e02ff */
[----:B------:R-:W-:Y:S01]  /*0bf0*/  CS2R R32, SRZ ;  /* 0x0000000000207805 */ /* 0x000fe2000001ff00 */
[C---:B------:R-:W-:Y:S01]  /*0c00*/  IMAD.WIDE.U32 R56, R28.reuse, UR6, R56 ;  /* 0x000000061c387c25 */ /* 0x040fe2000f8e0038 */
[----:B-1----:R-:W-:Y:S02]  /*0c10*/  CS2R R34, SRZ ;  /* 0x0000000000227805 */ /* 0x002fe4000001ff00 */
[----:B------:R-:W-:Y:S02]  /*0c20*/  CS2R R36, SRZ ;  /* 0x0000000000247805 */ /* 0x000fe4000001ff00 */
[----:B0-----:R-:W-:Y:S01]  /*0c30*/  CS2R R38, SRZ ;  /* 0x0000000000267805 */ /* 0x001fe2000001ff00 */
[----:B------:R-:W-:-:S02]  /*0c40*/  IMAD R59, R28, UR7, R31 ;  /* 0x000000071c3b7c24 */ /* 0x000fc4000f8e021f */
[----:B------:R-:W-:Y:S01]  /*0c50*/  IMAD.IADD R2, R29, 0x1, R30 ;  /* 0x000000011d027824 */ /* 0x000fe200078e021e */
[----:B------:R-:W-:Y:S02]  /*0c60*/  CS2R R28, SRZ ;  /* 0x00000000001c7805 */ /* 0x000fe4000001ff00 */
[----:B------:R-:W-:Y:S01]  /*0c70*/  CS2R R30, SRZ ;  /* 0x00000000001e7805 */ /* 0x000fe2000001ff00 */
[----:B------:R-:W-:Y:S01]  /*0c80*/  IMAD.MOV.U32 R44, RZ, RZ, RZ ;  /* 0x000000ffff2c7224 */ /* 0x000fe200078e00ff */
[----:B------:R-:W-:Y:S01]  /*0c90*/  IADD3 R59, R57, R59, RZ ;  /* 0x0000003b393b7210 */ /* 0x000fe20007ffe0ff */
[----:B------:R-:W-:Y:S06]  /*0ca0*/  @P0 BRA `(.L_x_517) ;  /* 0x0000000000400947 */ /* 0x000fec0003800000 */
[----:B------:R-:W-:Y:S01]  /*0cb0*/  IMAD R42, R60, UR12, RZ ;  /* 0x0000000c3c2a7c24 */ /* 0x000fe2000f8e02ff */
[----:B------:R-:W-:Y:S01]  /*0cc0*/  ULDC UR8, c[0x0][0x2d0] ;  /* 0x0000b40000087ab9 */ /* 0x000fe20000000800 */
[C---:B------:R-:W-:Y:S01]  /*0cd0*/  VIADD R45, R54.reuse, 0x80 ;  /* 0x00000080362d7836 */ /* 0x040fe20000000000 */
[----:B------:R-:W-:Y:S01]  /*0ce0*/  ISETP.GE.AND P2, PT, R54, UR8, PT ;  /* 0x0000000836007c0c */ /* 0x000fe2000bf46270 */
[----:B------:R-:W-:Y:S01]  /*0cf0*/  IMAD.MOV.U32 R58, RZ, RZ, R56 ;  /* 0x000000ffff3a7224 */ /* 0x000fe200078e0038 */
[----:B------:R-:W-:Y:S01]  /*0d00*/  ISETP.GE.AND P3, PT, R3, UR8, PT ;  /* 0x0000000803007c0c */ /* 0x000fe2000bf66270 */
[----:B------:R-:W-:Y:S01]  /*0d10*/  IMAD R43, R61, UR13, R42 ;  /* 0x0000000d3d2b7c24 */ /* 0x000fe2000f8e022a */
[----:B------:R-:W-:Y:S01]  /*0d20*/  ISETP.GE.AND P4, PT, R45, UR8, PT ;  /* 0x000000082d007c0c */ /* 0x000fe2000bf86270 */
[----:B------:R-:W-:Y:S01]  /*0d30*/  IMAD.WIDE.U32 R40, R61, UR12, R58 ;  /* 0x0000000c3d287c25 */ /* 0x000fe2000f8e003a */
[----:B------:R-:W-:-:S04]  /*0d40*/  ULDC.64 UR6, c[0x0][0x280] ;  /* 0x0000a00000067ab9 */ /* 0x000fc80000000a00 */
[----:B------:R-:W-:Y:S02]  /*0d50*/  IADD3 R41, R41, R43, RZ ;  /* 0x0000002b29297210 */ /* 0x000fe40007ffe0ff */
[----:B------:R-:W-:-:S04]  /*0d60*/  LEA R42, P0, R40, UR6, 0x1 ;  /* 0x00000006282a7c11 */ /* 0x000fc8000f8008ff */
[----:B------:R-:W-:-:S05]  /*0d70*/  LEA.HI.X R43, R40, UR7, R41, 0x1, P0 ;  /* 0x00000007282b7c11 */ /* 0x000fca00080f0c29 */
[----:B------:R0:W5:Y:S04]  /*0d80*/  @!P2 LDG.E.128 R28, desc[UR4][R42.64] ;  /* 0x000000042a1ca981 */ /* 0x000168000c1e1d00 */
[----:B------:R0:W5:Y:S04]  /*0d90*/  @!P3 LDG.E.128 R32, desc[UR4][R42.64+0x80] ;  /* 0x000080042a20b981 */ /* 0x000168000c1e1d00 */
[----:B------:R0:W5:Y:S02]  /*0da0*/  @!P4 LDG.E.128 R36, desc[UR4][R42.64+0x100] ;  /* 0x000100042a24c981 */ /* 0x000164000c1e1d00 */
.L_x_517:
[----:B------:R-:W-:Y:S05]  /*0db0*/  BSYNC B0 ;  /* 0x0000000000007941 */ /* 0x000fea0003800000 */
.L_x_516:
[----:B------:R-:W-:Y:S01]  /*0dc0*/  BSSY B0, `(.L_x_518) ;  /* 0x000001a000007945 */ /* 0x000fe20003800000 */
[----:B------:R-:W-:Y:S02]  /*0dd0*/  CS2R R40, SRZ ;  /* 0x0000000000287805 */ /* 0x000fe4000001ff00 */
[----:B0-----:R-:W-:Y:S01]  /*0de0*/  CS2R R42, SRZ ;  /* 0x00000000002a7805 */ /* 0x001fe2000001ff00 */
[----:B------:R-:W-:Y:S01]  /*0df0*/  IMAD.MOV.U32 R45, RZ, RZ, RZ ;  /* 0x000000ffff2d7224 */ /* 0x000fe200078e00ff */
[----:B------:R-:W-:Y:S02]  /*0e00*/  CS2R R46, SRZ ;  /* 0x00000000002e7805 */ /* 0x000fe4000001ff00 */
[----:B------:R-:W-:Y:S02]  /*0e10*/  CS2R R48, SRZ ;  /* 0x0000000000307805 */ /* 0x000fe4000001ff00 */
[----:B------:R-:W-:Y:S01]  /*0e20*/  CS2R R50, SRZ ;  /* 0x0000000000327805 */ /* 0x000fe2000001ff00 */
[----:B------:R-:W-:Y:S06]  /*0e30*/  @P1 BRA `(.L_x_519) ;  /* 0x0000000000481947 */ /* 0x000fec0003800000 */
[----:B------:R-:W-:Y:S01]  /*0e40*/  IADD3 R55, P0, R61, 0x20, RZ ;  /* 0x000000203d377810 */ /* 0x000fe20007f1e0ff */
[----:B------:R-:W-:Y:S01]  /*0e50*/  ULDC UR6, c[0x0][0x2d0] ;  /* 0x0000b40000067ab9 */ /* 0x000fe20000000800 */
[----:B------:R-:W-:Y:S02]  /*0e60*/  MOV R58, R56 ;  /* 0x00000038003a7202 */ /* 0x000fe40000000f00 */
[C---:B------:R-:W-:Y:S01]  /*0e70*/  ISETP.GE.AND P1, PT, R54.reuse, UR6, PT ;  /* 0x0000000636007c0c */ /* 0x040fe2000bf26270 */
[----:B------:R-:W-:Y:S01]  /*0e80*/  IMAD.X R57, RZ, RZ, R60, P0 ;  /* 0x000000ffff397224 */ /* 0x000fe200000e063c */
[----:B------:R-:W-:Y:S01]  /*0e90*/  ISETP.GE.AND P2, PT, R3, UR6, PT ;  /* 0x0000000603007c0c */ /* 0x000fe2000bf46270 */
[----:B------:R-:W-:Y:S02]  /*0ea0*/  VIADD R54, R54, 0x80 ;  /* 0x0000008036367836 */ /* 0x000fe40000000000 */
[----:B------:R-:W-:Y:S02]  /*0eb0*/  IMAD R56, R57, UR12, RZ ;  /* 0x0000000c39387c24 */ /* 0x000fe4000f8e02ff */
[----:B------:R-:W-:Y:S01]  /*0ec0*/  IMAD.WIDE.U32 R58, R55, UR12, R58 ;  /* 0x0000000c373a7c25 */ /* 0x000fe2000f8e003a */
[----:B------:R-:W-:Y:S01]  /*0ed0*/  ISETP.GE.AND P3, PT, R54, UR6, PT ;  /* 0x0000000636007c0c */ /* 0x000fe2000bf66270 */
[----:B------:R-:W-:-:S02]  /*0ee0*/  ULDC.64 UR6, c[0x0][0x280] ;  /* 0x0000a00000067ab9 */ /* 0x000fc40000000a00 */
[----:B------:R-:W-:Y:S01]  /*0ef0*/  IMAD R55, R55, UR13, R56 ;  /* 0x0000000d37377c24 */ /* 0x000fe2000f8e0238 */
[----:B------:R-:W-:-:S04]  /*0f00*/  LEA R54, P0, R58, UR6, 0x1 ;  /* 0x000000063a367c11 */ /* 0x000fc8000f8008ff */
[----:B------:R-:W-:-:S04]  /*0f10*/  IADD3 R3, R59, R55, RZ ;  /* 0x000000373b037210 */ /* 0x000fc80007ffe0ff */
[----:B------:R-:W-:-:S05]  /*0f20*/  LEA.HI.X R55, R58, UR7, R3, 0x1, P0 ;  /* 0x000000073a377c11 */ /* 0x000fca00080f0c03 */
[----:B------:R0:W5:Y:S04]  /*0f30*/  @!P1 LDG.E.128 R40, desc[UR4][R54.64] ;  /* 0x0000000436289981 */ /* 0x000168000c1e1d00 */
[----:B------:R0:W5:Y:S04]  /*0f40*/  @!P2 LDG.E.128 R48, desc[UR4][R54.64+0x80] ;  /* 0x000080043630a981 */ /* 0x000168000c1e1d00 */
[----:B------:R0:W5:Y:S02]  /*0f50*/  @!P3 LDG.E.128 R44, desc[UR4][R54.64+0x100] ;  /* 0x00010004362cb981 */ /* 0x000164000c1e1d00 */
.L_x_519:
[----:B------:R-:W-:Y:S05]  /*0f60*/  BSYNC B0 ;  /* 0x0000000000007941 */ /* 0x000fea0003800000 */
.L_x_518:
[----:B-----5:R-:W-:Y:S01]  /*0f70*/  LOP3.LUT R3, R4, 0xffff0000, RZ, 0xc0, !PT ;  /* 0xffff000004037812 */ /* 0x020fe200078ec0ff */
[----:B------:R-:W-:Y:S01]  /*0f80*/  IMAD.U32 R56, R30, 0x10000, RZ ;  /* 0x000100001e387824 */ /* 0x000fe200078e00ff */
[----:B0-----:R-:W-:Y:S01]  /*0f90*/  LOP3.LUT R54, R28, 0xffff0000, RZ, 0xc0, !PT ;  /* 0xffff00001c367812 */ /* 0x001fe200078ec0ff */
[----:B------:R-:W-:Y:S01]  /*0fa0*/  ULDC.64 UR6, c[0x0][0x478] ;  /* 0x00011e0000067ab9 */ /* 0x000fe20000000a00 */
[C---:B------:R-:W-:Y:S02]  /*0fb0*/  LOP3.LUT R57, R12.reuse, 0xffff0000, RZ, 0xc0, !PT ;  /* 0xffff00000c397812 */ /* 0x040fe400078ec0ff */
[----:B------:R-:W-:Y:S01]  /*0fc0*/  SHF.L.U32 R12, R12, 0x10, RZ ;  /* 0x000000100c0c7819 */ /* 0x000fe200000006ff */
[----:B------:R-:W-:Y:S01]  /*0fd0*/  FMUL.FTZ R54, R3, R54 ;  /* 0x0000003603367220 */ /* 0x000fe20000410000 */
[----:B------:R-:W-:Y:S01]  /*0fe0*/  IMAD.U32 R3, R4, 0x10000, RZ ;  /* 0x0001000004037824 */ /* 0x000fe200078e00ff */
[----:B------:R-:W-:Y:S02]  /*0ff0*/  SHF.L.U32 R4, R28, 0x10, RZ ;  /* 0x000000101c047819 */ /* 0x000fe400000006ff */
[----:B------:R-:W-:-:S03]  /*1000*/  SHF.L.U32 R28, R29, 0x10, RZ ;  /* 0x000000101d1c7819 */ /* 0x000fc600000006ff */
[----:B------:R-:W-:Y:S01]  /*1010*/  FFMA.FTZ R54, R3, R4, R54 ;  /* 0x0000000403367223 */ /* 0x000fe20000010036 */
[C---:B------:R-:W-:Y:S01]  /*1020*/  IMAD.U32 R3, R5.reuse, 0x10000, RZ ;  /* 0x0001000005037824 */ /* 0x040fe200078e00ff */
[----:B------:R-:W-:Y:S02]  /*1030*/  LOP3.LUT R4, R5, 0xffff0000, RZ, 0xc0, !PT ;  /* 0xffff000005047812 */ /* 0x000fe400078ec0ff */
[----:B------:R-:W-:Y:S01]  /*1040*/  LOP3.LUT R5, R29, 0xffff0000, RZ, 0xc0, !PT ;  /* 0xffff00001d057812 */ /* 0x000fe200078ec0ff */
[----:B------:R-:W-:Y:S01]  /*1050*/  FFMA.FTZ R55, R3, R28, R54 ;  /* 0x0000001c03377223 */ /* 0x000fe20000010036 */
[C---:B------:R-:W-:Y:S01]  /*1060*/  IMAD.U32 R3, R6.reuse, 0x10000, RZ ;  /* 0x0001000006037824 */ /* 0x040fe200078e00ff */
[----:B------:R-:W-:Y:S02]  /*1070*/  LOP3.LUT R28, R6, 0xffff0000, RZ, 0xc0, !PT ;  /* 0xffff0000061c7812 */ /* 0x000fe400078ec0ff */
[----:B------:R-:W-:Y:S01]  /*1080*/  FFMA.FTZ R4, R4, R5, R55 ;  /* 0x0000000504047223 */ /* 0x000fe20000010037 */
[C---:B------:R-:W-:Y:S01]  /*1090*/  SHF.L.U32 R29, R7.reuse, 0x10, RZ ;  /* 0x00000010071d7819 */ /* 0x040fe200000006ff */
[----:B------:R-:W-:Y:S01]  /*10a0*/  IMAD.U32 R5, R8, 0x10000, RZ ;  /* 0x0001000008057824 */ /* 0x000fe200078e00ff */
[----:B------:R-:W-:Y:S01]  /*10b0*/  LOP3.LUT R6, R7, 0xffff0000, RZ, 0xc0, !PT ;  /* 0xffff000007067812 */ /* 0x000fe200078ec0ff */
[----:B------:R-:W-:Y:S01]  /*10c0*/  FFMA.FTZ R55, R3, R56, R4 ;  /* 0x0000003803377223 */ /* 0x000fe20000010004 */
[----:B------:R-:W-:Y:S01]  /*10d0*/  LOP3.LUT R7, R30, 0xffff0000, RZ, 0xc0, !PT ;  /* 0xffff00001e077812 */ /* 0x000fe200078ec0ff */
[----:B------:R-:W-:Y:S01]  /*10e0*/  IMAD.U32 R30, R32, 0x10000, RZ ;  /* 0x00010000201e7824 */ /* 0x000fe200078e00ff */
[----:B------:R-:W-:-:S02]  /*10f0*/  SHF.L.U32 R54, R31, 0x10, RZ ;  /* 0x000000101f367819 */ /* 0x000fc400000006ff */
[----:B------:R-:W-:Y:S01]  /*1100*/  LOP3.LUT R31, R31, 0xffff0000, RZ, 0xc0, !PT ;  /* 0xffff00001f1f7812 */ /* 0x000fe200078ec0ff */
[----:B------:R-:W-:Y:S01]  /*1110*/  FFMA.FTZ R56, R28, R7, R55 ;  /* 0x000000071c387223 */ /* 0x000fe20000010037 */
[----:B------:R-:W-:Y:S02]  /*1120*/  LOP3.LUT R4, R8, 0xffff0000, RZ, 0xc0, !PT ;  /* 0xffff000008047812 */ /* 0x000fe400078ec0ff */
[----:B------:R-:W-:Y:S01]  /*1130*/  LOP3.LUT R7, R32, 0xffff0000, RZ, 0xc0, !PT ;  /* 0xffff000020077812 */ /* 0x000fe200078ec0ff */
[----:B------:R-:W-:Y:S01]  /*1140*/  FFMA.FTZ R55, R29, R54, R56 ;  /* 0x000000361d377223 */ /* 0x000fe20000010038 */
[----:B------:R-:W-:Y:S01]  /*1150*/  LOP3.LUT R56, R40, 0xffff0000, RZ, 0xc0, !PT ;  /* 0xffff000028387812 */ /* 0x000fe200078ec0ff */
[----:B------:R-:W-:Y:S01]  /*1160*/  IMAD.U32 R54, R10, 0x10000, RZ ;  /* 0x000100000a367824 */ /* 0x000fe200078e00ff */
[----:B------:R-:W-:Y:S01]  /*1170*/  SHF.L.U32 R3, R9, 0x10, RZ ;  /* 0x0000001009037819 */ /* 0x000fe200000006ff */
[----:B------:R-:W-:Y:S01]  /*1180*/  FFMA.FTZ R6, R6, R31, R55 ;  /* 0x0000001f06067223 */ /* 0x000fe20000010037 */
[----:B------:R-:W-:Y:S01]  /*1190*/  SHF.L.U32 R28, R33, 0x10, RZ ;  /* 0x00000010211c7819 */ /* 0x000fe200000006ff */
[----:B------:R-:W-:Y:S01]  /*11a0*/  FMUL.FTZ R56, R56, R57 ;  /* 0x0000003938387220 */ /* 0x000fe20000410000 */
[----:B------:R-:W-:Y:S01]  /*11b0*/  IMAD.U32 R57, R40, 0x10000, RZ ;  /* 0x0001000028397824 */ /* 0x000fe200078e00ff */
[----:B------:R-:W-:Y:S01]  /*11c0*/  SHF.L.U32 R40, R13, 0x10, RZ ;  /* 0x000000100d287819 */ /* 0x000fe200000006ff */
[----:B------:R-:W-:Y:S01]  /*11d0*/  FFMA.FTZ R5, R5, R30, R6 ;  /* 0x0000001e05057223 */ /* 0x000fe20000010006 */
[----:B------:R-:W-:Y:S01]  /*11e0*/  LOP3.LUT R13, R13, 0xffff0000, RZ, 0xc0, !PT ;  /* 0xffff00000d0d7812 */ /* 0x000fe200078ec0ff */
[----:B------:R-:W-:Y:S01]  /*11f0*/  FFMA.FTZ R12, R57, R12, R56 ;  /* 0x0000000c390c7223 */ /* 0x000fe20000010038 */
[C---:B------:R-:W-:Y:S01]  /*1200*/  IMAD.U32 R57, R41.reuse, 0x10000, RZ ;  /* 0x0001000029397824 */ /* 0x040fe200078e00ff */
[----:B------:R-:W-:Y:S01]  /*1210*/  LOP3.LUT R41, R41, 0xffff0000, RZ, 0xc0, !PT ;  /* 0xffff000029297812 */ /* 0x000fe200078ec0ff */
[----:B------:R-:W-:Y:S01]  /*1220*/  FFMA.FTZ R4, R4, R7, R5 ;  /* 0x0000000704047223 */ /* 0x000fe20000010005 */
[----:B------:R-:W-:Y:S01]  /*1230*/  SHF.L.U32 R6, R16, 0x10, RZ ;  /* 0x0000001010067819 */ /* 0x000fe200000006ff */
[----:B------:R-:W-:Y:S01]  /*1240*/  FFMA.FTZ R12, R57, R40, R12 ;  /* 0x00000028390c7223 */ /* 0x000fe2000001000c */
[C---:B------:R-:W-:Y:S01]  /*1250*/  SHF.L.U32 R40, R14.reuse, 0x10, RZ ;  /* 0x000000100e287819 */ /* 0x040fe200000006ff */
[----:B------:R-:W-:Y:S01]  /*1260*/  FFMA.FTZ R3, R3, R28, R4 ;  /* 0x0000001c03037223 */ /* 0x000fe20000010004 */
[----:B------:R-:W-:Y:S01]  /*1270*/  LOP3.LUT R14, R14, 0xffff0000, RZ, 0xc0, !PT ;  /* 0xffff00000e0e7812 */ /* 0x000fe200078ec0ff */
[----:B------:R-:W-:Y:S01]  /*1280*/  FFMA.FTZ R12, R41, R13, R12 ;  /* 0x0000000d290c7223 */ /* 0x000fe2000001000c */
[----:B------:R-:W-:Y:S01]  /*1290*/  IMAD.U32 R13, R42, 0x10000, RZ ;  /* 0x000100002a0d7824 */ /* 0x000fe200078e00ff */
[----:B------:R-:W-:Y:S01]  /*12a0*/  LOP3.LUT R5, R48, 0xffff0000, RZ, 0xc0, !PT ;  /* 0xffff000030057812 */ /* 0x000fe200078ec0ff */
[----:B------:R-:W-:Y:S01]  /*12b0*/  IMAD.U32 R4, R49, 0x10000, RZ ;  /* 0x0001000031047824 */ /* 0x000fe200078e00ff */
[----:B------:R-:W-:Y:S01]  /*12c0*/  LOP3.LUT R7, R16, 0xffff0000, RZ, 0xc0, !PT ;  /* 0xffff000010077812 */ /* 0x000fe200078ec0ff */
[----:B------:R-:W-:Y:S01]  /*12d0*/  FFMA.FTZ R12, R13, R40, R12 ;  /* 0x000000280d0c7223 */ /* 0x000fe2000001000c */
[----:B------:R-:W-:-:S02]  /*12e0*/  LOP3.LUT R13, R42, 0xffff0000, RZ, 0xc0, !PT ;  /* 0xffff00002a0d7812 */ /* 0x000fc400078ec0ff */
[----:B------:R-:W-:Y:S02]  /*12f0*/  LOP3.LUT R8, R9, 0xffff0000, RZ, 0xc0, !PT ;  /* 0xffff000009087812 */ /* 0x000fe400078ec0ff */
[----:B------:R-:W-:Y:S01]  /*1300*/  LOP3.LUT R33, R33, 0xffff0000, RZ, 0xc0, !PT ;  /* 0xffff000021217812 */ /* 0x000fe200078ec0ff */
[----:B------:R-:W-:Y:S01]  /*1310*/  FFMA.FTZ R12, R13, R14, R12 ;  /* 0x0000000e0d0c7223 */ /* 0x000fe2000001000c */
[----:B------:R-:W-:Y:S01]  /*1320*/  SHF.L.U32 R14, R15, 0x10, RZ ;  /* 0x000000100f0e7819 */ /* 0x000fe200000006ff */
[C---:B------:R-:W-:Y:S01]  /*1330*/  IMAD.U32 R13, R43.reuse, 0x10000, RZ ;  /* 0x000100002b0d7824 */ /* 0x040fe200078e00ff */
[----:B------:R-:W-:Y:S01]  /*1340*/  LOP3.LUT R43, R43, 0xffff0000, RZ, 0xc0, !PT ;  /* 0xffff00002b2b7812 */ /* 0x000fe200078ec0ff */
[----:B------:R-:W-:Y:S01]  /*1350*/  FFMA.FTZ R3, R8, R33, R3 ;  /* 0x0000002108037223 */ /* 0x000fe20000010003 */
[----:B------:R-:W-:Y:S01]  /*1360*/  LOP3.LUT R15, R15, 0xffff0000, RZ, 0xc0, !PT ;  /* 0xffff00000f0f7812 */ /* 0x000fe200078ec0ff */
[----:B------:R-:W-:Y:S01]  /*1370*/  FFMA.FTZ R12, R13, R14, R12 ;  /* 0x0000000e0d0c7223 */ /* 0x000fe2000001000c */
[----:B------:R-:W-:Y:S01]  /*1380*/  IMAD.U32 R13, R48, 0x10000, RZ ;  /* 0x00010000300d7824 */ /* 0x000fe200078e00ff */
[----:B------:R-:W-:Y:S01]  /*1390*/  LOP3.LUT R9, R10, 0xffff0000, RZ, 0xc0, !PT ;  /* 0xffff00000a097812 */ /* 0x000fe200078ec0ff */
[----:B------:R-:W-:-:S02]  /*13a0*/  IMAD.U32 R14, R38, 0x10000, RZ ;  /* 0x00010000260e7824 */ /* 0x000fc400078e00ff */
[----:B------:R-:W-:Y:S01]  /*13b0*/  FFMA.FTZ R12, R43, R15, R12 ;  /* 0x0000000f2b0c7223 */ /* 0x000fe2000001000c */
[C---:B------:R-:W-:Y:S02]  /*13c0*/  SHF.L.U32 R29, R11.reuse, 0x10, RZ ;  /* 0x000000100b1d7819 */ /* 0x040fe400000006ff */
[----:B------:R-:W-:Y:S01]  /*13d0*/  LOP3.LUT R10, R11, 0xffff0000, RZ, 0xc0, !PT ;  /* 0xffff00000b0a7812 */ /* 0x000fe200078ec0ff */
[----:B------:R-:W-:Y:S01]  /*13e0*/  FFMA.FTZ R6, R13, R6, R12 ;  /* 0x000000060d067223 */ /* 0x000fe2000001000c */
[----:B------:R-:W-:Y:S01]  /*13f0*/  SHF.L.U32 R12, R17, 0x10, RZ ;  /* 0x00000010110c7819 */ /* 0x000fe200000006ff */
[----:B------:R-:W-:Y:S01]  /*1400*/  IMAD.U32 R11, R34, 0x10000, RZ ;  /* 0x00010000220b7824 */ /* 0x000fe200078e00ff */
[----:B------:R-:W-:Y:S01]  /*1410*/  LOP3.LUT R49, R49, 0xffff0000, RZ, 0xc0, !PT ;  /* 0xffff000031317812 */ /* 0x000fe200078ec0ff */
[----:B------:R-:W-:Y:S01]  /*1420*/  FFMA.FTZ R5, R5, R7, R6 ;  /* 0x0000000705057223 */ /* 0x000fe20000010006 */
[----:B------:R-:W-:Y:S01]  /*1430*/  LOP3.LUT R16, R17, 0xffff0000, RZ, 0xc0, !PT ;  /* 0xffff000011107812 */ /* 0x000fe200078ec0ff */
[----:B------:R-:W-:Y:S01]  /*1440*/  FFMA.FTZ R54, R54, R11, R3 ;  /* 0x0000000b36367223 */ /* 0x000fe20000010003 */
[----:B------:R-:W-:Y:S01]  /*1450*/  LOP3.LUT R32, R34, 0xffff0000, RZ, 0xc0, !PT ;  /* 0xffff000022207812 */ /* 0x000fe200078ec0ff */
[----:B------:R-:W-:Y:S01]  /*1460*/  FFMA.FTZ R4, R4, R12, R5 ;  /* 0x0000000c04047223 */ /* 0x000fe20000010005 */
[----:B------:R-:W-:Y:S01]  /*1470*/  SHF.L.U32 R34, R35, 0x10, RZ ;  /* 0x0000001023227819 */ /* 0x000fe200000006ff */
[C---:B------:R-:W-:Y:S01]  /*1480*/  IMAD.U32 R5, R50.reuse, 0x10000, RZ ;  /* 0x0001000032057824 */ /* 0x040fe200078e00ff */
[----:B------:R-:W-:Y:S01]  /*1490*/  LOP3.LUT R11, R50, 0xffff0000, RZ, 0xc0, !PT ;  /* 0xffff0000320b7812 */ /* 0x000fe200078ec0ff */
[----:B------:R-:W-:Y:S01]  /*14a0*/  FFMA.FTZ R4, R49, R16, R4 ;  /* 0x0000001031047223 */ /* 0x000fe20000010004 */
[----:B------:R-:W-:-:S02]  /*14b0*/  IMAD.U32 R6, R18, 0x10000, RZ ;  /* 0x0001000012067824 */ /* 0x000fc400078e00ff */
[----:B------:R-:W-:Y:S01]  /*14c0*/  FFMA.FTZ R32, R9, R32, R54 ;  /* 0x0000002009207223 */ /* 0x000fe20000010036 */
[----:B------:R-:W-:Y:S01]  /*14d0*/  LOP3.LUT R9, R18, 0xffff0000, RZ, 0xc0, !PT ;  /* 0xffff000012097812 */ /* 0x000fe200078ec0ff */
[----:B------:R-:W-:Y:S01]  /*14e0*/  IMAD.U32 R7, R20, 0x10000, RZ ;  /* 0x0001000014077824 */ /* 0x000fe200078e00ff */
[----:B------:R-:W-:Y:S01]  /*14f0*/  LOP3.LUT R35, R35, 0xffff0000, RZ, 0xc0, !PT ;  /* 0xffff000023237812 */ /* 0x000fe200078ec0ff */
[----:B------:R-:W-:Y:S01]  /*1500*/  FFMA.FTZ R6, R5, R6, R4 ;  /* 0x0000000605067223 */ /* 0x000fe20000010004 */
[----:B------:R-:W-:Y:S01]  /*1510*/  FFMA.FTZ R29, R29, R34, R32 ;  /* 0x000000221d1d7223 */ /* 0x000fe20000010020 */
[----:B------:R-:W-:Y:S01]  /*1520*/  SHF.L.U32 R3, R51, 0x10, RZ ;  /* 0x0000001033037819 */ /* 0x000fe200000006ff */
[----:B------:R-:W-:Y:S01]  /*1530*/  IMAD.U32 R5, R22, 0x10000, RZ ;  /* 0x0001000016057824 */ /* 0x000fe200078e00ff */
[----:B------:R-:W-:Y:S01]  /*1540*/  SHF.L.U32 R17, R19, 0x10, RZ ;  /* 0x0000001013117819 */ /* 0x000fe200000006ff */
[----:B------:R-:W-:Y:S01]  /*1550*/  FFMA.FTZ R18, R11, R9, R6 ;  /* 0x000000090b127223 */ /* 0x000fe20000010006 */
[----:B------:R-:W-:Y:S01]  /*1560*/  FFMA.FTZ R16, R10, R35, R29 ;  /* 0x000000230a107223 */ /* 0x000fe2000001001d */
        /* <DEDUP_REMOVED lines=9> */
[----:B------:R-:W-:-:S02]  /*1600*/  SHF.L.U32 R16, R24, 0x10, RZ ;  /* 0x0000001018107819 */ /* 0x000fc400000006ff */
[----:B------:R-:W-:Y:S01]  /*1610*/  SHF.L.U32 R8, R21, 0x10, RZ ;  /* 0x0000001015087819 */ /* 0x000fe200000006ff */
        /* <DEDUP_REMOVED lines=8> */
[----:B------:R-:W0:Y:S01]  /*16a0*/  S2R R9, SR_TID.X ;  /* 0x0000000000097919 */ /* 0x000e220000002100 */
[----:B------:R-:W-:Y:S01]  /*16b0*/  LOP3.LUT R12, R37, 0xffff0000, RZ, 0xc0, !PT ;  /* 0xffff0000250c7812 */ /* 0x000fe200078ec0ff */
[----:B------:R-:W-:Y:S01]  /*16c0*/  FFMA.FTZ R3, R44, R24, R3 ;  /* 0x000000182c037223 */ /* 0x000fe20000010003 */
[----:B------:R-:W-:-:S02]  /*16d0*/  SHF.L.U32 R7, R25, 0x10, RZ ;  /* 0x0000001019077819 */ /* 0x000fc400000006ff */
        /* <DEDUP_REMOVED lines=18> */
[----:B------:R-:W-:-:S02]  /*1800*/  LOP3.LUT R23, R23, 0xffff0000, RZ, 0xc0, !PT ;  /* 0xffff000017177812 */ /* 0x000fc400078ec0ff */
[----:B------:R-:W-:Y:S01]  /*1810*/  LOP3.LUT R6, R39, 0xffff0000, RZ, 0xc0, !PT ;  /* 0xffff000027067812 */ /* 0x000fe200078ec0ff */
[----:B------:R-:W-:Y:S01]  /*1820*/  FFMA.FTZ R3, R46, R26, R3 ;  /* 0x0000001a2e037223 */ /* 0x000fe20000010003 */
[C---:B------:R-:W-:Y:S02]  /*1830*/  SHF.L.U32 R5, R27.reuse, 0x10, RZ ;  /* 0x000000101b057819 */ /* 0x040fe400000006ff */
[----:B------:R-:W-:Y:S01]  /*1840*/  LOP3.LUT R27, R27, 0xffff0000, RZ, 0xc0, !PT ;  /* 0xffff00001b1b7812 */ /* 0x000fe200078ec0ff */
[----:B------:R-:W-:Y:S01]  /*1850*/  FFMA.FTZ R4, R23, R6, R4 ;  /* 0x0000000617047223 */ /* 0x000fe20000010004 */
[----:B------:R-:W-:Y:S01]  /*1860*/  LOP3.LUT R6, R47, 0xffff0000, RZ, 0xc0, !PT ;  /* 0xffff00002f067812 */ /* 0x000fe200078ec0ff */
[----:B------:R-:W-:Y:S01]  /*1870*/  FFMA.FTZ R5, R8, R5, R3 ;  /* 0x0000000508057223 */ /* 0x000fe20000010003 */
[----:B0-----:R-:W-:Y:S02]  /*1880*/  LOP3.LUT P0, RZ, R9, 0x7, RZ, 0xc0, !PT ;  /* 0x0000000709ff7812 */ /* 0x001fe4000780c0ff */
[----:B------:R-:W0:Y:S01]  /*1890*/  SHFL.BFLY PT, R3, R4, 0x4, 0x1f ;  /* 0x0c801f0004037f89 */ /* 0x000e2200000e0000 */
[----:B------:R-:W-:-:S05]  /*18a0*/  FFMA.FTZ R5, R6, R27, R5 ;  /* 0x0000001b06057223 */ /* 0x000fca0000010005 */
[----:B------:R-:W1:Y:S01]  /*18b0*/  SHFL.BFLY PT, R8, R5, 0x4, 0x1f ;  /* 0x0c801f0005087f89 */ /* 0x000e6200000e0000 */
[----:B0-----:R-:W-:-:S05]  /*18c0*/  FADD.FTZ R3, R4, R3 ;  /* 0x0000000304037221 */ /* 0x001fca0000010000 */
[----:B------:R-:W0:Y:S01]  /*18d0*/  SHFL.BFLY PT, R6, R3, 0x2, 0x1f ;  /* 0x0c401f0003067f89 */ /* 0x000e2200000e0000 */
[----:B-1----:R-:W-:Y:S01]  /*18e0*/  FADD.FTZ R8, R5, R8 ;  /* 0x0000000805087221 */ /* 0x002fe20000010000 */
[----:B------:R-:W-:Y:S01]  /*18f0*/  LEA.HI R5, P1, R9, R2, RZ, 0x1d ;  /* 0x0000000209057211 */ /* 0x000fe2000783e8ff */
[----:B------:R-:W-:-:S03]  /*1900*/  IMAD.SHL.U32 R9, R0, 0x4, RZ ;  /* 0x0000000400097824 */ /* 0x000fc600078e00ff */
[----:B------:R-:W1:Y:S01]  /*1910*/  SHFL.BFLY PT, R7, R8, 0x2, 0x1f ;  /* 0x0c401f0008077f89 */ /* 0x000e6200000e0000 */
[----:B0-----:R-:W-:-:S05]  /*1920*/  FADD.FTZ R11, R3, R6 ;  /* 0x00000006030b7221 */ /* 0x001fca0000010000 */
[----:B------:R-:W0:Y:S01]  /*1930*/  SHFL.BFLY PT, R10, R11, 0x1, 0x1f ;  /* 0x0c201f000b0a7f89 */ /* 0x000e2200000e0000 */
[----:B-1----:R-:W-:Y:S01]  /*1940*/  FADD.FTZ R7, R8, R7 ;  /* 0x0000000708077221 */ /* 0x002fe20000010000 */
[----:B------:R-:W-:-:S04]  /*1950*/  IADD3 R8, R9, 0x10, R9 ;  /* 0x0000001009087810 */ /* 0x000fc80007ffe009 */
[----:B------:R-:W1:Y:S01]  /*1960*/  SHFL.BFLY PT, R6, R7, 0x1, 0x1f ;  /* 0x0c201f0007067f89 */ /* 0x000e6200000e0000 */
[----:B0-----:R-:W-:Y:S01]  /*1970*/  @!P0 FADD.FTZ R4, R11, R10 ;  /* 0x0000000a0b048221 */ /* 0x001fe20000010000 */
[----:B------:R-:W-:Y:S01]  /*1980*/  LEA.HI.X.SX32 R10, R2, RZ, 0x1, P1 ;  /* 0x000000ff020a7211 */ /* 0x000fe200008f0eff */
[----:B------:R-:W-:Y:S01]  /*1990*/  IMAD.WIDE R2, R9, 0x10, R52 ;  /* 0x0000001009027825 */ /* 0x000fe200078e0234 */
[----:B------:R-:W-:Y:S01]  /*19a0*/  LEA R12, P1, R5, UR6, 0x2 ;  /* 0x00000006050c7c11 */ /* 0x000fe2000f8210ff */
[----:B------:R-:W-:Y:S01]  /*19b0*/  ULDC UR6, c[0x0][0x384] ;  /* 0x0000e10000067ab9 */ /* 0x000fe20000000800 */
[----:B------:R-:W-:Y:S01]  /*19c0*/  IADD3 R11, R9, R8, RZ ;  /* 0x00000008090b7210 */ /* 0x000fe20007ffe0ff */
[----:B-1----:R-:W-:Y:S01]  /*19d0*/  FADD.FTZ R6, R7, R6 ;  /* 0x0000000607067221 */ /* 0x002fe20000010000 */
[----:B------:R-:W-:Y:S01]  /*19e0*/  LEA.HI.X R13, R5, UR7, R10, 0x2, P1 ;  /* 0x00000007050d7c11 */ /* 0x000fe200088f140a */
[----:B------:R-:W-:Y:S01]  /*19f0*/  @!P0 FMUL.FTZ R15, R4, UR6 ;  /* 0x00000006040f8c20 */ /* 0x000fe20008410000 */
[----:B------:R-:W-:-:S04]  /*1a00*/  IMAD.WIDE R4, R0, 0x40, R2 ;  /* 0x0000004000047825 */ /* 0x000fc800078e0202 */
[----:B------:R-:W-:Y:S01]  /*1a10*/  FMUL.FTZ R17, R6, UR6 ;  /* 0x0000000606117c20 */ /* 0x000fe20008410000 */
[----:B------:R-:W-:Y:S01]  /*1a20*/  @!P0 STG.E desc[UR4][R12.64], R15 ;  /* 0x0000000f0c008986 */ /* 0x000fe2000c101904 */
[----:B------:R-:W-:-:S03]  /*1a30*/  IMAD.WIDE R8, R8, 0x10, R52 ;  /* 0x0000001008087825 */ /* 0x000fc600078e0234 */
[----:B------:R-:W-:Y:S01]  /*1a40*/  @!P0 STG.E desc[UR4][R12.64+0x80], R17 ;  /* 0x000080110c008986 */ /* 0x000fe2000c101904 */
[----:B------:R-:W-:-:S03]  /*1a50*/  IMAD.WIDE R6, R0, 0x40, R4 ;  /* 0x0000004000067825 */ /* 0x000fc600078e0204 */
[----:B------:R-:W-:Y:S01]  /*1a60*/  STG.E.128 desc[UR4][R52.64], RZ ;  /* 0x000000ff34007986 */ /* 0x000fe2000c101d04 */
[----:B------:R-:W-:-:S03]  /*1a70*/  IMAD.WIDE R10, R11, 0x10, R52 ;  /* 0x000000100b0a7825 */ /* 0x000fc600078e0234 */
[----:B------:R-:W-:Y:S04]  /*1a80*/  STG.E.128 desc[UR4][R2.64], RZ ;  /* 0x000000ff02007986 */ /* 0x000fe8000c101d04 */
        /* <DEDUP_REMOVED lines=9> */
[----:B------:R-:W-:Y:S01]  /*1b20*/  STG.E.128 desc[UR4][R10.64+0x100], RZ ;  /* 0x000100ff0a007986 */ /* 0x000fe2000c101d04 */
[----:B------:R-:W-:Y:S05]  /*1b30*/  EXIT ;  /* 0x000000000000794d */ /* 0x000fea0003800000 */
.L_x_520:
        /* <DEDUP_REMOVED lines=12> */
.L_x_816:


//--------------------- .text._ZN5flash27flash_bwd_convert_dq_kernelI23Flash_bwd_kernel_traitsILi192ELi64ELi64ELi8ELi4ELi2ELi2ELb0ELb0EN7cutlass10bfloat16_tE19Flash_kernel_traitsILi192ELi64ELi64ELi8ES3_EEEEvNS_16Flash_bwd_paramsEi --------------------------
	.section	.text._ZN5flash27flash_bwd_convert_dq_kernelI23Flash_bwd_kernel_traitsILi192ELi64ELi64ELi8ELi4ELi2ELi2ELb0ELb0EN7cutlass10bfloat16_tE19Flash_kernel_traitsILi192ELi64ELi64ELi8ES3_EEEEvNS_16Flash_bwd_paramsEi,"ax",@progbits
	.align	128
        .global         _ZN5flash27flash_bwd_convert_dq_kernelI23Flash_bwd_kernel_traitsILi192ELi64ELi64ELi8ELi4ELi2ELi2ELb0ELb0EN7cutlass10bfloat16_tE19Flash_kernel_traitsILi192ELi64ELi64ELi8ES3_EEEEvNS_16Flash_bwd_paramsEi
        .type           _ZN5flash27flash_bwd_convert_dq_kernelI23Flash_bwd_kernel_traitsILi192ELi64ELi64ELi8ELi4ELi2ELi2ELb0ELb0EN7cutlass10bfloat16_tE19Flash_kernel_traitsILi192ELi64ELi64ELi8ES3_EEEEvNS_16Flash_bwd_paramsEi,@function
        .size           _ZN5flash27flash_bwd_convert_dq_kernelI23Flash_bwd_kernel_traitsILi192ELi64ELi64ELi8ELi4ELi2ELi2ELb0ELb0EN7cutlass10bfloat16_tE19Flash_kernel_traitsILi192ELi64ELi64ELi8ES3_EEEEvNS_16Flash_bwd_paramsEi,(.L_x_817 - _ZN5flash27flash_bwd_convert_dq_kernelI23Flash_bwd_kernel_traitsILi192ELi64ELi64ELi8ELi4ELi2ELi2ELb0ELb0EN7cutlass10bfloat16_tE19Flash_kernel_traitsILi192ELi64ELi64ELi8ES3_EEEEvNS_16Flash_bwd_paramsEi)
        .other          _ZN5flash27flash_bwd_convert_dq_kernelI23Flash_bwd_kernel_traitsILi192ELi64ELi64ELi8ELi4ELi2ELi2ELb0ELb0EN7cutlass10bfloat16_tE19Flash_kernel_traitsILi192ELi64ELi64ELi8ES3_EEEEvNS_16Flash_bwd_paramsEi,@"STO_CUDA_ENTRY STV_DEFAULT"
_ZN5flash27flash_bwd_convert_dq_kernelI23Flash_bwd_kernel_traitsILi192ELi64ELi64ELi8ELi4ELi2ELi2ELb0ELb0EN7cutlass10bfloat16_tE19Flash_kernel_traitsILi192ELi64ELi64ELi8ES3_EEEEvNS_16Flash_bwd_paramsEi:
.text._ZN5flash27flash_bwd_convert_dq_kernelI23Flash_bwd_kernel_traitsILi192ELi64ELi64ELi8ELi4ELi2ELi2ELb0ELb0EN7cutlass10bfloat16_tE19Flash_kernel_traitsILi192ELi64ELi64ELi8ES3_EEEEvNS_16Flash_bwd_paramsEi:
        /* <DEDUP_REMOVED lines=80> */
.L_x_521:
        /* <DEDUP_REMOVED lines=82> */
.L_x_523:
        /* <DEDUP_REMOVED lines=124> */
.L_x_522:
        /* <DEDUP_REMOVED lines=167> */
.L_x_525:
[----:B------:R-:W-:Y:S05]  /*1c50*/  BSYNC B0 ;  /* 0x0000000000007941 */ /* 0x000fea0003800000 */
.L_x_524:
        /* <DEDUP_REMOVED lines=22> */
.L_x_526:
        /* <DEDUP_REMOVED lines=12> */
.L_x_817:


//--------------------- .text._ZN5flash44flash_bwd_dq_dk_dv_loop_seqk_parallel_kernelI23Flash_bwd_kernel_traitsILi192ELi64ELi64ELi8ELi4ELi2ELi2ELb0ELb0EN7cutlass10bfloat16_tE19Flash_kernel_traitsILi192ELi64ELi64ELi8ES3_EELb1ELb1ELb0ELb0ELb0ELb0ELb0EEEvNS_16Flash_bwd_paramsE --------------------------
	.section	.text._ZN5flash44flash_bwd_dq_dk_dv_loop_seqk_parallel_kernelI23Flash_bwd_kernel_traitsILi192ELi64ELi64ELi8ELi4ELi2ELi2ELb0ELb0EN7cutlass10bfloat16_tE19Flash_kernel_traitsILi192ELi64ELi64ELi8ES3_EELb1ELb1ELb0ELb0ELb0ELb0ELb0EEEvNS_16Flash_bwd_paramsE,"ax",@progbits
	.align	128
        .global         _ZN5flash44flash_bwd_dq_dk_dv_loop_seqk_parallel_kernelI23Flash_bwd_kernel_traitsILi192ELi64ELi64ELi8ELi4ELi2ELi2ELb0ELb0EN7cutlass10bfloat16_tE19Flash_kernel_traitsILi192ELi64ELi64ELi8ES3_EELb1ELb1ELb0ELb0ELb0ELb0ELb0EEEvNS_16Flash_bwd_paramsE
        .type           _ZN5flash44flash_bwd_dq_dk_dv_loop_seqk_parallel_kernelI23Flash_bwd_kernel_traitsILi192ELi64ELi64ELi8ELi4ELi2ELi2ELb0ELb0EN7cutlass10bfloat16_tE19Flash_kernel_traitsILi192ELi64ELi64ELi8ES3_EELb1ELb1ELb0ELb0ELb0ELb0ELb0EEEvNS_16Flash_bwd_paramsE,@function
        .size           _ZN5flash44flash_bwd_dq_dk_dv_loop_seqk_parallel_kernelI23Flash_bwd_kernel_traitsILi192ELi64ELi64ELi8ELi4ELi2ELi2ELb0ELb0EN7cutlass10bfloat16_tE19Flash_kernel_traitsILi192ELi64ELi64ELi8ES3_EELb1ELb1ELb0ELb0ELb0ELb0ELb0EEEvNS_16Flash_bwd_paramsE,(.L_x_818 - _ZN5flash44flash_bwd_dq_dk_dv_loop_seqk_parallel_kernelI23Flash_bwd_kernel_traitsILi192ELi64ELi64ELi8ELi4ELi2ELi2ELb0ELb0EN7cutlass10bfloat16_tE19Flash_kernel_traitsILi192ELi64ELi64ELi8ES3_EELb1ELb1ELb0ELb0ELb0ELb0ELb0EEEvNS_16Flash_bwd_paramsE)
        .other          _ZN5flash44flash_bwd_dq_dk_dv_loop_seqk_parallel_kernelI23Flash_bwd_kernel_traitsILi192ELi64ELi64ELi8ELi4ELi2ELi2ELb0ELb0EN7cutlass10bfloat16_tE19Flash_kernel_traitsILi192ELi64ELi64ELi8ES3_EELb1ELb1ELb0ELb0ELb0ELb0ELb0EEEvNS_16Flash_bwd_paramsE,@"STO_CUDA_ENTRY STV_DEFAULT"
_ZN5flash44flash_bwd_dq_dk_dv_loop_seqk_parallel_kernelI23Flash_bwd_kernel_traitsILi192ELi64ELi64ELi8ELi4ELi2ELi2ELb0ELb0EN7cutlass10bfloat16_tE19Flash_kernel_traitsILi192ELi64ELi64ELi8ES3_EELb1ELb1ELb0ELb0ELb0ELb0ELb0EEEvNS_16Flash_bwd_paramsE:
.text._ZN5flash44flash_bwd_dq_dk_dv_loop_seqk_parallel_kernelI23Flash_bwd_kernel_traitsILi192ELi64ELi64ELi8ELi4ELi2ELi2ELb0ELb0EN7cutlass10bfloat16_tE19Flash_kernel_traitsILi192ELi64ELi64ELi8ES3_EELb1ELb1ELb0ELb0ELb0ELb0ELb0EEEvNS_16Flash_bwd_paramsE:
[----:B------:R-:W1:Y:S01]  /*0000*/  LDC R1, c[0x0][0x28] ;  /* 0x00000a00ff017b82 */ /* 0x000e620000000800 */
[----:B------:R-:W2:Y:S01]  /*0010*/  S2R R222, SR_CTAID.X ;  /* 0x0000000000de7919 */ /* 0x000ea20000002500 */
[----:B------:R-:W-:Y:S01]  /*0020*/  ULDC UR5, c[0x0][0x2c8] ;  /* 0x0000b20000057ab9 */ /* 0x000fe20000000800 */
[----:B-1----:R-:W-:Y:S01]  /*0030*/  IADD3 R1, R1, -0x8, RZ ;  /* 0xfffffff801017810 */ /* 0x002fe20007ffe0ff */
[----:B------:R-:W-:-:S04]  /*0040*/  UIADD3 UR5, UR5, 0x3f, URZ ;  /* 0x0000003f05057890 */ /* 0x000fc8000fffe03f */
[----:B------:R-:W-:-:S04]  /*0050*/  USHF.R.S32.HI UR4, URZ, 0x1f, UR5 ;  /* 0x0000001f3f047899 */ /* 0x000fc80008011405 */
[----:B------:R-:W-:-:S04]  /*0060*/  ULEA.HI UR4, UR4, UR5, URZ, 0x6 ;  /* 0x0000000504047291 */ /* 0x000fc8000f8f303f */
[----:B------:R-:W-:-:S06]  /*0070*/  USHF.R.S32.HI UR12, URZ, 0x6, UR4 ;  /* 0x000000063f0c7899 */ /* 0x000fcc0008011404 */
[----:B--2---:R-:W-:-:S13]  /*0080*/  ISETP.GE.AND P0, PT, R222, UR12, PT ;  /* 0x0000000cde007c0c */ /* 0x004fda000bf06270 */
        /* <DEDUP_REMOVED lines=25> */
[--C-:B------:R-:W-:Y:S01]  /*0220*/  SHF.R.S32.HI R4, RZ, 0x5, R0.reuse ;  /* 0x00000005ff047819 */ /* 0x100fe20000011400 */
[C---:B------:R-:W-:Y:S01]  /*0230*/  IMAD.IADD R12, R8.reuse, 0x1, -R5 ;  /* 0x00000001080c7824 */ /* 0x040fe200078e0a05 */
[----:B------:R-:W-:Y:S01]  /*0240*/  SHF.R.S32.HI R5, RZ, 0x1f, R0 ;  /* 0x0000001fff057819 */ /* 0x000fe20000011400 */
[----:B------:R-:W-:Y:S01]  /*0250*/  IMAD.IADD R14, R8, 0x1, -R7 ;  /* 0x00000001080e7824 */ /* 0x000fe200078e0a07 */
[----:B------:R-:W-:-:S02]  /*0260*/  SHF.R.S32.HI R7, RZ, 0x4, R3 ;  /* 0x00000004ff077819 */ /* 0x000fc40000011403 */
[----:B------:R-:W-:Y:S02]  /*0270*/  LOP3.LUT R6, R13, 0xfffffff8, RZ, 0xc0, !PT ;  /* 0xfffffff80d067812 */ /* 0x000fe400078ec0ff */
[-C--:B------:R-:W-:Y:S02]  /*0280*/  LEA.HI R5, R5, R4.reuse, RZ, 0x2 ;  /* 0x0000000405057211 */ /* 0x080fe400078f10ff */
[----:B------:R-:W-:Y:S01]  /*0290*/  SHF.R.S32.HI R10, RZ, 0x2, R2 ;  /* 0x00000002ff0a7819 */ /* 0x000fe20000011402 */
[----:B------:R-:W-:Y:S01]  /*02a0*/  IMAD.IADD R6, R8, 0x1, -R6 ;  /* 0x0000000108067824 */ /* 0x000fe200078e0a06 */
[----:B------:R-:W-:Y:S02]  /*02b0*/  SHF.R.S32.HI R2, RZ, 0x1f, R2 ;  /* 0x0000001fff027819 */ /* 0x000fe40000011402 */
[----:B------:R-:W-:Y:S01]  /*02c0*/  SHF.R.S32.HI R223, RZ, 0x3, R13 ;  /* 0x00000003ffdf7819 */ /* 0x000fe2000001140d */
[----:B------:R-:W-:Y:S01]  /*02d0*/  IMAD.SHL.U32 R206, R6, 0x8, RZ ;  /* 0x0000000806ce7824 */ /* 0x000fe200078e00ff */
[----:B------:R-:W-:-:S02]  /*02e0*/  LEA.HI R0, R0, R4, RZ, 0x1 ;  /* 0x0000000400007211 */ /* 0x000fc400078f08ff */
[----:B------:R-:W-:Y:S01]  /*02f0*/  LEA.HI R9, R3, R7, RZ, 0x1 ;  /* 0x0000000703097211 */ /* 0x000fe200078f08ff */
[----:B------:R-:W-:Y:S01]  /*0300*/  VIADD R217, R206, 0x40 ;  /* 0x00000040ced97836 */ /* 0x000fe20000000000 */
[----:B------:R-:W-:Y:S01]  /*0310*/  LOP3.LUT R3, R5, 0xfffffffc, RZ, 0xc0, !PT ;  /* 0xfffffffc05037812 */ /* 0x000fe200078ec0ff */
[----:B------:R-:W-:Y:S01]  /*0320*/  IMAD.SHL.U32 R5, R223, 0x40, RZ ;  /* 0x00000040df057824 */ /* 0x000fe200078e00ff */
[----:B------:R-:W-:Y:S01]  /*0330*/  LEA.HI R8, R2, R10, RZ, 0x3 ;  /* 0x0000000a02087211 */ /* 0x000fe200078f18ff */
[----:B------:R-:W-:Y:S01]  /*0340*/  VIADD R218, R206, 0x80 ;  /* 0x00000080ceda7836 */ /* 0x000fe20000000000 */
[----:B------:R-:W-:Y:S01]  /*0350*/  LOP3.LUT R0, R0, 0xfffffffe, RZ, 0xc0, !PT ;  /* 0xfffffffe00007812 */ /* 0x000fe200078ec0ff */
[----:B------:R-:W-:Y:S01]  /*0360*/  IMAD.IADD R236, R4, 0x1, -R3 ;  /* 0x0000000104ec7824 */ /* 0x000fe200078e0a03 */
[----:B------:R-:W-:Y:S02]  /*0370*/  LOP3.LUT R2, R9, 0xfffffffe, RZ, 0xc0, !PT ;  /* 0xfffffffe09027812 */ /* 0x000fe400078ec0ff */
[----:B------:R-:W-:Y:S01]  /*0380*/  LOP3.LUT R3, R8, 0xfffffff8, RZ, 0xc0, !PT ;  /* 0xfffffff808037812 */ /* 0x000fe200078ec0ff */
[----:B------:R-:W-:Y:S01]  /*0390*/  IMAD.IADD R186, R4, 0x1, -R0 ;  /* 0x0000000104ba7824 */ /* 0x000fe200078e0a00 */
[----:B------:R-:W-:Y:S01]  /*03a0*/  LOP3.LUT R0, R5, 0x1c0, RZ, 0xc0, !PT ;  /* 0x000001c005007812 */ /* 0x000fe200078ec0ff */
[----:B------:R-:W-:Y:S01]  /*03b0*/  IMAD.IADD R8, R7, 0x1, -R2 ;  /* 0x0000000107087824 */ /* 0x000fe200078e0a02 */
[----:B------:R-:W-:Y:S01]  /*03c0*/  SHF.R.S32.HI R5, RZ, 0x1f, R11 ;  /* 0x0000001fff057819 */ /* 0x000fe2000001140b */
[----:B------:R-:W-:Y:S01]  /*03d0*/  IMAD.IADD R4, R10, 0x1, -R3 ;  /* 0x000000010a047824 */ /* 0x000fe200078e0a03 */
[----:B------:R-:W-:Y:S01]  /*03e0*/  LOP3.LUT R3, R0, 0x38, R206, 0xf8, !PT ;  /* 0x0000003800037812 */ /* 0x000fe200078ef8ce */
[----:B------:R-:W-:Y:S01]  /*03f0*/  IMAD.SHL.U32 R181, R8, 0x200, RZ ;  /* 0x0000020008b57824 */ /* 0x000fe200078e00ff */
[----:B------:R-:W-:Y:S01]  /*0400*/  SHF.R.U32.HI R2, RZ, 0x3, R0 ;  /* 0x00000003ff027819 */ /* 0x000fe20000011600 */
[----:B------:R-:W-:Y:S01]  /*0410*/  IMAD.SHL.U32 R0, R6, 0x40, RZ ;  /* 0x0000004006007824 */ /* 0x000fe200078e00ff */
[----:B------:R-:W-:-:S02]  /*0420*/  LEA.HI R210, R5, R11, RZ, 0x2 ;  /* 0x0000000b05d27211 */ /* 0x000fc400078f10ff */
[----:B------:R-:W-:Y:S01]  /*0430*/  LOP3.LUT R7, R3, R2, RZ, 0x3c, !PT ;  /* 0x0000000203077212 */ /* 0x000fe200078e3cff */
[----:B------:R-:W-:Y:S01]  /*0440*/  IMAD.SHL.U32 R2, R186, 0x10, RZ ;  /* 0x00000010ba027824 */ /* 0x000fe200078e00ff */
[----:B------:R-:W-:Y:S02]  /*0450*/  LOP3.LUT R0, R0, 0x1c0, RZ, 0xc0, !PT ;  /* 0x000001c000007812 */ /* 0x000fe400078ec0ff */
[----:B------:R-:W-:Y:S02]  /*0460*/  SHF.R.S32.HI R3, RZ, 0x1f, R12 ;  /* 0x0000001fff037819 */ /* 0x000fe4000001140c */
[C---:B------:R-:W-:Y:S02]  /*0470*/  LOP3.LUT R177, R0.reuse, 0x8, R13, 0xf8, !PT ;  /* 0x0000000800b17812 */ /* 0x040fe400078ef80d */
[----:B------:R-:W-:Y:S02]  /*0480*/  LOP3.LUT R5, R0, 0x10, R2, 0xf8, !PT ;  /* 0x0000001000057812 */ /* 0x000fe400078ef802 */
[----:B------:R-:W-:-:S02]  /*0490*/  SHF.R.S32.HI R234, RZ, 0x7, R234 ;  /* 0x00000007ffea7819 */ /* 0x000fc400000114ea */
[----:B------:R-:W-:Y:S02]  /*04a0*/  SHF.R.U32.HI R0, RZ, 0x3, R0 ;  /* 0x00000003ff007819 */ /* 0x000fe40000011600 */
[----:B------:R-:W-:Y:S01]  /*04b0*/  LEA.HI R10, R3, R12, RZ, 0x3 ;  /* 0x0000000c030a7211 */ /* 0x000fe200078f18ff */
[C---:B------:R-:W-:Y:S01]  /*04c0*/  IMAD R3, R234.reuse, 0x800, R181 ;  /* 0x00000800ea037824 */ /* 0x040fe200078e02b5 */
[----:B------:R-:W-:Y:S01]  /*04d0*/  LOP3.LUT R177, R177, R0, RZ, 0x3c, !PT ;  /* 0x00000000b1b17212 */ /* 0x000fe200078e3cff */
[----:B------:R-:W-:Y:S01]  /*04e0*/  IMAD.SHL.U32 R17, R234, 0x20, RZ ;  /* 0x00000020ea117824 */ /* 0x000fe200078e00ff */
[----:B------:R-:W-:Y:S02]  /*04f0*/  LOP3.LUT R5, R5, 0x8, R13, 0xf8, !PT ;  /* 0x0000000805057812 */ /* 0x000fe400078ef80d */
[C---:B------:R-:W-:Y:S01]  /*0500*/  LOP3.LUT R2, R4.reuse, 0x1, RZ, 0xc0, !PT ;  /* 0x0000000104027812 */ /* 0x040fe200078ec0ff */
[----:B------:R-:W-:Y:S01]  /*0510*/  IMAD.IADD R177, R3, 0x1, R177 ;  /* 0x0000000103b17824 */ /* 0x000fe200078e02b1 */
[----:B------:R-:W-:Y:S01]  /*0520*/  LOP3.LUT R181, R181, R5, R0, 0xf6, !PT ;  /* 0x00000005b5b57212 */ /* 0x000fe200078ef600 */
[----:B------:R-:W-:Y:S01]  /*0530*/  IMAD.SHL.U32 R3, R4, 0x40, RZ ;  /* 0x0000004004037824 */ /* 0x000fe200078e00ff */
[----:B------:R-:W-:-:S02]  /*0540*/  SHF.R.S32.HI R0, RZ, 0x6, R15 ;  /* 0x00000006ff007819 */ /* 0x000fc4000001140f */
[C---:B------:R-:W-:Y:S02]  /*0550*/  LOP3.LUT P4, RZ, R6.reuse, 0x4, RZ, 0xc0, !PT ;  /* 0x0000000406ff7812 */ /* 0x040fe4000788c0ff */
[----:B------:R-:W-:Y:S01]  /*0560*/  LOP3.LUT P3, RZ, R6, 0x2, RZ, 0xc0, !PT ;  /* 0x0000000206ff7812 */ /* 0x000fe2000786c0ff */
[----:B------:R-:W-:Y:S01]  /*0570*/  IMAD R250, R0, 0x200, R7 ;  /* 0x0000020000fa7824 */ /* 0x000fe200078e0207 */
[----:B------:R-:W-:Y:S01]  /*0580*/  LOP3.LUT R6, R10, 0xfffffff8, RZ, 0xc0, !PT ;  /* 0xfffffff80a067812 */ /* 0x000fe200078ec0ff */
[----:B------:R-:W-:Y:S01]  /*0590*/  IMAD.SHL.U32 R7, R14, 0x2, RZ ;  /* 0x000000020e077824 */ /* 0x000fe200078e00ff */
[----:B------:R-:W-:Y:S01]  /*05a0*/  ISETP.NE.U32.AND P0, PT, R2, 0x1, PT ;  /* 0x000000010200780c */ /* 0x000fe20003f05070 */
[----:B------:R-:W-:Y:S01]  /*05b0*/  IMAD.SHL.U32 R2, R0, 0x8, RZ ;  /* 0x0000000800027824 */ /* 0x000fe200078e00ff */
[----:B------:R-:W-:Y:S01]  /*05c0*/  LOP3.LUT R0, R3, 0x1c0, RZ, 0xc0, !PT ;  /* 0x000001c003007812 */ /* 0x000fe200078ec0ff */
[----:B------:R-:W-:Y:S01]  /*05d0*/  IMAD.IADD R16, R12, 0x1, -R6 ;  /* 0x000000010c107824 */ /* 0x000fe200078e0a06 */
[----:B------:R-:W-:Y:S01]  /*05e0*/  R2P PR, R4, 0x6 ;  /* 0x0000000604007804 */ /* 0x000fe20000000000 */
[----:B------:R-:W-:Y:S01]  /*05f0*/  IMAD.SHL.U32 R4, R8, 0x20, RZ ;  /* 0x0000002008047824 */ /* 0x000fe200078e00ff */
[----:B------:R-:W-:Y:S01]  /*0600*/  LOP3.LUT R2, R2, 0x18, RZ, 0xc0, !PT ;  /* 0x0000001802027812 */ /* 0x000fe200078ec0ff */
[----:B------:R-:W-:Y:S01]  /*0610*/  IMAD.SHL.U32 R6, R16, 0x40, RZ ;  /* 0x0000004010067824 */ /* 0x000fe200078e00ff */
[----:B------:R-:W-:Y:S01]  /*0620*/  SHF.R.U32.HI R3, RZ, 0x3, R0 ;  /* 0x00000003ff037819 */ /* 0x000fe20000011600 */
[----:B------:R1:W-:Y:S01]  /*0630*/  STL [R1], R16 ;  /* 0x0000001001007387 */ /* 0x0003e20000100800 */
[----:B------:R-:W-:-:S02]  /*0640*/  LOP3.LUT R5, R0, 0x20, R17, 0xf8, !PT ;  /* 0x0000002000057812 */ /* 0x000fc400078ef811 */
[----:B------:R-:W-:Y:S02]  /*0650*/  LOP3.LUT R11, R3, R0, R2, 0x1e, !PT ;  /* 0x00000000030b7212 */ /* 0x000fe400078e1e02 */
[----:B------:R-:W-:Y:S01]  /*0660*/  LOP3.LUT R9, R2, 0x20, R4, 0xf8, !PT ;  /* 0x0000002002097812 */ /* 0x000fe200078ef804 */
[--C-:B------:R-:W-:Y:S01]  /*0670*/  IMAD R4, R236, 0x400, R7.reuse ;  /* 0x00000400ec047824 */ /* 0x100fe200078e0207 */
[----:B------:R-:W-:Y:S01]  /*0680*/  LOP3.LUT R0, R5, R3, RZ, 0x3c, !PT ;  /* 0x0000000305007212 */ /* 0x000fe200078e3cff */
[----:B------:R-:W-:Y:S01]  /*0690*/  IMAD.SHL.U32 R5, R10, 0x40, RZ ;  /* 0x000000400a057824 */ /* 0x000fe200078e00ff */
[----:B------:R-:W-:Y:S01]  /*06a0*/  LOP3.LUT R3, R6, 0x1c0, RZ, 0xc0, !PT ;  /* 0x000001c006037812 */ /* 0x000fe200078ec0ff */
[----:B------:R-:W-:Y:S01]  /*06b0*/  IMAD.SHL.U32 R6, R8, 0x8, RZ ;  /* 0x0000000808067824 */ /* 0x000fe200078e00ff */
[----:B------:R-:W-:Y:S01]  /*06c0*/  SEL R178, R178, 0xffffffe0, !P3 ;  /* 0xffffffe0b2b27807 */ /* 0x000fe20005800000 */
[----:B------:R-:W-:Y:S01]  /*06d0*/  IMAD.IADD R211, R4, 0x1, R0 ;  /* 0x0000000104d37824 */ /* 0x000fe200078e0200 */
[----:B------:R-:W-:Y:S01]  /*06e0*/  LOP3.LUT R0, R5, 0xfffffe00, RZ, 0xc0, !PT ;  /* 0xfffffe0005007812 */ /* 0x000fe200078ec0ff */
[----:B------:R-:W-:Y:S01]  /*06f0*/  IMAD R5, R186, 0x400, R7 ;  /* 0x00000400ba057824 */ /* 0x000fe200078e0207 */
[----:B------:R-:W-:-:S02]  /*0700*/  SHF.R.U32.HI R2, RZ, 0x3, R3 ;  /* 0x00000003ff027819 */ /* 0x000fc40000011603 */
[----:B------:R-:W-:Y:S01]  /*0710*/  LOP3.LUT R6, R3, 0x8, R6, 0xf8, !PT ;  /* 0x0000000803067812 */ /* 0x000fe200078ef806 */
[----:B------:R-:W-:Y:S01]  /*0720*/  IMAD.IADD R5, R5, 0x1, R11 ;  /* 0x0000000105057824 */ /* 0x000fe200078e020b */
[----:B------:R-:W-:Y:S01]  /*0730*/  LOP3.LUT R3, R2, R9, R3, 0x1e, !PT ;  /* 0x0000000902037212 */ /* 0x000fe200078e1e03 */
[--C-:B------:R-:W-:Y:S01]  /*0740*/  IMAD R186, R186, 0x400, R0.reuse ;  /* 0x00000400baba7824 */ /* 0x100fe200078e0200 */
[----:B------:R-:W-:Y:S01]  /*0750*/  LOP3.LUT R2, R6, R2, RZ, 0x3c, !PT ;  /* 0x0000000206027212 */ /* 0x000fe200078e3cff */
[----:B------:R-:W-:Y:S01]  /*0760*/  IMAD R4, R236, 0x400, R0 ;  /* 0x00000400ec047824 */ /* 0x000fe200078e0200 */
[----:B------:R-:W-:Y:S02]  /*0770*/  LEA R177, R177, UR5, 0x1 ;  /* 0x00000005b1b17c11 */ /* 0x000fe4000f8e08ff */
[----:B------:R-:W-:Y:S01]  /*0780*/  LEA R211, R211, UR5, 0x1 ;  /* 0x00000005d3d37c11 */ /* 0x000fe2000f8e08ff */
[----:B------:R-:W-:Y:S01]  /*0790*/  IMAD.IADD R186, R2, 0x1, R186 ;  /* 0x0000000102ba7824 */ /* 0x000fe200078e02ba */
[----:B------:R-:W-:Y:S01]  /*07a0*/  SEL R182, R182, 0xffffffc0, !P4 ;  /* 0xffffffc0b6b67807 */ /* 0x000fe20006000000 */
[--C-:B------:R-:W-:Y:S01]  /*07b0*/  IMAD.IADD R178, R178, 0x1, R177.reuse ;  /* 0x00000001b2b27824 */ /* 0x100fe200078e02b1 */
[----:B------:R-:W-:Y:S01]  /*07c0*/  SEL R213, R213, 0x10, !P0 ;  /* 0x00000010d5d57807 */ /* 0x000fe20004000000 */
[----:B------:R-:W-:Y:S01]  /*07d0*/  VIADD R212, R211, 0x20 ;  /* 0x00000020d3d47836 */ /* 0x000fe20000000000 */
[----:B------:R-:W-:Y:S01]  /*07e0*/  LEA R228, R5, UR6, 0x1 ;  /* 0x0000000605e47c11 */ /* 0x000fe2000f8e08ff */
[----:B------:R-:W-:Y:S01]  /*07f0*/  @P1 VIADD R212, R211, 0xffffffe0 ;  /* 0xffffffe0d3d41836 */ /* 0x000fe20000000000 */
[----:B------:R-:W-:Y:S01]  /*0800*/  SHF.R.S32.HI R210, RZ, 0x2, R210 ;  /* 0x00000002ffd27819 */ /* 0x000fe200000114d2 */
[C---:B------:R-:W-:Y:S01]  /*0810*/  IMAD.IADD R180, R182.reuse, 0x1, R177 ;  /* 0x00000001b6b47824 */ /* 0x040fe200078e02b1 */
[----:B------:R-:W-:Y:S01]  /*0820*/  LEA R181, R181, UR5, 0x1 ;  /* 0x00000005b5b57c11 */ /* 0x000fe2000f8e08ff */
[----:B------:R-:W-:Y:S01]  /*0830*/  IMAD.IADD R179, R182, 0x1, R178 ;  /* 0x00000001b6b37824 */ /* 0x000fe200078e02b2 */
[----:B------:R-:W-:Y:S01]  /*0840*/  LOP3.LUT R191, R3, R0, RZ, 0xfc, !PT ;  /* 0x0000000003bf7212 */ /* 0x000fe200078efcff */
[----:B------:R-:W-:Y:S01]  /*0850*/  VIADD R229, R228, 0x40 ;  /* 0x00000040e4e57836 */ /* 0x000fe20000000000 */
[----:B------:R-:W-:Y:S01]  /*0860*/  LEA R196, R250, UR5, 0x1 ;  /* 0x00000005fac47c11 */ /* 0x000fe2000f8e08ff */
[----:B------:R-:W-:Y:S01]  /*0870*/  IMAD.IADD R214, R211, 0x1, R213 ;  /* 0x00000001d3d67824 */ /* 0x000fe200078e02d5 */
[----:B------:R-:W-:Y:S01]  /*0880*/  LEA R186, R186, UR4, 0x1 ;  /* 0x00000004baba7c11 */ /* 0x000fe2000f8e08ff */
[----:B------:R-:W-:-:S02]  /*0890*/  IMAD.IADD R190, R4, 0x1, R2 ;  /* 0x0000000104be7824 */ /* 0x000fc400078e0202 */
[----:B------:R-:W-:Y:S02]  /*08a0*/  IMAD R210, R236, 0x10, R210 ;  /* 0x00000010ecd27824 */ /* 0x000fe400078e02d2 */
[----:B------:R-:W-:Y:S02]  /*08b0*/  IMAD.IADD R182, R182, 0x1, R181 ;  /* 0x00000001b6b67824 */ /* 0x000fe400078e02b5 */
[----:B------:R-:W-:Y:S02]  /*08c0*/  @P2 VIADD R229, R228, 0xffffffc0 ;  /* 0xffffffc0e4e52836 */ /* 0x000fe40000000000 */
[----:B-1-34-:R-:W-:-:S07]  /*08d0*/  IMAD.IADD R213, R213, 0x1, R212 ;  /* 0x00000001d5d57824 */ /* 0x01afce00078e02d4 */
.L_x_573:
[----:B-12---:R-:W1:Y:S01]  /*08e0*/  LDC.64 R2, c[0x0][0x2f0] ;  /* 0x0000bc00ff027b82 */ /* 0x006e620000000a00 */
[C---:B------:R-:W-:Y:S01]  /*08f0*/  IMAD.SHL.U32 R12, R238.reuse, 0x4, RZ ;  /* 0x00000004ee0c7824 */ /* 0x040fe200078e00ff */
[----:B------:R-:W-:Y:S01]  /*0900*/  SHF.R.S32.HI R40, RZ, 0x1f, R238 ;  /* 0x0000001fff287819 */ /* 0x000fe200000114ee */
[----:B------:R-:W-:Y:S01]  /*0910*/  IMAD.MOV.U32 R0, RZ, RZ, -0x1 ;  /* 0xffffffffff007424 */ /* 0x000fe200078e00ff */
[----:B------:R-:W-:Y:S02]  /*0920*/  ISETP.NE.U32.AND P3, PT, RZ, UR10, PT ;  /* 0x0000000aff007c0c */ /* 0x000fe4000bf65070 */
[----:B------:R-:W-:Y:S02]  /*0930*/  SHF.L.U64.HI R11, R238, 0x2, R40 ;  /* 0x00000002ee0b7819 */ /* 0x000fe40000010228 */
[----:B------:R-:W2:Y:S01]  /*0940*/  LDC.64 R8, c[0x0][0x308] ;  /* 0x0000c200ff087b82 */ /* 0x000ea20000000a00 */
[----:B------:R-:W-:-:S07]  /*0950*/  ISETP.NE.AND.EX P3, PT, RZ, UR11, PT, P3 ;  /* 0x0000000bff007c0c */ /* 0x000fce000bf65330 */
[----:B------:R-:W3:Y:S01]  /*0960*/  LDC.U8 R13, c[0x0][0x3c2] ;  /* 0x0000f080ff0d7b82 */ /* 0x000ee20000000000 */
[----:B-1----:R-:W-:-:S07]  /*0970*/  ISETP.NE.U32.AND P4, PT, R2, RZ, PT ;  /* 0x000000ff0200720c */ /* 0x002fce0003f85070 */
[----:B------:R-:W1:Y:S01]  /*0980*/  LDC.64 R4, c[0x0][0x2f8] ;  /* 0x0000be00ff047b82 */ /* 0x000e620000000a00 */
[----:B------:R-:W-:Y:S02]  /*0990*/  IADD3 R2, P0, R12, R2, RZ ;  /* 0x000000020c027210 */ /* 0x000fe40007f1e0ff */
[----:B------:R-:W-:-:S03]  /*09a0*/  ISETP.NE.AND.EX P4, PT, R3, RZ, PT, P4 ;  /* 0x000000ff0300720c */ /* 0x000fc60003f85340 */
[----:B------:R-:W-:Y:S01]  /*09b0*/  IMAD.X R3, R11, 0x1, R3, P0 ;  /* 0x000000010b037824 */ /* 0x000fe200000e0603 */
[----:B--2---:R-:W-:-:S04]  /*09c0*/  ISETP.NE.U32.AND P2, PT, R8, RZ, PT ;  /* 0x000000ff0800720c */ /* 0x004fc80003f45070 */
[----:B------:R-:W-:-:S05]  /*09d0*/  ISETP.NE.AND.EX P2, PT, R9, RZ, PT, P2 ;  /* 0x000000ff0900720c */ /* 0x000fca0003f45320 */
[----:B------:R-:W2:Y:S04]  /*09e0*/  @P4 LDG.E R0, desc[UR14][R2.64] ;  /* 0x0000000e02004981 */ /* 0x000ea8000c1e1900 */
[----:B----4-:R4:W2:Y:S01]  /*09f0*/  @P4 LDG.E R10, desc[UR14][R2.64+0x4] ;  /* 0x0000040e020a4981 */ /* 0x0108a2000c1e1900 */
[----:B------:R-:W-:Y:S01]  /*0a00*/  @P3 IADD3 R6, P1, R12, UR10, RZ ;  /* 0x0000000a0c063c10 */ /* 0x000fe2000ff3e0ff */
[----:B------:R-:W-:-:S03]  /*0a10*/  IMAD.MOV.U32 R226, RZ, RZ, RZ ;  /* 0x000000ffffe27224 */ /* 0x000fc600078e00ff */
[----:B------:R-:W-:-:S05]  /*0a20*/  @P3 IADD3.X R7, R11, UR11, RZ, P1, !PT ;  /* 0x0000000b0b073c10 */ /* 0x000fca0008ffe4ff */
[----:B------:R1:W2:Y:S01]  /*0a30*/  @P3 LDG.E R226, desc[UR14][R6.64] ;  /* 0x0000000e06e23981 */ /* 0x0002a2000c1e1900 */
[----:B----4-:R-:W-:-:S05]  /*0a40*/  @P2 IADD3 R2, P0, R12, R8, RZ ;  /* 0x000000080c022210 */ /* 0x010fca0007f1e0ff */
[----:B------:R-:W-:Y:S01]  /*0a50*/  @P2 IMAD.X R3, R11, 0x1, R9, P0 ;  /* 0x000000010b032824 */ /* 0x000fe200000e0609 */
[----:B---3--:R-:W-:Y:S01]  /*0a60*/  ISETP.NE.AND P3, PT, R13, RZ, PT ;  /* 0x000000ff0d00720c */ /* 0x008fe20003f65270 */
[----:B------:R-:W-:Y:S01]  /*0a70*/  IMAD.MOV.U32 R237, RZ, RZ, -0x1 ;  /* 0xffffffffffed7424 */ /* 0x000fe200078e00ff */
[----:B-1----:R-:W-:Y:S01]  /*0a80*/  ISETP.EQ.U32.AND P1, PT, R4, RZ, PT ;  /* 0x000000ff0400720c */ /* 0x002fe20003f22070 */
[----:B------:R-:W1:Y:S01]  /*0a90*/  @!P2 LDC R9, c[0x0][0x2cc] ;  /* 0x0000b300ff09ab82 */ /* 0x000e620000000800 */
[----:B------:R3:W4:Y:S02]  /*0aa0*/  @P2 LDG.E R8, desc[UR14][R2.64] ;  /* 0x0000000e02082981 */ /* 0x000724000c1e1900 */
[----:B------:R-:W-:-:S05]  /*0ab0*/  ISETP.EQ.OR.EX P1, PT, R5, RZ, !P3, P1 ;  /* 0x000000ff0500720c */ /* 0x000fca0005f22710 */
[----:B------:R-:W1:Y:S01]  /*0ac0*/  @!P2 LDC.64 R6, c[0x0][0x318] ;  /* 0x0000c600ff06ab82 */ /* 0x000e620000000a00 */
[----:B---3--:R-:W-:-:S05]  /*0ad0*/  IADD3 R2, P0, R12, R4, RZ ;  /* 0x000000040c027210 */ /* 0x008fca0007f1e0ff */
[----:B------:R-:W-:-:S05]  /*0ae0*/  IMAD.X R3, R11, 0x1, R5, P0 ;  /* 0x000000010b037824 */ /* 0x000fca00000e0605 */
[----:B-----5:R3:W5:Y:S01]  /*0af0*/  @!P1 LDG.E R237, desc[UR14][R2.64] ;  /* 0x0000000e02ed9981 */ /* 0x020762000c1e1900 */
[----:B------:R-:W-:Y:S02]  /*0b00*/  ISETP.NE.U32.AND P1, PT, R4, RZ, PT ;  /* 0x000000ff0400720c */ /* 0x000fe40003f25070 */
[----:B------:R-:W2:Y:S02]  /*0b10*/  LDC R4, c[0x0][0x2c8] ;  /* 0x0000b200ff047b82 */ /* 0x000ea40000000800 */
[----:B------:R-:W-:Y:S02]  /*0b20*/  ISETP.NE.AND.EX P1, PT, R5, RZ, PT, P1 ;  /* 0x000000ff0500720c */ /* 0x000fe40003f25310 */
[----:B-1----:R-:W-:-:S04]  /*0b30*/  @!P2 ISETP.NE.U32.AND P0, PT, R6, RZ, PT ;  /* 0x000000ff0600a20c */ /* 0x002fc80003f05070 */
[----:B------:R-:W-:-:S04]  /*0b40*/  @!P2 ISETP.NE.AND.EX P0, PT, R7, RZ, PT, P0 ;  /* 0x000000ff0700a20c */ /* 0x000fc80003f05300 */
[----:B------:R-:W-:Y:S01]  /*0b50*/  @!P2 SEL R5, R9, RZ, P0 ;  /* 0x000000ff0905a207 */ /* 0x000fe20000000000 */
[----:B--2---:R-:W-:-:S06]  /*0b60*/  @P4 IMAD.IADD R227, R10, 0x1, -R0 ;  /* 0x000000010ae34824 */ /* 0x004fcc00078e0a00 */
[----:B------:R-:W1:Y:S01]  /*0b70*/  @!P4 LDC R227, c[0x0][0x2c4] ;  /* 0x0000b100ffe3cb82 */ /* 0x000e620000000800 */
[----:B----4-:R-:W-:Y:S01]  /*0b80*/  @P2 IMAD.IADD R199, R8, 0x1, -R226 ;  /* 0x0000000108c72824 */ /* 0x010fe200078e0ae2 */
[----:B---3--:R-:W-:Y:S06]  /*0b90*/  @!P1 BRA `(.L_x_527) ;  /* 0x00000000000c9947 */ /* 0x008fec0003800000 */
[----:B------:R-:W2:Y:S02]  /*0ba0*/  @P3 LDG.E R4, desc[UR14][R2.64+0x4] ;  /* 0x0000040e02043981 */ /* 0x000ea4000c1e1900 */
[----:B--2--5:R-:W-:-:S06]  /*0bb0*/  @P3 IADD3 R4, R4, -R237, RZ ;  /* 0x800000ed04043210 */ /* 0x024fcc0007ffe0ff */
[----:B------:R2:W5:Y:S02]  /*0bc0*/  @!P3 LDG.E R4, desc[UR14][R2.64] ;  /* 0x0000000e0204b981 */ /* 0x000564000c1e1900 */
.L_x_527:
[----:B------:R-:W-:Y:S01]  /*0bd0*/  IMAD.SHL.U32 R233, R222, 0x40, RZ ;  /* 0x00000040dee97824 */ /* 0x000fe200078e00ff */
[----:B-----5:R-:W-:-:S04]  /*0be0*/  @!P2 IADD3 R199, R5, R4, -R226 ;  /* 0x0000000405c7a210 */ /* 0x020fc80007ffe8e2 */
[----:B------:R-:W-:-:S13]  /*0bf0*/  ISETP.GT.AND P0, PT, R199, R233, PT ;  /* 0x000000e9c700720c */ /* 0x000fda0003f04270 */
[----:B------:R-:W-:Y:S05]  /*0c00*/  @!P0 BRA `(.L_x_528) ;  /* 0x0000008400d48947 */ /* 0x000fea0003800000 */
[----:B------:R-:W3:Y:S01]  /*0c10*/  LDC R14, c[0x0][0x278] ;  /* 0x00009e00ff0e7b82 */ /* 0x000ee20000000800 */
[----:B------:R-:W-:Y:S01]  /*0c20*/  IABS R5, R252 ;  /* 0x000000fc00057213 */ /* 0x000fe20000000000 */
[----:B------:R-:W4:Y:S01]  /*0c30*/  S2R R34, SR_CTAID.X ;  /* 0x0000000000227919 */ /* 0x000f220000002500 */
[----:B------:R-:W-:Y:S02]  /*0c40*/  ISETP.NE.AND P1, PT, R237, -0x1, PT ;  /* 0xffffffffed00780c */ /* 0x000fe40003f25270 */
[----:B------:R-:W-:Y:S02]  /*0c50*/  ISETP.NE.AND P2, PT, R0, -0x1, PT ;  /* 0xffffffff0000780c */ /* 0x000fe40003f45270 */
[----:B------:R-:W-:Y:S01]  /*0c60*/  SHF.R.S32.HI R42, RZ, 0x1f, R252 ;  /* 0x0000001fff2a7819 */ /* 0x000fe200000114fc */
[----:B------:R-:W5:Y:S08]  /*0c70*/  LDC.64 R6, c[0x0][0x228] ;  /* 0x00008a00ff067b82 */ /* 0x000f700000000a00 */
[----:B------:R-:W1:Y:S01]  /*0c80*/  LDC.64 R26, c[0x0][0x240] ;  /* 0x00009000ff1a7b82 */ /* 0x000e620000000a00 */
[----:B---3--:R-:W-:-:S07]  /*0c90*/  IABS R10, R14 ;  /* 0x0000000e000a7213 */ /* 0x008fce0000000000 */
[----:B------:R-:W3:Y:S01]  /*0ca0*/  LDC R43, c[0x0][0x2d4] ;  /* 0x0000b500ff2b7b82 */ /* 0x000ee20000000800 */
[----:B------:R-:W-:Y:S01]  /*0cb0*/  LOP3.LUT R12, R252, R14, RZ, 0x3c, !PT ;  /* 0x0000000efc0c7212 */ /* 0x000fe200078e3cff */
[----:B--2---:R-:W2:Y:S03]  /*0cc0*/  I2F.RP R2, R10 ;  /* 0x0000000a00027306 */ /* 0x004ea60000209400 */
[----:B------:R-:W-:Y:S01]  /*0cd0*/  ISETP.GE.AND P0, PT, R12, RZ, PT ;  /* 0x000000ff0c00720c */ /* 0x000fe20003f06270 */
[----:B-----5:R-:W-:Y:S02]  /*0ce0*/  IMAD R9, R40, R6, RZ ;  /* 0x0000000628097224 */ /* 0x020fe400078e02ff */
[----:B------:R-:W5:Y:S02]  /*0cf0*/  LDC R32, c[0x0][0x2dc] ;  /* 0x0000b700ff207b82 */ /* 0x000f640000000800 */
[----:B------:R-:W-:-:S02]  /*0d00*/  IMAD R9, R238, R7, R9 ;  /* 0x00000007ee097224 */ /* 0x000fc400078e0209 */
[----:B------:R-:W-:-:S04]  /*0d10*/  IMAD.WIDE.U32 R6, R238, R6, RZ ;  /* 0x00000006ee067225 */ /* 0x000fc800078e00ff */
[----:B------:R-:W5:Y:S01]  /*0d20*/  LDC R41, c[0x0][0x270] ;  /* 0x00009c00ff297b82 */ /* 0x000f620000000800 */
[----:B-1----:R-:W-:Y:S01]  /*0d30*/  IMAD R8, R0, R27, RZ ;  /* 0x0000001b00087224 */ /* 0x002fe200078e02ff */
[----:B--2---:R-:W1:Y:S01]  /*0d40*/  MUFU.RCP R2, R2 ;  /* 0x0000000200027308 */ /* 0x004e620000001000 */
[----:B------:R-:W-:-:S05]  /*0d50*/  IADD3 R33, R7, R9, RZ ;  /* 0x0000000907217210 */ /* 0x000fca0007ffe0ff */
[----:B------:R-:W2:Y:S08]  /*0d60*/  @P1 LDC.64 R24, c[0x0][0x250] ;  /* 0x00009400ff181b82 */ /* 0x000eb00000000a00 */
[----:B------:R-:W4:Y:S01]  /*0d70*/  LDC.U8 R15, c[0x0][0x3d8] ;  /* 0x0000f600ff0f7b82 */ /* 0x000f220000000000 */
[----:B-1----:R-:W-:-:S04]  /*0d80*/  IADD3 R2, R2, 0xffffffe, RZ ;  /* 0x0ffffffe02027810 */ /* 0x002fc80007ffe0ff */
[----:B------:R-:W1:Y:S01]  /*0d90*/  F2I.FTZ.U32.TRUNC.NTZ R3, R2 ;  /* 0x0000000200037305 */ /* 0x000e62000021f000 */
[----:B-----5:R-:W-:Y:S02]  /*0da0*/  IMAD.WIDE R28, R32, R41, RZ ;  /* 0x00000029201c7225 */ /* 0x020fe400078e02ff */
[----:B------:R-:W5:Y:S08]  /*0db0*/  LDC R31, c[0x0][0x2c4] ;  /* 0x0000b100ff1f7b82 */ /* 0x000f700000000800 */
[----:B------:R-:W5:Y:S01]  /*0dc0*/  LDC.U8 R36, c[0x0][0x480] ;  /* 0x00012000ff247b82 */ /* 0x000f620000000000 */
[----:B-1----:R-:W-:-:S07]  /*0dd0*/  IMAD.MOV R2, RZ, RZ, -R3 ;  /* 0x000000ffff027224 */ /* 0x002fce00078e0a03 */
[----:B------:R-:W1:Y:S01]  /*0de0*/  @P1 LDC.64 R18, c[0x0][0x248] ;  /* 0x00009200ff121b82 */ /* 0x000e620000000a00 */
[----:B------:R-:W-:Y:S01]  /*0df0*/  IMAD R4, R2, R10, RZ ;  /* 0x0000000a02047224 */ /* 0x000fe200078e02ff */
[----:B------:R-:W-:-:S05]  /*0e00*/  MOV R2, RZ ;  /* 0x000000ff00027202 */ /* 0x000fca0000000f00 */
[----:B------:R-:W-:-:S04]  /*0e10*/  IMAD.HI.U32 R2, R3, R4, R2 ;  /* 0x0000000403027227 */ /* 0x000fc800078e0002 */
[----:B------:R-:W-:-:S04]  /*0e20*/  IMAD.MOV.U32 R4, RZ, RZ, R5 ;  /* 0x000000ffff047224 */ /* 0x000fc800078e0005 */
[----:B------:R-:W-:-:S05]  /*0e30*/  IMAD.HI.U32 R2, R2, R4, RZ ;  /* 0x0000000402027227 */ /* 0x000fca00078e00ff */
[----:B------:R-:W-:-:S05]  /*0e40*/  IADD3 R3, -R2, RZ, RZ ;  /* 0x000000ff02037210 */ /* 0x000fca0007ffe1ff */
[----:B------:R-:W-:Y:S02]  /*0e50*/  IMAD R3, R10, R3, R4 ;  /* 0x000000030a037224 */ /* 0x000fe400078e0204 */
[----:B------:R-:W-:-:S03]  /*0e60*/  VIADD R4, R227, 0x3f ;  /* 0x0000003fe3047836 */ /* 0x000fc60000000000 */
[----:B------:R-:W-:Y:S02]  /*0e70*/  ISETP.GT.U32.AND P5, PT, R10, R3, PT ;  /* 0x000000030a00720c */ /* 0x000fe40003fa4070 */
[----:B------:R-:W-:-:S04]  /*0e80*/  SHF.R.S32.HI R5, RZ, 0x1f, R4 ;  /* 0x0000001fff057819 */ /* 0x000fc80000011404 */
[----:B------:R-:W-:Y:S01]  /*0e90*/  LEA.HI R17, R5, R4, RZ, 0x6 ;  /* 0x0000000405117211 */ /* 0x000fe200078f30ff */
[----:B------:R-:W-:-:S03]  /*0ea0*/  IMAD.WIDE.U32 R4, R0, R26, RZ ;  /* 0x0000001a00047225 */ /* 0x000fc600078e00ff */
[----:B------:R-:W-:-:S03]  /*0eb0*/  SEL R39, R6, R4, !P2 ;  /* 0x0000000406277207 */ /* 0x000fc60005000000 */
[----:B------:R-:W-:Y:S01]  /*0ec0*/  @!P5 IMAD.IADD R3, R3, 0x1, -R10 ;  /* 0x000000010303d824 */ /* 0x000fe200078e0a0a */
[----:B---3--:R-:W-:Y:S02]  /*0ed0*/  SHF.R.S32.HI R6, RZ, 0x1f, R43 ;  /* 0x0000001fff067819 */ /* 0x008fe4000001142b */
[----:B------:R-:W-:Y:S01]  /*0ee0*/  @P2 IADD3 R33, R5, R8, RZ ;  /* 0x0000000805212210 */ /* 0x000fe20007ffe0ff */
[----:B------:R-:W-:Y:S01]  /*0ef0*/  IMAD.WIDE.U32 R8, R238, R43, RZ ;  /* 0x0000002bee087225 */ /* 0x000fe200078e00ff */
[----:B------:R-:W-:Y:S02]  /*0f00*/  ISETP.GE.U32.AND P3, PT, R3, R10, PT ;  /* 0x0000000a0300720c */ /* 0x000fe40003f66070 */
[----:B------:R-:W-:Y:S01]  /*0f10*/  @P1 IADD3 R3, R226, R237, RZ ;  /* 0x000000ede2031210 */ /* 0x000fe20007ffe0ff */
[----:B------:R-:W-:Y:S01]  /*0f20*/  IMAD R6, R6, R238, RZ ;  /* 0x000000ee06067224 */ /* 0x000fe200078e02ff */
[----:B------:R-:W-:Y:S01]  /*0f30*/  @!P5 IADD3 R2, R2, 0x1, RZ ;  /* 0x000000010202d810 */ /* 0x000fe20007ffe0ff */
[----:B------:R-:W3:Y:S01]  /*0f40*/  @!P2 LDC.64 R10, c[0x0][0x418] ;  /* 0x00010600ff0aab82 */ /* 0x000ee20000000a00 */
[----:B------:R-:W-:Y:S01]  /*0f50*/  IMAD R12, R29, R8, RZ ;  /* 0x000000081d0c7224 */ /* 0x000fe200078e02ff */
[----:B------:R-:W-:Y:S01]  /*0f60*/  ISETP.NE.AND P5, PT, R14, RZ, PT ;  /* 0x000000ff0e00720c */ /* 0x000fe20003fa5270 */
[----:B------:R-:W-:-:S02]  /*0f70*/  IMAD R6, R40, R43, R6 ;  /* 0x0000002b28067224 */ /* 0x000fc400078e0206 */
[C---:B--2---:R-:W-:Y:S02]  /*0f80*/  @P1 IMAD R7, R3.reuse, R25, RZ ;  /* 0x0000001903071224 */ /* 0x044fe400078e02ff */
[----:B------:R-:W-:Y:S01]  /*0f90*/  @P1 IMAD.WIDE.U32 R4, R3, R24, RZ ;  /* 0x0000001803041225 */ /* 0x000fe200078e00ff */
[----:B------:R-:W-:Y:S02]  /*0fa0*/  @P3 IADD3 R2, R2, 0x1, RZ ;  /* 0x0000000102023810 */ /* 0x000fe40007ffe0ff */
[----:B----4-:R-:W-:Y:S01]  /*0fb0*/  ISETP.NE.AND P3, PT, R15, RZ, PT ;  /* 0x000000ff0f00720c */ /* 0x010fe20003f65270 */
[----:B------:R-:W-:Y:S01]  /*0fc0*/  IMAD.IADD R3, R9, 0x1, R6 ;  /* 0x0000000109037824 */ /* 0x000fe200078e0206 */
[----:B------:R-:W-:Y:S01]  /*0fd0*/  @P1 IADD3 R38, R5, R7, RZ ;  /* 0x0000000705261210 */ /* 0x000fe20007ffe0ff */
[----:B------:R-:W-:Y:S01]  /*0fe0*/  @P1 IMAD.MOV.U32 R37, RZ, RZ, R4 ;  /* 0x000000ffff251224 */ /* 0x000fe200078e0004 */
[----:B------:R-:W-:Y:S01]  /*0ff0*/  MOV R21, R2 ;  /* 0x0000000200157202 */ /* 0x000fe20000000f00 */
[----:B------:R-:W-:-:S02]  /*1000*/  IMAD R7, R28, R3, R12 ;  /* 0x000000031c077224 */ /* 0x000fc400078e020c */
[----:B------:R-:W2:Y:S01]  /*1010*/  @P2 LDC.64 R12, c[0x0][0x420] ;  /* 0x00010800ff0c2b82 */ /* 0x000ea20000000a00 */
[----:B------:R-:W-:Y:S01]  /*1020*/  IMAD.WIDE.U32 R4, R28, R8, RZ ;  /* 0x000000081c047225 */ /* 0x000fe200078e00ff */
[----:B------:R-:W-:-:S03]  /*1030*/  SHF.L.U64.HI R8, R238, 0x7, R40 ;  /* 0x00000007ee087819 */ /* 0x000fc60000010228 */
[----:B------:R-:W-:Y:S01]  /*1040*/  @!P0 IMAD.MOV R21, RZ, RZ, -R21 ;  /* 0x000000ffff158224 */ /* 0x000fe200078e0a15 */
[----:B------:R-:W-:Y:S01]  /*1050*/  @!P5 LOP3.LUT R21, RZ, R14, RZ, 0x33, !PT ;  /* 0x0000000eff15d212 */ /* 0x000fe200078e33ff */
[-C--:B------:R-:W-:Y:S01]  /*1060*/  IMAD.WIDE.U32 R2, R28, R0.reuse, RZ ;  /* 0x000000001c027225 */ /* 0x080fe200078e00ff */
[----:B------:R-:W4:Y:S01]  /*1070*/  @P3 LDC R20, c[0x0][0x2e4] ;  /* 0x0000b900ff143b82 */ /* 0x000f220000000800 */
[----:B------:R-:W-:Y:S02]  /*1080*/  IADD3 R30, R5, R7, RZ ;  /* 0x00000007051e7210 */ /* 0x000fe40007ffe0ff */
[----:B------:R-:W-:Y:S01]  /*1090*/  IMAD R6, R29, R0, RZ ;  /* 0x000000001d067224 */ /* 0x000fe200078e02ff */
[----:B------:R-:W-:Y:S01]  /*10a0*/  SEL R35, R4, R2, !P2 ;  /* 0x0000000204237207 */ /* 0x000fe20005000000 */
[----:B------:R-:W-:Y:S01]  /*10b0*/  IMAD.SHL.U32 R4, R238, 0x80, RZ ;  /* 0x00000080ee047824 */ /* 0x000fe200078e00ff */
[----:B------:R-:W-:Y:S01]  /*10c0*/  SEL R8, R8, RZ, P4 ;  /* 0x000000ff08087207 */ /* 0x000fe20002000000 */
[----:B---3--:R-:W-:Y:S01]  /*10d0*/  @!P2 IMAD R2, R40, R10, RZ ;  /* 0x0000000a2802a224 */ /* 0x008fe200078e02ff */
[----:B------:R-:W3:Y:S01]  /*10e0*/  LDC.64 R14, c[0x0][0x488] ;  /* 0x00012200ff0e7b82 */ /* 0x000ee20000000a00 */
[----:B------:R-:W-:-:S02]  /*10f0*/  @P2 IADD3 R30, R3, R6, RZ ;  /* 0x00000006031e2210 */ /* 0x000fc40007ffe0ff */
[----:B------:R-:W-:Y:S01]  /*1100*/  LOP3.LUT R3, R17, 0xffffffc0, RZ, 0xc0, !PT ;  /* 0xffffffc011037812 */ /* 0x000fe200078ec0ff */
[----:B------:R-:W-:Y:S01]  /*1110*/  @!P2 IMAD R9, R238, R11, R2 ;  /* 0x0000000bee09a224 */ /* 0x000fe200078e0202 */
[----:B------:R-:W-:Y:S01]  /*1120*/  SEL R4, R4, RZ, P4 ;  /* 0x000000ff04047207 */ /* 0x000fe20002000000 */
[----:B-----5:R-:W-:Y:S01]  /*1130*/  @P3 IMAD R11, R238, R31, RZ ;  /* 0x0000001fee0b3224 */ /* 0x020fe200078e02ff */
[----:B------:R-:W-:Y:S01]  /*1140*/  IADD3 R2, R3, -0x40, RZ ;  /* 0xffffffc003027810 */ /* 0x000fe20007ffe0ff */
[----:B--2---:R-:W-:Y:S01]  /*1150*/  @P2 IMAD.WIDE.U32 R6, R0, R12, RZ ;  /* 0x0000000c00062225 */ /* 0x004fe200078e00ff */
[----:B------:R-:W-:Y:S02]  /*1160*/  SHF.R.S32.HI R17, RZ, 0x6, R17 ;  /* 0x00000006ff117819 */ /* 0x000fe40000011411 */
[----:B------:R-:W-:Y:S01]  /*1170*/  IADD3 R3, P0, R2, R4, RZ ;  /* 0x0000000402037210 */ /* 0x000fe20007f1e0ff */
[----:B------:R-:W-:Y:S01]  /*1180*/  @!P2 IMAD.WIDE.U32 R4, R238, R10, RZ ;  /* 0x0000000aee04a225 */ /* 0x000fe200078e00ff */
[----:B------:R-:W-:-:S03]  /*1190*/  SHF.R.S32.HI R16, RZ, 0x1f, R2 ;  /* 0x0000001fff107819 */ /* 0x000fc60000011402 */
[----:B------:R-:W-:Y:S01]  /*11a0*/  @P2 IMAD.MOV.U32 R22, RZ, RZ, R6 ;  /* 0x000000ffff162224 */ /* 0x000fe200078e0006 */
[----:B------:R-:W-:Y:S01]  /*11b0*/  @P3 SEL R6, R11, R0, !P2 ;  /* 0x000000000b063207 */ /* 0x000fe20005000000 */
[----:B------:R-:W-:Y:S01]  /*11c0*/  @P2 IMAD R23, R0, R13, R7 ;  /* 0x0000000d00172224 */ /* 0x000fe200078e0207 */
[----:B------:R-:W-:Y:S01]  /*11d0*/  IADD3.X R8, R16, R8, RZ, P0, !PT ;  /* 0x0000000810087210 */ /* 0x000fe200007fe4ff */
[----:B------:R-:W-:Y:S01]  /*11e0*/  IMAD R7, R29, R3, RZ ;  /* 0x000000031d077224 */ /* 0x000fe200078e02ff */
[----:B------:R-:W-:Y:S01]  /*11f0*/  @!P2 IADD3 R23, R5, R9, RZ ;  /* 0x000000090517a210 */ /* 0x000fe20007ffe0ff */
[----:B----4-:R-:W-:Y:S01]  /*1200*/  @P3 IMAD R20, R252, R20, R6 ;  /* 0x00000014fc143224 */ /* 0x010fe200078e0206 */
[----:B------:R-:W-:Y:S01]  /*1210*/  @!P2 MOV R22, R4 ;  /* 0x000000040016a202 */ /* 0x000fe20000000f00 */
[----:B---3--:R-:W-:Y:S01]  /*1220*/  IMAD.WIDE.U32 R4, R34, R14, RZ ;  /* 0x0000000e22047225 */ /* 0x008fe200078e00ff */
[----:B------:R-:W-:-:S03]  /*1230*/  ISETP.NE.AND P0, PT, R36, RZ, PT ;  /* 0x000000ff2400720c */ /* 0x000fc60003f05270 */
[----:B------:R-:W-:Y:S01]  /*1240*/  IMAD.WIDE.U32 R10, R28, R3, RZ ;  /* 0x000000031c0a7225 */ /* 0x000fe200078e00ff */
[----:B------:R-:W-:-:S03]  /*1250*/  SEL R13, R4, RZ, P0 ;  /* 0x000000ff040d7207 */ /* 0x000fc60000000000 */
[----:B------:R-:W-:Y:S02]  /*1260*/  @!P3 IMAD R6, R238, R41, R252 ;  /* 0x00000029ee06b224 */ /* 0x000fe400078e02fc */
[----:B------:R-:W-:Y:S02]  /*1270*/  @P1 IMAD.IADD R3, R226, 0x1, R237 ;  /* 0x00000001e2031824 */ /* 0x000fe400078e02ed */
[----:B------:R-:W-:Y:S01]  /*1280*/  IMAD R8, R28, R8, R7 ;  /* 0x000000081c087224 */ /* 0x000fe200078e0207 */
[----:B------:R-:W-:Y:S01]  /*1290*/  SHF.R.S32.HI R28, RZ, 0x1f, R233 ;  /* 0x0000001fff1c7819 */ /* 0x000fe200000114e9 */
[----:B------:R-:W-:Y:S02]  /*12a0*/  @!P3 IMAD R20, R6, R31, RZ ;  /* 0x0000001f0614b224 */ /* 0x000fe400078e02ff */
[----:B------:R-:W-:Y:S02]  /*12b0*/  IMAD R7, R34, R15, R5 ;  /* 0x0000000f22077224 */ /* 0x000fe400078e0205 */
[----:B------:R-:W-:-:S02]  /*12c0*/  IMAD R12, R252, R32, RZ ;  /* 0x00000020fc0c7224 */ /* 0x000fc400078e02ff */
[----:B-1----:R-:W-:Y:S01]  /*12d0*/  @P1 IMAD R6, R3, R19, RZ ;  /* 0x0000001303061224 */ /* 0x002fe200078e02ff */
[----:B------:R-:W-:Y:S01]  /*12e0*/  SEL R31, R7, RZ, P0 ;  /* 0x000000ff071f7207 */ /* 0x000fe20000000000 */
[----:B------:R-:W-:Y:S01]  /*12f0*/  @P1 IMAD.WIDE.U32 R4, R3, R18, RZ ;  /* 0x0000001203041225 */ /* 0x000fe200078e00ff */
[----:B------:R-:W-:-:S04]  /*1300*/  SHF.R.S32.HI R14, RZ, 0x1f, R12 ;  /* 0x0000001fff0e7819 */ /* 0x000fc8000001140c */
        /* <DEDUP_REMOVED lines=15> */
.L_x_529:
        /* <DEDUP_REMOVED lines=13> */
.L_x_530:
        /* <DEDUP_REMOVED lines=10> */
.L_x_531:
[----:B------:R-:W-:-:S04]  /*1570*/  IMAD R3, R238, R41, R252 ;  /* 0x00000029ee037224 */ /* 0x000fc800078e02fc */
[----:B------:R-:W-:-:S07]  /*1580*/  IMAD R3, R3, R43, RZ ;  /* 0x0000002b03037224 */ /* 0x000fce00078e02ff */
.L_x_532:
[----:B------:R-:W1:Y:S01]  /*1590*/  S2R R11, SR_TID.X ;  /* 0x00000000000b7919 */ /* 0x000e620000002100 */
[----:B------:R-:W2:Y:S01]  /*15a0*/  LDC.64 R6, c[0x0][0x420] ;  /* 0x00010800ff067b82 */ /* 0x000ea20000000a00 */
[----:B------:R-:W-:Y:S01]  /*15b0*/  IMAD R32, R32, R41, RZ ;  /* 0x0000002920207224 */ /* 0x000fe200078e02ff */
[----:B------:R-:W-:Y:S01]  /*15c0*/  IADD3 R0, -R199, R227, R233 ;  /* 0x000000e3c7007210 */ /* 0x000fe20007ffe1e9 */
[----:B------:R-:W-:Y:S01]  /*15d0*/  ULDC UR4, c[0x0][0x398] ;  /* 0x0000e60000047ab9 */ /* 0x000fe20000000800 */
[----:B------:R-:W-:Y:S01]  /*15e0*/  SHF.R.S32.HI R207, RZ, 0x1f, R206 ;  /* 0x0000001fffcf7819 */ /* 0x000fe200000114ce */
[----:B------:R-:W-:Y:S01]  /*15f0*/  IMAD.SHL.U32 R4, R32, 0x40, RZ ;  /* 0x0000004020047824 */ /* 0x000fe200078e00ff */
[----:B------:R-:W-:Y:S01]  /*1600*/  ULDC.64 UR6, c[0x0][0x428] ;  /* 0x00010a0000067ab9 */ /* 0x000fe20000000a00 */
[----:B------:R-:W-:Y:S01]  /*1610*/  VIADD R0, R0, -UR4 ;  /* 0x8000000400007c36 */ /* 0x000fe20008000000 */
[----:B------:R-:W3:Y:S01]  /*1620*/  LDC.64 R44, c[0x0][0x478] ;  /* 0x00011e00ff2c7b82 */ /* 0x000ee20000000a00 */
[----:B------:R-:W-:Y:S01]  /*1630*/  IMAD.IADD R20, R2, 0x1, R20 ;  /* 0x0000000102147824 */ /* 0x000fe200078e0214 */
[----:B------:R-:W-:Y:S01]  /*1640*/  IADD3 R8, P3, P2, R10, R4, R12 ;  /* 0x000000040a087210 */ /* 0x000fe20007a7e00c */
[----:B------:R-:W-:Y:S01]  /*1650*/  ULDC.64 UR8, c[0x0][0x258] ;  /* 0x0000960000087ab9 */ /* 0x000fe20000000a00 */
[----:B------:R-:W-:Y:S01]  /*1660*/  SHF.R.S32.HI R4, RZ, 0x1f, R4 ;  /* 0x0000001fff047819 */ /* 0x000fe20000011404 */
[----:B------:R-:W-:Y:S01]  /*1670*/  BSSY B1, `(.L_x_528) ;  /* 0x00007ce000017945 */ /* 0x000fe20003800000 */
[----:B------:R-:W-:Y:S01]  /*1680*/  SHF.R.S32.HI R5, RZ, 0x1f, R0 ;  /* 0x0000001fff057819 */ /* 0x000fe20000011400 */
[----:B------:R-:W-:Y:S01]  /*1690*/  VIADD R197, R17, 0xffffffff ;  /* 0xffffffff11c57836 */ /* 0x000fe20000000000 */
[----:B------:R-:W-:Y:S01]  /*16a0*/  IADD3.X R12, R9, R4, R14, P3, P2 ;  /* 0x00000004090c7210 */ /* 0x000fe20001fe440e */
[----:B------:R-:W4:Y:S01]  /*16b0*/  LDC.64 R204, c[0x0][0x2b0] ;  /* 0x0000ac00ffcc7b82 */ /* 0x000f220000000a00 */
[----:B------:R-:W-:-:S02]  /*16c0*/  IADD3 R13, P3, P2, R13, R8, R35 ;  /* 0x000000080d0d7210 */ /* 0x000fc40007a7e023 */
[----:B------:R-:W-:Y:S02]  /*16d0*/  LEA.HI R15, R5, R0, RZ, 0x6 ;  /* 0x00000000050f7211 */ /* 0x000fe400078f30ff */
[----:B------:R-:W-:Y:S02]  /*16e0*/  IADD3 R4, P4, R206, R22, RZ ;  /* 0x00000016ce047210 */ /* 0x000fe40007f9e0ff */
[----:B------:R-:W-:Y:S02]  /*16f0*/  SHF.R.S32.HI R35, RZ, 0x1f, R223 ;  /* 0x0000001fff237819 */ /* 0x000fe400000114df */
[----:B------:R-:W-:Y:S01]  /*1700*/  IADD3 R0, P5, R223, R2, RZ ;  /* 0x00000002df007210 */ /* 0x000fe20007fbe0ff */
[----:B------:R-:W-:Y:S01]  /*1710*/  IMAD.X R5, R207, 0x1, R23, P4 ;  /* 0x00000001cf057824 */ /* 0x000fe200020e0617 */
[----:B------:R-:W-:Y:S01]  /*1720*/  IADD3 R14, R2, R3, RZ ;  /* 0x00000003020e7210 */ /* 0x000fe20007ffe0ff */
[----:B--2---:R-:W-:Y:S01]  /*1730*/  IMAD R3, R16, R6, RZ ;  /* 0x0000000610037224 */ /* 0x004fe200078e02ff */
[----:B-1----:R-:W-:Y:S01]  /*1740*/  SHF.R.S32.HI R10, RZ, 0x1f, R11 ;  /* 0x0000001fff0a7819 */ /* 0x002fe2000001140b */
[----:B------:R-:W-:-:S03]  /*1750*/  IMAD.X R9, R35, 0x1, R16, P5 ;  /* 0x0000000123097824 */ /* 0x000fc600028e0610 */
[----:B------:R-:W-:-:S04]  /*1760*/  LEA.HI R10, R10, R11, RZ, 0x5 ;  /* 0x0000000b0a0a7211 */ /* 0x000fc800078f28ff */
[----:B------:R-:W-:Y:S01]  /*1770*/  LOP3.LUT R8, R10, 0xffffffe0, RZ, 0xc0, !PT ;  /* 0xffffffe00a087812 */ /* 0x000fe200078ec0ff */
[----:B----4-:R-:W-:-:S04]  /*1780*/  IMAD.WIDE R204, R20, 0x4, R204 ;  /* 0x0000000414cc7825 */ /* 0x010fc800078e02cc */
[----:B------:R-:W-:Y:S02]  /*1790*/  IMAD.IADD R22, R11, 0x1, -R8 ;  /* 0x000000010b167824 */ /* 0x000fe400078e0a08 */
[C---:B------:R-:W-:Y:S02]  /*17a0*/  IMAD R8, R2.reuse, R7, R3 ;  /* 0x0000000702087224 */ /* 0x040fe400078e0203 */
[----:B------:R-:W-:-:S04]  /*17b0*/  IMAD.WIDE.U32 R2, R2, R6, R4 ;  /* 0x0000000602027225 */ /* 0x000fc800078e0004 */
[-C--:B------:R-:W-:Y:S01]  /*17c0*/  IMAD R4, R9, R26.reuse, RZ ;  /* 0x0000001a09047224 */ /* 0x080fe200078e02ff */
[----:B------:R-:W-:Y:S01]  /*17d0*/  SHF.R.S32.HI R9, RZ, 0x5, R10 ;  /* 0x00000005ff097819 */ /* 0x000fe2000001140a */
[----:B------:R-:W-:Y:S02]  /*17e0*/  IMAD.IADD R3, R3, 0x1, R8 ;  /* 0x0000000103037824 */ /* 0x000fe400078e0208 */
[C---:B------:R-:W-:Y:S02]  /*17f0*/  IMAD R11, R0.reuse, R27, R4 ;  /* 0x0000001b000b7224 */ /* 0x040fe400078e0204 */
[----:B------:R-:W-:-:S04]  /*1800*/  IMAD.WIDE.U32 R4, R0, R26, R206 ;  /* 0x0000001a00047225 */ /* 0x000fc800078e00ce */
[----:B------:R-:W-:Y:S01]  /*1810*/  IMAD R0, R9, R32, R22 ;  /* 0x0000002009007224 */ /* 0x000fe200078e0216 */
[----:B------:R-:W-:Y:S01]  /*1820*/  IADD3.X R9, R31, R12, R30, P3, P2 ;  /* 0x0000000c1f097210 */ /* 0x000fe20001fe441e */
[----:B------:R-:W-:Y:S01]  /*1830*/  IMAD R10, R42, UR6, RZ ;  /* 0x000000062a0a7c24 */ /* 0x000fe2000f8e02ff */
[----:B------:R-:W-:Y:S01]  /*1840*/  IADD3 R4, P3, R39, R4, RZ ;  /* 0x0000000427047210 */ /* 0x000fe20007f7e0ff */
[----:B------:R-:W-:Y:S01]  /*1850*/  IMAD.WIDE.U32 R2, R252, UR6, R2 ;  /* 0x00000006fc027c25 */ /* 0x000fe2000f8e0002 */
[----:B------:R-:W-:Y:S02]  /*1860*/  IADD3 R8, P2, R0, R13, RZ ;  /* 0x0000000d00087210 */ /* 0x000fe40007f5e0ff */
[----:B------:R-:W-:Y:S01]  /*1870*/  IADD3.X R5, R33, R5, R11, P3, !PT ;  /* 0x0000000521057210 */ /* 0x000fe20001ffe40b */
[----:B------:R-:W-:Y:S01]  /*1880*/  IMAD R10, R252, UR7, R10 ;  /* 0x00000007fc0a7c24 */ /* 0x000fe2000f8e020a */
[----:B------:R-:W-:Y:S01]  /*1890*/  ULDC.64 UR6, c[0x0][0x400] ;  /* 0x0001000000067ab9 */ /* 0x000fe20000000a00 */
[----:B------:R-:W-:Y:S01]  /*18a0*/  LEA.HI.X.SX32 R0, R0, R9, 0x1, P2 ;  /* 0x0000000900007211 */ /* 0x000fe200010f0eff */
[----:B---3--:R-:W-:Y:S01]  /*18b0*/  IMAD.WIDE R12, R14, 0x4, R44 ;  /* 0x000000040e0c7825 */ /* 0x008fe200078e022c */
[----:B------:R-:W-:-:S02]  /*18c0*/  LEA R192, P2, R8, UR6, 0x2 ;  /* 0x0000000608c07c11 */ /* 0x000fc4000f8410ff */
[----:B------:R-:W-:Y:S01]  /*18d0*/  IADD3 R3, R3, R10, RZ ;  /* 0x0000000a03037210 */ /* 0x000fe20007ffe0ff */
[----:B------:R-:W-:Y:S01]  /*18e0*/  IMAD R10, R42, UR8, RZ ;  /* 0x000000082a0a7c24 */ /* 0x000fe2000f8e02ff */
[----:B------:R-:W-:Y:S01]  /*18f0*/  LEA.HI.X R193, R8, UR7, R0, 0x2, P2 ;  /* 0x0000000708c17c11 */ /* 0x000fe200090f1400 */
[----:B------:R-:W-:Y:S01]  /*1900*/  IMAD R0, R35, R6, RZ ;  /* 0x0000000623007224 */ /* 0x000fe200078e02ff */
[----:B------:R-:W-:Y:S01]  /*1910*/  SHF.R.S32.HI R8, RZ, 0x6, R15 ;  /* 0x00000006ff087819 */ /* 0x000fe2000001140f */
[C---:B------:R-:W-:Y:S01]  /*1920*/  IMAD R10, R252.reuse, UR9, R10 ;  /* 0x00000009fc0a7c24 */ /* 0x040fe2000f8e020a */
[----:B------:R-:W-:Y:S01]  /*1930*/  ULDC.64 UR6, c[0x0][0x3e0] ;  /* 0x0000f80000067ab9 */ /* 0x000fe20000000a00 */
[----:B------:R-:W-:Y:S01]  /*1940*/  IMAD.WIDE.U32 R4, R252, UR8, R4 ;  /* 0x00000008fc047c25 */ /* 0x000fe2000f8e0004 */
[----:B------:R-:W-:Y:S01]  /*1950*/  VIMNMX R219, RZ, R8, !PT ;  /* 0x00000008ffdb7248 */ /* 0x000fe20007fe0100 */
[----:B------:R-:W-:Y:S01]  /*1960*/  ULDC.64 UR8, c[0x0][0x210] ;  /* 0x0000840000087ab9 */ /* 0x000fe20000000a00 */
[----:B------:R-:W-:Y:S01]  /*1970*/  MOV R215, R13 ;  /* 0x0000000d00d77202 */ /* 0x000fe20000000f00 */
[----:B------:R-:W-:Y:S01]  /*1980*/  IMAD R0, R223, R7, R0 ;  /* 0x00000007df007224 */ /* 0x000fe200078e0200 */
[----:B------:R-:W-:Y:S01]  /*1990*/  ISETP.GT.AND P4, PT, R17, R219, PT ;  /* 0x000000db1100720c */ /* 0x000fe20003f84270 */
[----:B------:R-:W-:Y:S01]  /*19a0*/  IMAD.WIDE.U32 R2, R223, R6, R2 ;  /* 0x00000006df027225 */ /* 0x000fe200078e0002 */
[----:B------:R-:W-:-:S03]  /*19b0*/  LEA R202, P3, R4, UR8, 0x1 ;  /* 0x0000000804ca7c11 */ /* 0x000fc6000f8608ff */
[----:B------:R-:W-:Y:S01]  /*19c0*/  IMAD.IADD R10, R5, 0x1, R10 ;  /* 0x00000001050a7824 */ /* 0x000fe200078e020a */
[----:B------:R-:W-:Y:S01]  /*19d0*/  LEA R200, P2, R2, UR6, 0x1 ;  /* 0x0000000602c87c11 */ /* 0x000fe2000f8408ff */
[----:B------:R-:W-:Y:S02]  /*19e0*/  IMAD.IADD R0, R3, 0x1, R0 ;  /* 0x0000000103007824 */ /* 0x000fe400078e0200 */
[----:B------:R-:W-:Y:S01]  /*19f0*/  IMAD.MOV.U32 R216, RZ, RZ, R12 ;  /* 0x000000ffffd87224 */ /* 0x000fe200078e000c */
[----:B------:R-:W-:Y:S02]  /*1a00*/  LEA.HI.X R203, R4, UR9, R10, 0x1, P3 ;  /* 0x0000000904cb7c11 */ /* 0x000fe400098f0c0a */
        /* <DEDUP_REMOVED lines=27> */
.L_x_534:
        /* <DEDUP_REMOVED lines=13> */
.L_x_535:
[-C--:B------:R-:W-:Y:S01]  /*1c90*/  IMAD R0, R28, R8.reuse, RZ ;  /* 0x000000081c007224 */ /* 0x080fe200078e02ff */
[----:B------:R-:W-:Y:S01]  /*1ca0*/  ULDC.64 UR6, c[0x0][0x468] ;  /* 0x00011a0000067ab9 */ /* 0x000fe20000000a00 */
[C---:B------:R-:W-:Y:S01]  /*1cb0*/  IMAD.WIDE.U32 R2, R233.reuse, R8, R206 ;  /* 0x00000008e9027225 */ /* 0x040fe200078e00ce */
[----:B------:R-:W-:Y:S03]  /*1cc0*/  BSSY B0, `(.L_x_536) ;  /* 0x000001d000007945 */ /* 0x000fe60003800000 */
[----:B------:R-:W-:Y:S01]  /*1cd0*/  IMAD R5, R233, R9, R0 ;  /* 0x00000009e9057224 */ /* 0x000fe200078e0200 */
[----:B------:R-:W-:Y:S01]  /*1ce0*/  IADD3 R4, P0, R6, R2, RZ ;  /* 0x0000000206047210 */ /* 0x000fe20007f1e0ff */
[----:B------:R-:W-:Y:S01]  /*1cf0*/  IMAD R0, R222, -0x40, R199 ;  /* 0xffffffc0de007824 */ /* 0x000fe200078e02c7 */
[----:B------:R-:W-:Y:S01]  /*1d00*/  IADD3 R2, R223, 0x20, RZ ;  /* 0x00000020df027810 */ /* 0x000fe20007ffe0ff */
[----:B------:R-:W-:Y:S01]  /*1d10*/  IMAD R10, R42, UR6, RZ ;  /* 0x000000062a0a7c24 */ /* 0x000fe2000f8e02ff */
[----:B------:R-:W-:-:S02]  /*1d20*/  IADD3.X R5, R7, R3, R5, P0, !PT ;  /* 0x0000000307057210 */ /* 0x000fc400007fe405 */
[-C--:B------:R-:W-:Y:S01]  /*1d30*/  ISETP.GE.AND P4, PT, R223, R0.reuse, PT ;  /* 0x00000000df00720c */ /* 0x080fe20003f86270 */
[----:B------:R-:W-:Y:S01]  /*1d40*/  IMAD R10, R252, UR7, R10 ;  /* 0x00000007fc0a7c24 */ /* 0x000fe2000f8e020a */
[----:B------:R-:W-:Y:S01]  /*1d50*/  ISETP.GE.AND P3, PT, R2, R0, PT ;  /* 0x000000000200720c */ /* 0x000fe20003f66270 */
[----:B------:R-:W-:-:S05]  /*1d60*/  IMAD.WIDE.U32 R4, R252, UR6, R4 ;  /* 0x00000006fc047c25 */ /* 0x000fca000f8e0004 */
[----:B------:R-:W-:-:S05]  /*1d70*/  IADD3 R10, R5, R10, RZ ;  /* 0x0000000a050a7210 */ /* 0x000fca0007ffe0ff */
[----:B------:R-:W-:Y:S05]  /*1d80*/  @P4 BRA `(.L_x_537) ;  /* 0x0000000000404947 */ /* 0x000fea0003800000 */
        /* <DEDUP_REMOVED lines=16> */
.L_x_537:
[----:B------:R-:W-:Y:S05]  /*1e90*/  BSYNC B0 ;  /* 0x0000000000007941 */ /* 0x000fea0003800000 */
.L_x_536:
        /* <DEDUP_REMOVED lines=16> */
[----:B------:R2:W-:Y:S04]  /*1fa0*/  @!P2 STG.E.128 desc[UR14][R2.64], RZ ;  /* 0x000000ff0200a986 */ /* 0x0005e8000c101d0e */
[----:B------:R2:W-:Y:S04]  /*1fb0*/  @!P1 STG.E.128 desc[UR14][R2.64+0x80], RZ ;  /* 0x000080ff02009986 */ /* 0x0005e8000c101d0e */
[----:B------:R2:W-:Y:S02]  /*1fc0*/  @!P0 STG.E.128 desc[UR14][R2.64+0x100], RZ ;  /* 0x000100ff02008986 */ /* 0x0005e4000c101d0e */
.L_x_539:
[----:B------:R-:W-:Y:S05]  /*1fd0*/  BSYNC B0 ;  /* 0x0000000000007941 */ /* 0x000fea0003800000 */
.L_x_538:
[-C--:B-12---:R-:W-:Y:S01]  /*1fe0*/  IMAD.WIDE.U32 R2, R233, R12.reuse, R206 ;  /* 0x0000000ce9027225 */ /* 0x086fe200078e00ce */
        /* <DEDUP_REMOVED lines=27> */
.L_x_541:
[----:B------:R-:W-:Y:S05]  /*21a0*/  BSYNC B0 ;  /* 0x0000000000007941 */ /* 0x000fea0003800000 */
.L_x_540:
        /* <DEDUP_REMOVED lines=8> */
[----:B------:R-:W-:-:S04]  /*2230*/  IMAD.WIDE.U32 R4, R0, R12, R4 ;  /* 0x0000000c00047225 */ /* 0x000fc800078e0004 */
[----:B------:R-:W-:-:S04]  /*2240*/  IMAD R2, R2, R12, RZ ;  /* 0x0000000c02027224 */ /* 0x000fc800078e02ff */
[----:B------:R-:W-:Y:S01]  /*2250*/  IMAD R0, R0, R13, R2 ;  /* 0x0000000d00007224 */ /* 0x000fe200078e0202 */
[----:B------:R-:W-:-:S03]  /*2260*/  LEA R2, P2, R4, UR6, 0x1 ;  /* 0x0000000604027c11 */ /* 0x000fc6000f8408ff */
        /* <DEDUP_REMOVED lines=8> */
.L_x_533:
        /* <DEDUP_REMOVED lines=33> */
.L_x_544:
[----:B------:R-:W-:Y:S05]  /*2500*/  BSYNC B0 ;  /* 0x0000000000007941 */ /* 0x000fea0003800000 */
.L_x_543:
        /* <DEDUP_REMOVED lines=11> */
[----:B------:R-:W-:Y:S01]  /*25c0*/  ISETP.GE.AND P1, PT, R217, UR4, PT ;  /* 0x00000004d9007c0c */ /* 0x000fe2000bf26270 */
[----:B------:R-:W-:Y:S01]  /*25d0*/  IMAD.SHL.U32 R3, R7, 0x20, RZ ;  /* 0x0000002007037824 */ /* 0x000fe200078e00ff */
[----:B------:R-:W-:-:S04]  /*25e0*/  IADD3 R2, P5, R2, R8, RZ ;  /* 0x0000000802027210 */ /* 0x000fc80007fbe0ff */
[----:B------:R-:W-:-:S05]  /*25f0*/  IADD3.X R0, R0, R9, R3, P5, !PT ;  /* 0x0000000900007210 */ /* 0x000fca0002ffe403 */
        /* <DEDUP_REMOVED lines=23> */
.L_x_546:
[----:B------:R-:W-:Y:S05]  /*2770*/  BSYNC B0 ;  /* 0x0000000000007941 */ /* 0x000fea0003800000 */
.L_x_545:
        /* <DEDUP_REMOVED lines=16> */
.L_x_548:
        /* <DEDUP_REMOVED lines=29> */
.L_x_549:
[----:B------:R-:W-:Y:S05]  /*2a50*/  BSYNC B0 ;  /* 0x0000000000007941 */ /* 0x000fea0003800000 */
.L_x_547:
[----:B------:R-:W-:Y:S01]  /*2a60*/  BSSY B0, `(.L_x_550) ;  /* 0x0000036000007945 */ /* 0x000fe20003800000 */
[----:B------:R-:W-:Y:S01]  /*2a70*/  SHF.L.U32 R2, R27, 0x5, RZ ;  /* 0x000000051b027819 */ /* 0x000fe200000006ff */
[----:B-1----:R-:W-:Y:S02]  /*2a80*/  IMAD.WIDE.U32 R6, R26, 0x20, RZ ;  /* 0x000000201a067825 */ /* 0x002fe400078e00ff */
        /* <DEDUP_REMOVED lines=14> */
.L_x_551:
        /* <DEDUP_REMOVED lines=31> */
[----:B-1----:R-:W-:-:S04]  /*2d60*/  LEA R2, P0, R0, UR8, 0x1 ;  /* 0x0000000800027c11 */ /* 0x002fc8000f8008ff */
[----:B------:R-:W-:-:S05]  /*2d70*/  LEA.HI.X R3, R0, UR9, R6, 0x1, P0 ;  /* 0x0000000900037c11 */ /* 0x000fca00080f0c06 */
[----:B------:R-:W-:Y:S01]  /*2d80*/  @!PT LDS RZ, [RZ] ;  /* 0x00000000fffff984 */ /* 0x000fe20000000800 */
[----:B------:R-:W-:Y:S01]  /*2d90*/  @!PT LDS RZ, [RZ] ;  /* 0x00000000fffff984 */ /* 0x000fe20000000800 */
[----:B------:R-:W-:Y:S01]  /*2da0*/  @!PT LDS RZ, [RZ] ;  /* 0x00000000fffff984 */ /* 0x000fe20000000800 */
[----:B------:R1:W-:Y:S04]  /*2db0*/  LDGSTS.E.BYPASS.LTC128B.128 [R195+0x5000], desc[UR14][R2.64+0x100] ;  /* 0x0500010002c37fae */ /* 0x0003e8000b901d4e */
.L_x_552:
[----:B------:R-:W-:Y:S05]  /*2dc0*/  BSYNC B0 ;  /* 0x0000000000007941 */ /* 0x000fea0003800000 */
.L_x_550:
[----:B------:R-:W-:Y:S01]  /*2dd0*/  IMAD R0, R222, -0x40, R199 ;  /* 0xffffffc0de007824 */ /* 0x000fe200078e02c7 */
[----:B------:R-:W2:Y:S01]  /*2de0*/  LDC.64 R224, c[0x0][0x3b8] ;  /* 0x0000ee00ffe07b82 */ /* 0x000ea20000000a00 */
[--C-:B-1----:R-:W-:Y:S01]  /*2df0*/  IMAD.WIDE.U32 R2, R233, R18, R206.reuse ;  /* 0x00000012e9027225 */ /* 0x102fe200078e00ce */
[----:B------:R-:W-:Y:S01]  /*2e00*/  ULDC.64 UR6, c[0x0][0x260] ;  /* 0x0000980000067ab9 */ /* 0x000fe20000000a00 */
[----:B------:R-:W-:Y:S01]  /*2e10*/  BSSY B0, `(.L_x_553) ;  /* 0x0000037000007945 */ /* 0x000fe20003800000 */
[----:B------:R-:W-:Y:S01]  /*2e20*/  ISETP.GE.AND P5, PT, R223, R0, PT ;  /* 0x00000000df00720c */ /* 0x000fe20003fa6270 */
[----:B------:R-:W-:Y:S01]  /*2e30*/  IMAD R5, R28, R18, RZ ;  /* 0x000000121c057224 */ /* 0x000fe200078e02ff */
[----:B------:R-:W-:Y:S01]  /*2e40*/  IADD3 R4, P0, R29, R2, RZ ;  /* 0x000000021d047210 */ /* 0x000fe20007f1e0ff */
[----:B------:R-:W-:Y:S01]  /*2e50*/  IMAD.WIDE.U32 R6, R233, R24, R206 ;  /* 0x00000018e9067225 */ /* 0x000fe200078e00ce */
[----:B------:R-:W-:-:S03]  /*2e60*/  ISETP.GE.AND P4, PT, R12, R0, PT ;  /* 0x000000000c00720c */ /* 0x000fc60003f86270 */
[C---:B------:R-:W-:Y:S02]  /*2e70*/  IMAD R5, R233.reuse, R19, R5 ;  /* 0x00000013e9057224 */ /* 0x040fe400078e0205 */
[----:B------:R-:W-:Y:S02]  /*2e80*/  IMAD R8, R28, R24, RZ ;  /* 0x000000181c087224 */ /* 0x000fe400078e02ff */
[----:B------:R-:W-:Y:S01]  /*2e90*/  IMAD R2, R36, UR6, RZ ;  /* 0x0000000624027c24 */ /* 0x000fe2000f8e02ff */
[----:B------:R-:W-:Y:S01]  /*2ea0*/  IADD3.X R5, R34, R3, R5, P0, !PT ;  /* 0x0000000322057210 */ /* 0x000fe200007fe405 */
[----:B------:R1:W-:Y:S01]  /*2eb0*/  @P5 STS.128 [R196+0x12000], RZ ;  /* 0x012000ffc4005388 */ /* 0x0003e20000000c00 */
[----:B------:R-:W-:Y:S01]  /*2ec0*/  IMAD R0, R233, R25, R8 ;  /* 0x00000019e9007224 */ /* 0x000fe200078e0208 */
[----:B------:R-:W-:Y:S01]  /*2ed0*/  IADD3 R12, P0, R37, R6, RZ ;  /* 0x00000006250c7210 */ /* 0x000fe20007f1e0ff */
[C---:B------:R-:W-:Y:S01]  /*2ee0*/  IMAD R2, R21.reuse, UR7, R2 ;  /* 0x0000000715027c24 */ /* 0x040fe2000f8e0202 */
[----:B------:R1:W-:Y:S01]  /*2ef0*/  @P5 STS.128 [R196+0x14000], RZ ;  /* 0x014000ffc4005388 */ /* 0x0003e20000000c00 */
[----:B------:R-:W-:Y:S01]  /*2f00*/  IMAD.WIDE.U32 R4, R21, UR6, R4 ;  /* 0x0000000615047c25 */ /* 0x000fe2000f8e0004 */
[----:B------:R-:W-:-:S02]  /*2f10*/  IADD3.X R13, R38, R7, R0, P0, !PT ;  /* 0x00000007260d7210 */ /* 0x000fc400007fe400 */
        /* <DEDUP_REMOVED lines=15> */
[----:B------:R-:W3:Y:S01]  /*3010*/  @!P2 LDC.64 R6, c[0x0][0x218] ;  /* 0x00008600ff06ab82 */ /* 0x000ee20000000a00 */
[----:B-----5:R-:W-:-:S04]  /*3020*/  @!P3 LEA R8, P1, R2, R8, 0x1 ;  /* 0x000000080208b211 */ /* 0x020fc800078208ff */
[C---:B------:R-:W-:Y:S02]  /*3030*/  @!P3 LEA.HI.X R9, R2.reuse, R9, R0, 0x1, P1 ;  /* 0x000000090209b211 */ /* 0x040fe400008f0c00 */
[----:B---3--:R-:W-:-:S03]  /*3040*/  @!P2 LEA R6, P1, R2, R6, 0x1 ;  /* 0x000000060206a211 */ /* 0x008fc600078208ff */
        /* <DEDUP_REMOVED lines=19> */
.L_x_554:
[----:B------:R-:W-:Y:S05]  /*3180*/  BSYNC B0 ;  /* 0x0000000000007941 */ /* 0x000fea0003800000 */
.L_x_553:
        /* <DEDUP_REMOVED lines=11> */
[----:B------:R-:W-:-:S03]  /*3240*/  ISETP.GE.AND P0, PT, R218, UR4, PT ;  /* 0x00000004da007c0c */ /* 0x000fc6000bf06270 */
[----:B------:R-:W-:Y:S02]  /*3250*/  IMAD R5, R2, R18, RZ ;  /* 0x0000001202057224 */ /* 0x000fe400078e02ff */
[----:B------:R-:W-:-:S04]  /*3260*/  IMAD.MOV.U32 R2, RZ, RZ, R4 ;  /* 0x000000ffff027224 */ /* 0x000fc800078e0004 */
[----:B-1----:R-:W1:Y:S01]  /*3270*/  @!P3 LDC.64 R6, c[0x0][0x218] ;  /* 0x00008600ff06bb82 */ /* 0x002e620000000a00 */
[C---:B------:R-:W-:Y:S01]  /*3280*/  IMAD.WIDE.U32 R2, R0.reuse, R18, R2 ;  /* 0x0000001200027225 */ /* 0x040fe200078e0002 */
[----:B------:R1:W-:Y:S03]  /*3290*/  @P3 STS.128 [R196+0x13000], RZ ;  /* 0x013000ffc4003388 */ /* 0x0003e60000000c00 */
[----:B------:R-:W-:-:S03]  /*32a0*/  IMAD R0, R0, R19, R5 ;  /* 0x0000001300007224 */ /* 0x000fc600078e0205 */
[----:B------:R-:W5:Y:S01]  /*32b0*/  @!P2 LDC.64 R8, c[0x0][0x218] ;  /* 0x00008600ff08ab82 */ /* 0x000f620000000a00 */
[----:B------:R-:W-:Y:S01]  /*32c0*/  IMAD.IADD R0, R3, 0x1, R0 ;  /* 0x0000000103007824 */ /* 0x000fe200078e0200 */
        /* <DEDUP_REMOVED lines=22> */
.L_x_556:
[----:B------:R-:W-:Y:S05]  /*3430*/  BSYNC B0 ;  /* 0x0000000000007941 */ /* 0x000fea0003800000 */
.L_x_555:
[----:B------:R2:W-:Y:S01]  /*3440*/  @P5 STS.128 [R196+0x18000], RZ ;  /* 0x018000ffc4005388 */ /* 0x0005e20000000c00 */
[----:B------:R-:W-:Y:S01]  /*3450*/  ULDC.64 UR6, c[0x0][0x268] ;  /* 0x00009a0000067ab9 */ /* 0x000fe20000000a00 */
[----:B------:R-:W-:Y:S01]  /*3460*/  BSSY B0, `(.L_x_557) ;  /* 0x000002b000007945 */ /* 0x000fe20003800000 */
[----:B------:R-:W-:Y:S01]  /*3470*/  IMAD R0, R36, UR6, RZ ;  /* 0x0000000624007c24 */ /* 0x000fe2000f8e02ff */
[----:B------:R2:W-:Y:S01]  /*3480*/  @P5 STS.128 [R196+0x1a000], RZ ;  /* 0x01a000ffc4005388 */ /* 0x0005e20000000c00 */
[----:B-1----:R-:W-:-:S03]  /*3490*/  IMAD.WIDE.U32 R4, R21, UR6, R12 ;  /* 0x0000000615047c25 */ /* 0x002fc6000f8e000c */
        /* <DEDUP_REMOVED lines=39> */
.L_x_558:
[----:B------:R-:W-:Y:S05]  /*3710*/  BSYNC B0 ;  /* 0x0000000000007941 */ /* 0x000fea0003800000 */
.L_x_557:
        /* <DEDUP_REMOVED lines=19> */
[----:B------:R-:W-:-:S07]  /*3850*/  IMAD.IADD R0, R3, 0x1, R0 ;  /* 0x0000000103007824 */ /* 0x000fce00078e0200 */
[----:B------:R-:W2:Y:S01]  /*3860*/  @!P1 LDC.64 R12, c[0x0][0x220] ;  /* 0x00008800ff0c9b82 */ /* 0x000ea20000000a00 */
        /* <DEDUP_REMOVED lines=19> */
[----:B------:R1:W-:Y:S02]  /*39a0*/  @!P1 LDGSTS.E.BYPASS.LTC128B.128 [R196+0x1d000], desc[UR14][R4.64+0x100] ;  /* 0x1d00010004c49fae */ /* 0x0003e4000b901d4e */
.L_x_560:
[----:B------:R-:W-:Y:S05]  /*39b0*/  BSYNC B0 ;  /* 0x0000000000007941 */ /* 0x000fea0003800000 */
.L_x_559:
[C---:B------:R-:W-:Y:S01]  /*39c0*/  VIADD R0, R210.reuse, 0x8 ;  /* 0x00000008d2007836 */ /* 0x040fe20000000000 */
[-C--:B------:R-:W-:Y:S01]  /*39d0*/  ISETP.GE.AND P1, PT, R210, R11.reuse, PT ;  /* 0x0000000bd200720c */ /* 0x080fe20003f26270 */
[----:B------:R-:W-:Y:S01]  /*39e0*/  IMAD.MOV.U32 R208, RZ, RZ, 0x7f800000 ;  /* 0x7f800000ffd07424 */ /* 0x000fe200078e00ff */
[----:B------:R-:W3:Y:S01]  /*39f0*/  LDC R235, c[0x0][0x270] ;  /* 0x00009c00ffeb7b82 */ /* 0x000ee20000000800 */
[----:B------:R-:W-:Y:S01]  /*3a00*/  IMAD.MOV.U32 R209, RZ, RZ, 0x7f800000 ;  /* 0x7f800000ffd17424 */ /* 0x000fe200078e00ff */
[----:B------:R-:W-:Y:S01]  /*3a10*/  ISETP.GE.AND P0, PT, R0, R11, PT ;  /* 0x0000000b0000720c */ /* 0x000fe20003f06270 */
[----:B------:R-:W-:Y:S01]  /*3a20*/  IMAD R0, R238, R41, R252 ;  /* 0x00000029ee007224 */ /* 0x000fe200078e02fc */
[----:B------:R-:W-:Y:S01]  /*3a30*/  ULDC UR4, c[0x0][0x2d0] ;  /* 0x0000b40000047ab9 */ /* 0x000fe20000000800 */
[----:B------:R-:W-:Y:S01]  /*3a40*/  IMAD.WIDE R2, R210, 0x4, R204 ;  /* 0x00000004d2027825 */ /* 0x000fe200078e02cc */
[----:B-12---:R-:W2:Y:S01]  /*3a50*/  LDG.E.64 R4, desc[UR14][R224.64+0x8] ;  /* 0x0000080ee0047981 */ /* 0x006ea2000c1e1b00 */
[----:B------:R-:W-:-:S03]  /*3a60*/  ULDC UR6, c[0x0][0x2dc] ;  /* 0x0000b70000067ab9 */ /* 0x000fc60000000800 */
[----:B------:R-:W4:Y:S01]  /*3a70*/  LDL R6, [R1] ;  /* 0x0000000001067983 */ /* 0x000f220000100800 */
[----:B------:R-:W-:-:S03]  /*3a80*/  IMAD.SHL.U32 R0, R0, 0x20, RZ ;  /* 0x0000002000007824 */ /* 0x000fc600078e00ff */
[----:B------:R-:W0:Y:S01]  /*3a90*/  LDGDEPBAR ;  /* 0x00000000000079af */ /* 0x000e220000000000 */
[----:B------:R-:W-:Y:S02]  /*3aa0*/  IMAD.MOV.U32 R185, RZ, RZ, 0x20 ;  /* 0x00000020ffb97424 */ /* 0x000fe400078e00ff */
[----:B------:R-:W-:Y:S01]  /*3ab0*/  IMAD.MOV.U32 R184, RZ, RZ, 0x40 ;  /* 0x00000040ffb87424 */ /* 0x000fe200078e00ff */
[----:B------:R-:W5:Y:S01]  /*3ac0*/  @!P1 LDG.E R208, desc[UR14][R2.64] ;  /* 0x0000000e02d09981 */ /* 0x000f62000c1e1900 */
[----:B------:R-:W-:Y:S01]  /*3ad0*/  IMAD.MOV.U32 R198, RZ, RZ, R195 ;  /* 0x000000ffffc67224 */ /* 0x000fe200078e00c3 */
[----:B------:R-:W-:Y:S01]  /*3ae0*/  CS2R R142, SRZ ;  /* 0x00000000008e7805 */ /* 0x000fe2000001ff00 */
[----:B------:R-:W-:Y:S01]  /*3af0*/  VIADD R231, R233, 0x40 ;  /* 0x00000040e9e77836 */ /* 0x000fe20000000000 */
        /* <DEDUP_REMOVED lines=9> */
[----:B------:R-:W3:Y:S01]  /*3b90*/  LDG.E.64 R224, desc[UR14][R224.64] ;  /* 0x0000000ee0e07981 */ /* 0x000ee2000c1e1b00 */
        /* <DEDUP_REMOVED lines=15> */
[----:B-1----:R-:W-:Y:S02]  /*3c90*/  SHF.R.S32.HI R2, RZ, 0x1f, R22 ;  /* 0x0000001fff027819 */ /* 0x002fe40000011416 */
[----:B------:R-:W-:Y:S02]  /*3ca0*/  CS2R R62, SRZ ;  /* 0x00000000003e7805 */ /* 0x000fe4000001ff00 */
[----:B------:R-:W-:Y:S02]  /*3cb0*/  IADD3 R3, R227, 0x40, R233 ;  /* 0x00000040e3037810 */ /* 0x000fe40007ffe0e9 */
        /* <DEDUP_REMOVED lines=22> */
[----:B------:R-:W-:Y:S01]  /*3e20*/  IMAD.IADD R230, R3, 0x1, -R199 ;  /* 0x0000000103e67824 */ /* 0x000fe200078e0ac7 */
[----:B------:R-:W-:Y:S01]  /*3e30*/  ULDC.U8 UR8, c[0x0][0x388] ;  /* 0x0000e20000087ab9 */ /* 0x000fe20000000000 */
[----:B------:R-:W-:Y:S01]  /*3e40*/  ULDC UR7, c[0x0][0x2ec] ;  /* 0x0000bb0000077ab9 */ /* 0x000fe20000000800 */
[----:B--2---:R-:W-:Y:S02]  /*3e50*/  IADD3 R220, P1, P0, R0, R4, R22 ;  /* 0x0000000400dc7210 */ /* 0x004fe4000783e016 */
[----:B------:R-:W-:-:S04]  /*3e60*/  SHF.R.S32.HI R0, RZ, 0x1f, R0 ;  /* 0x0000001fff007819 */ /* 0x000fc80000011400 */
[----:B------:R-:W-:Y:S02]  /*3e70*/  IADD3.X R232, R0, R5, R2, P1, P0 ;  /* 0x0000000500e87210 */ /* 0x000fe40000fe0402 */
[----:B----4-:R-:W-:Y:S01]  /*3e80*/  R2P PR, R6, 0x6 ;  /* 0x0000000606007804 */ /* 0x010fe20000000000 */
[----:B------:R-:W-:Y:S02]  /*3e90*/  VIADD R2, R190, 0x3000 ;  /* 0x00003000be027836 */ /* 0x000fe40000000000 */
[----:B------:R-:W-:Y:S02]  /*3ea0*/  VIADD R0, R191, 0x3000 ;  /* 0x00003000bf007836 */ /* 0x000fe40000000000 */
[----:B------:R-:W-:Y:S02]  /*3eb0*/  SEL R185, R185, 0xffffffe0, !P1 ;  /* 0xffffffe0b9b97807 */ /* 0x000fe40004800000 */
[----:B------:R-:W-:Y:S02]  /*3ec0*/  SEL R184, R184, 0xffffffc0, !P2 ;  /* 0xffffffc0b8b87807 */ /* 0x000fe40005000000 */
[----:B------:R-:W-:Y:S01]  /*3ed0*/  SEL R2, R2, R190, !P6 ;  /* 0x000000be02027207 */ /* 0x000fe20007000000 */
[----:B------:R-:W-:Y:S01]  /*3ee0*/  IMAD.IADD R187, R186, 0x1, R185 ;  /* 0x00000001babb7824 */ /* 0x000fe200078e02b9 */
[----:B------:R-:W-:-:S02]  /*3ef0*/  SEL R0, R0, R191, !P6 ;  /* 0x000000bf00007207 */ /* 0x000fc40007000000 */
[----:B------:R-:W-:Y:S02]  /*3f00*/  CS2R R22, SRZ ;  /* 0x0000000000167805 */ /* 0x000fe4000001ff00 */
[----:B------:R-:W-:Y:S01]  /*3f10*/  LEA R183, R2, UR5, 0x1 ;  /* 0x0000000502b77c11 */ /* 0x000fe2000f8e08ff */
[----:B------:R-:W-:Y:S01]  /*3f20*/  IMAD.WIDE.U32 R220, R220, -0x2daee0ad, RZ ;  /* 0xd2511f53dcdc7825 */ /* 0x000fe200078e00ff */
[----:B------:R-:W-:-:S03]  /*3f30*/  LEA R176, R0, UR5, 0x1 ;  /* 0x0000000500b07c11 */ /* 0x000fc6000f8e08ff */
[C---:B---3--:R-:W-:Y:S02]  /*3f40*/  VIADD R251, R224.reuse, 0x9e3779b9 ;  /* 0x9e3779b9e0fb7836 */ /* 0x048fe40000000000 */
[C---:B------:R-:W-:Y:S02]  /*3f50*/  VIADD R249, R225.reuse, 0xbb67ae85 ;  /* 0xbb67ae85e1f97836 */ /* 0x040fe40000000000 */
[C---:B------:R-:W-:Y:S02]  /*3f60*/  VIADD R248, R224.reuse, 0x3c6ef372 ;  /* 0x3c6ef372e0f87836 */ /* 0x040fe40000000000 */
[C---:B------:R-:W-:Y:S02]  /*3f70*/  VIADD R247, R225.reuse, 0x76cf5d0a ;  /* 0x76cf5d0ae1f77836 */ /* 0x040fe40000000000 */
[----:B------:R-:W-:Y:S02]  /*3f80*/  VIADD R246, R224, 0xdaa66d2b ;  /* 0xdaa66d2be0f67836 */ /* 0x000fe40000000000 */
[----:B------:R-:W-:-:S02]  /*3f90*/  VIADD R245, R225, 0x32370b8f ;  /* 0x32370b8fe1f57836 */ /* 0x000fc40000000000 */
[C---:B------:R-:W-:Y:S02]  /*3fa0*/  VIADD R244, R224.reuse, 0x78dde6e4 ;  /* 0x78dde6e4e0f47836 */ /* 0x040fe40000000000 */
[C---:B------:R-:W-:Y:S02]  /*3fb0*/  VIADD R243, R225.reuse, 0xed9eba14 ;  /* 0xed9eba14e1f37836 */ /* 0x040fe40000000000 */
[C---:B------:R-:W-:Y:S02]  /*3fc0*/  VIADD R242, R224.reuse, 0x1715609d ;  /* 0x1715609de0f27836 */ /* 0x040fe40000000000 */
[C---:B------:R-:W-:Y:S02]  /*3fd0*/  VIADD R241, R225.reuse, 0xa9066899 ;  /* 0xa9066899e1f17836 */ /* 0x040fe40000000000 */
[----:B------:R-:W-:Y:S02]  /*3fe0*/  VIADD R240, R224, 0xb54cda56 ;  /* 0xb54cda56e0f07836 */ /* 0x000fe40000000000 */
[----:B------:R-:W-:-:S02]  /*3ff0*/  VIADD R239, R225, 0x646e171e ;  /* 0x646e171ee1ef7836 */ /* 0x000fc40000000000 */
[----:B------:R-:W-:Y:S02]  /*4000*/  IMAD.IADD R188, R186, 0x1, R184 ;  /* 0x00000001babc7824 */ /* 0x000fe400078e02b8 */
[----:B------:R-:W-:-:S07]  /*4010*/  IMAD.IADD R189, R184, 0x1, R187 ;  /* 0x00000001b8bd7824 */ /* 0x000fce00078e02bb */
.L_x_563:
[----:B------:R-:W0:Y:S01]  /*4020*/  LDGDEPBAR ;  /* 0x00000000000079af */ /* 0x000e220000000000 */
[C---:B------:R-:W-:Y:S01]  /*4030*/  IMAD.IADD R0, R183.reuse, 0x1, R185 ;  /* 0x00000001b7007824 */ /* 0x040fe200078e02b9 */
[----:B-----5:R-:W-:Y:S01]  /*4040*/  FSETP.NEU.FTZ.AND P4, PT, R208, -INF , PT ;  /* 0xff800000d000780b */ /* 0x020fe20003f9d000 */
[--C-:B------:R-:W-:Y:S01]  /*4050*/  IMAD.IADD R2, R183, 0x1, R184.reuse ;  /* 0x00000001b7027824 */ /* 0x100fe200078e02b8 */
[----:B------:R-:W-:Y:S01]  /*4060*/  FSETP.NEU.FTZ.AND P0, PT, R209, -INF , PT ;  /* 0xff800000d100780b */ /* 0x000fe20003f1d000 */
[----:B------:R-:W-:Y:S02]  /*4070*/  IMAD.IADD R3, R0, 0x1, R184 ;  /* 0x0000000100037824 */ /* 0x000fe400078e02b8 */
[----:B------:R-:W-:Y:S01]  /*4080*/  IMAD.SHL.U32 R96, R234, 0x20, RZ ;  /* 0x00000020ea607824 */ /* 0x000fe200078e00ff */
[----:B------:R-:W-:Y:S04]  /*4090*/  DEPBAR.LE SB0, 0x0 ;  /* 0x000080000000791a */ /* 0x000fe80000000000 */
[----:B------:R-:W-:Y:S06]  /*40a0*/  BAR.SYNC.DEFER_BLOCKING 0x0 ;  /* 0x0000000000007b1d */ /* 0x000fec0000010000 */
[----:B------:R-:W-:Y:S05]  /*40b0*/  LDSM.16.M88.4 R16, [R183] ;  /* 0x00000000b710783b */ /* 0x000fea0000000200 */
[----:B------:R-:W1:Y:S05]  /*40c0*/  LDSM.16.M88.4 R8, [R177+0x12000] ;  /* 0x01200000b108783b */ /* 0x000e6a0000000200 */
[----:B------:R-:W2:Y:S05]  /*40d0*/  LDSM.16.M88.4 R68, [R177+0x12800] ;  /* 0x01280000b144783b */ /* 0x000eaa0000000200 */
[----:B------:R-:W-:Y:S05]  /*40e0*/  LDSM.16.M88.4 R72, [R0] ;  /* 0x000000000048783b */ /* 0x000fea0000000200 */
[----:B------:R-:W3:Y:S05]  /*40f0*/  LDSM.16.M88.4 R76, [R178+0x12000] ;  /* 0x01200000b24c783b */ /* 0x000eea0000000200 */
[----:B------:R-:W4:Y:S05]  /*4100*/  LDSM.16.M88.4 R80, [R178+0x12800] ;  /* 0x01280000b250783b */ /* 0x000f2a0000000200 */
[----:B------:R-:W-:Y:S05]  /*4110*/  LDSM.16.M88.4 R84, [R2] ;  /* 0x000000000254783b */ /* 0x000fea0000000200 */
[----:B------:R-:W4:Y:S05]  /*4120*/  LDSM.16.M88.4 R88, [R180+0x12000] ;  /* 0x01200000b458783b */ /* 0x000f2a0000000200 */
        /* <DEDUP_REMOVED lines=48> */
[----:B------:R2:W-:Y:S05]  /*4430*/  LDSM.16.M88.4 R76, [R0+0x4000] ;  /* 0x00400000004c783b */ /* 0x0005ea0000000200 */
[C---:B------:R-:W-:Y:S01]  /*4440*/  HMMA.16816.F32.BF16 R8, R80.reuse, R94, R8 ;  /* 0x0000005e5008723c */ /* 0x040fe20000041808 */
[----:B------:R-:W1:Y:S05]  /*4450*/  LDSM.16.M88.4 R92, [R178+0x16000] ;  /* 0x01600000b25c783b */ /* 0x000e6a0000000200 */
[C---:B---3--:R-:W-:Y:S06]  /*4460*/  HMMA.16816.F32.BF16 R12, R80.reuse, R72, R12 ;  /* 0x00000048500c723c */ /* 0x048fec000004180c */
[----:B------:R-:W-:Y:S01]  /*4470*/  HMMA.16816.F32.BF16 R16, R80, R74, R16 ;  /* 0x0000004a5010723c */ /* 0x000fe20000041810 */
[----:B------:R-:W3:Y:S05]  /*4480*/  LDSM.16.M88.4 R72, [R178+0x16800] ;  /* 0x01680000b248783b */ /* 0x000eea0000000200 */
[C---:B----4-:R-:W-:Y:S01]  /*4490*/  HMMA.16816.F32.BF16 R4, R84.reuse, R88, R4 ;  /* 0x000000585404723c */ /* 0x050fe20000041804 */
[----:B------:R4:W-:Y:S04]  /*44a0*/  LDSM.16.M88.4 R80, [R2+0x4000] ;  /* 0x004000000250783b */ /* 0x0009e80000000200 */
[----:B--2---:R-:W-:Y:S01]  /*44b0*/  IMAD.SHL.U32 R0, R197, 0x40, RZ ;  /* 0x00000040c5007824 */ /* 0x004fe200078e00ff */
[C---:B------:R-:W-:Y:S01]  /*44c0*/  HMMA.16816.F32.BF16 R8, R84.reuse, R90, R8 ;  /* 0x0000005a5408723c */ /* 0x040fe20000041808 */
[----:B------:R-:W2:Y:S03]  /*44d0*/  LDSM.16.M88.4 R88, [R180+0x16000] ;  /* 0x01600000b458783b */ /* 0x000ea60000000200 */
[C---:B------:R-:W-:Y:S02]  /*44e0*/  ISETP.GE.AND P6, PT, R0.reuse, R230, PT ;  /* 0x000000e60000720c */ /* 0x040fe40003fc6270 */
[C---:B-1----:R-:W-:Y:S03]  /*44f0*/  HMMA.16816.F32.BF16 R12, R84.reuse, R68, R12 ;  /* 0x00000044540c723c */ /* 0x042fe6000004180c */
[----:B------:R-:W-:Y:S03]  /*4500*/  ISETP.LT.AND P6, PT, R231, R199, P6 ;  /* 0x000000c7e700720c */ /* 0x000fe600037c1270 */
[----:B------:R-:W-:Y:S01]  /*4510*/  HMMA.16816.F32.BF16 R16, R84, R70, R16 ;  /* 0x000000465410723c */ /* 0x000fe20000041810 */
[----:B------:R-:W1:Y:S05]  /*4520*/  LDSM.16.M88.4 R68, [R180+0x16800] ;  /* 0x01680000b444783b */ /* 0x000e6a0000000200 */
[C---:B------:R-:W-:Y:S01]  /*4530*/  HMMA.16816.F32.BF16 R4, R76.reuse, R92, R4 ;  /* 0x0000005c4c04723c */ /* 0x040fe20000041804 */
[----:B------:R1:W-:Y:S04]  /*4540*/  LDSM.16.M88.4 R84, [R3+0x4000] ;  /* 0x004000000354783b */ /* 0x0003e80000000200 */
[----:B----4-:R-:W-:Y:S01]  /*4550*/  IMAD R2, R197, 0x4, R236 ;  /* 0x00000004c5027824 */ /* 0x010fe200078e02ec */
[C---:B------:R-:W-:Y:S01]  /*4560*/  HMMA.16816.F32.BF16 R8, R76.reuse, R94, R8 ;  /* 0x0000005e4c08723c */ /* 0x040fe20000041808 */
[----:B------:R-:W4:Y:S05]  /*4570*/  LDSM.16.M88.4 R92, [R179+0x16000] ;  /* 0x01600000b35c783b */ /* 0x000f2a0000000200 */
[C---:B---3--:R-:W-:Y:S01]  /*4580*/  HMMA.16816.F32.BF16 R12, R76.reuse, R72, R12 ;  /* 0x000000484c0c723c */ /* 0x048fe2000004180c */
[----:B------:R-:W3:Y:S05]  /*4590*/  @!P6 S2R R73, SR_TID.X ;  /* 0x000000000049e919 */ /* 0x000eea0000002100 */
[----:B------:R-:W-:Y:S05]  /*45a0*/  HMMA.16816.F32.BF16 R16, R76, R74, R16 ;  /* 0x0000004a4c10723c */ /* 0x000fea0000041810 */
[----:B------:R-:W-:Y:S01]  /*45b0*/  @!P6 IADD3 R72, -R227, 0x1, R210 ;  /* 0x00000001e348e810 */ /* 0x000fe20007ffe1d2 */
[C---:B--2---:R-:W-:Y:S05]  /*45c0*/  HMMA.16816.F32.BF16 R4, R80.reuse, R88, R4 ;  /* 0x000000585004723c */ /* 0x044fea0000041804 */
[----:B------:R-:W-:Y:S01]  /*45d0*/  @!P6 IADD3 R72, R0, R72, R199 ;  /* 0x000000480048e210 */ /* 0x000fe20007ffe0c7 */
[C---:B------:R-:W-:Y:S05]  /*45e0*/  HMMA.16816.F32.BF16 R8, R80.reuse, R90, R8 ;  /* 0x0000005a5008723c */ /* 0x040fea0000041808 */
[----:B-1----:R-:W-:Y:S01]  /*45f0*/  IMAD.WIDE.U32 R2, R2, -0x326172a9, RZ ;  /* 0xcd9e8d5702027825 */ /* 0x002fe200078e00ff */
[C---:B------:R-:W-:Y:S05]  /*4600*/  HMMA.16816.F32.BF16 R12, R80.reuse, R68, R12 ;  /* 0x00000044500c723c */ /* 0x040fea000004180c */
[----:B------:R-:W-:Y:S01]  /*4610*/  IMAD R78, R222, 0x2, R234 ;  /* 0x00000002de4e7824 */ /* 0x000fe200078e02ea */
[----:B------:R-:W-:Y:S01]  /*4620*/  HMMA.16816.F32.BF16 R16, R80, R70, R16 ;  /* 0x000000465010723c */ /* 0x000fe20000041810 */
[----:B------:R-:W1:Y:S04]  /*4630*/  LDSM.16.M88.4 R68, [R179+0x16800] ;  /* 0x01680000b344783b */ /* 0x000e680000000200 */
[----:B------:R-:W-:Y:S01]  /*4640*/  LOP3.LUT R78, R221, R225, R78, 0x96, !PT ;  /* 0x000000e1dd4e7212 */ /* 0x000fe200078e964e */
[C---:B----4-:R-:W-:Y:S05]  /*4650*/  HMMA.16816.F32.BF16 R4, R84.reuse, R92, R4 ;  /* 0x0000005c5404723c */ /* 0x050fea0000041804 */
[----:B------:R-:W-:Y:S01]  /*4660*/  IMAD.WIDE.U32 R78, R78, -0x326172a9, RZ ;  /* 0xcd9e8d574e4e7825 */ /* 0x000fe200078e00ff */
[C---:B------:R-:W-:Y:S05]  /*4670*/  HMMA.16816.F32.BF16 R8, R84.reuse, R94, R8 ;  /* 0x0000005e5408723c */ /* 0x040fea0000041808 */
[----:B---3--:R-:W-:Y:S01]  /*4680*/  @!P6 IMAD.SHL.U32 R0, R73, 0x2, RZ ;  /* 0x000000024900e824 */ /* 0x008fe200078e00ff */
[----:B------:R-:W-:Y:S02]  /*4690*/  LOP3.LUT R76, R79, R2, R251, 0x96, !PT ;  /* 0x000000024f4c7212 */ /* 0x000fe400078e96fb */
[----:B------:R-:W-:Y:S03]  /*46a0*/  LOP3.LUT R3, R3, R232, R224, 0x96, !PT ;  /* 0x000000e803037212 */ /* 0x000fe600078e96e0 */
[----:B------:R-:W-:Y:S01]  /*46b0*/  @!P6 LOP3.LUT R0, R96, 0x6, R0, 0xf8, !PT ;  /* 0x000000066000e812 */ /* 0x000fe200078ef800 */
[----:B------:R-:W-:Y:S01]  /*46c0*/  IMAD.WIDE.U32 R76, R76, -0x2daee0ad, RZ ;  /* 0xd2511f534c4c7825 */ /* 0x000fe200078e00ff */
[C---:B------:R-:W-:Y:S02]  /*46d0*/  @!P6 VIMNMX R73, R72.reuse, R199, PT ;  /* 0x000000c74849e248 */ /* 0x040fe40003fe0100 */
[----:B------:R-:W-:Y:S01]  /*46e0*/  @!P6 VIADDMNMX R72, R72, 0x8, R199, PT ;  /* 0x000000084848e846 */ /* 0x000fe200038001c7 */
[----:B------:R-:W-:Y:S04]  /*46f0*/  IMAD.WIDE.U32 R2, R3, -0x2daee0ad, RZ ;  /* 0xd2511f5303027825 */ /* 0x000fe800078e00ff */
[----:B------:R-:W-:Y:S01]  /*4700*/  @!P6 IMAD R0, R222, 0x40, R0 ;  /* 0x00000040de00e824 */ /* 0x000fe200078e0200 */
[----:B------:R-:W-:Y:S02]  /*4710*/  LOP3.LUT R80, R77, R2, R247, 0x96, !PT ;  /* 0x000000024d507212 */ /* 0x000fe400078e96f7 */
[----:B------:R-:W-:Y:S01]  /*4720*/  LOP3.LUT R74, R3, R220, R249, 0x96, !PT ;  /* 0x000000dc034a7212 */ /* 0x000fe200078e96f9 */
[----:B------:R-:W-:Y:S02]  /*4730*/  @!P6 VIADD R2, R0, 0x1 ;  /* 0x000000010002e836 */ /* 0x000fe40000000000 */
[----:B------:R-:W-:Y:S01]  /*4740*/  FMUL.FTZ R3, R208, 1.4426950216293334961 ;  /* 0x3fb8aa3bd0037820 */ /* 0x000fe20000410000 */
[-C--:B------:R-:W-:Y:S01]  /*4750*/  @!P6 ISETP.GE.AND P2, PT, R0, R73.reuse, PT ;  /* 0x000000490000e20c */ /* 0x080fe20003f46270 */
[----:B------:R-:W-:Y:S01]  /*4760*/  IMAD.WIDE.U32 R80, R80, -0x326172a9, RZ ;  /* 0xcd9e8d5750507825 */ /* 0x000fe200078e00ff */
[C---:B-1----:R-:W-:Y:S03]  /*4770*/  HMMA.16816.F32.BF16 R12, R84.reuse, R68, R12 ;  /* 0x00000044540c723c */ /* 0x042fe6000004180c */
[-C--:B------:R-:W-:Y:S01]  /*4780*/  @!P6 ISETP.GE.AND P1, PT, R2, R73.reuse, PT ;  /* 0x000000490200e20c */ /* 0x080fe20003f26270 */
[----:B------:R-:W-:Y:S01]  /*4790*/  IMAD.WIDE.U32 R74, R74, -0x326172a9, RZ ;  /* 0xcd9e8d574a4a7825 */ /* 0x000fe200078e00ff */
[----:B------:R-:W-:Y:S01]  /*47a0*/  FSEL R3, R3, RZ, P4 ;  /* 0x000000ff03037208 */ /* 0x000fe20002000000 */
[----:B------:R-:W-:Y:S03]  /*47b0*/  HMMA.16816.F32.BF16 R16, R84, R70, R16 ;  /* 0x000000465410723c */ /* 0x000fe60000041810 */
[-C--:B------:R-:W-:Y:S02]  /*47c0*/  @!P6 ISETP.GE.AND P3, PT, R2, R72.reuse, PT ;  /* 0x000000480200e20c */ /* 0x080fe40003f66270 */
[----:B------:R-:W-:Y:S01]  /*47d0*/  @!P6 FSEL R4, R4, -INF , !P2 ;  /* 0xff8000000404e808 */ /* 0x000fe20005000000 */
[C---:B------:R-:W-:Y:S01]  /*47e0*/  @!P6 VIADD R2, R0.reuse, 0x8 ;  /* 0x000000080002e836 */ /* 0x040fe20000000000 */
[----:B------:R-:W-:Y:S02]  /*47f0*/  @!P6 FSEL R5, R5, -INF , !P1 ;  /* 0xff8000000505e808 */ /* 0x000fe40004800000 */
[----:B------:R-:W-:Y:S02]  /*4800*/  @!P6 ISETP.GE.AND P2, PT, R0, R72, PT ;  /* 0x000000480000e20c */ /* 0x000fe40003f46270 */
[----:B------:R-:W-:Y:S01]  /*4810*/  LOP3.LUT R77, R81, R74, R246, 0x96, !PT ;  /* 0x0000004a514d7212 */ /* 0x000fe200078e96f6 */
[----:B------:R-:W-:Y:S01]  /*4820*/  FMUL.FTZ R74, R209, 1.4426950216293334961 ;  /* 0x3fb8aa3bd14a7820 */ /* 0x000fe20000410000 */
[--C-:B------:R-:W-:Y:S01]  /*4830*/  FFMA.FTZ R4, R4, UR7, -R3.reuse ;  /* 0x0000000704047c23 */ /* 0x100fe20008010803 */
[----:B------:R-:W-:Y:S01]  /*4840*/  FFMA.FTZ R5, R5, UR7, -R3 ;  /* 0x0000000705057c23 */ /* 0x000fe20008010803 */
[CC--:B------:R-:W-:Y:S01]  /*4850*/  @!P6 ISETP.GE.AND P4, PT, R2.reuse, R73.reuse, PT ;  /* 0x000000490200e20c */ /* 0x0c0fe20003f86270 */
[----:B------:R-:W-:Y:S01]  /*4860*/  IMAD.WIDE.U32 R68, R77, -0x2daee0ad, RZ ;  /* 0xd2511f534d447825 */ /* 0x000fe200078e00ff */
[----:B------:R-:W-:Y:S01]  /*4870*/  @!P6 ISETP.GE.AND P5, PT, R2, R72, PT ;  /* 0x000000480200e20c */ /* 0x000fe20003fa6270 */
[----:B------:R-:W1:Y:S01]  /*4880*/  MUFU.EX2 R164, R4 ;  /* 0x0000000400a47308 */ /* 0x000e620000000800 */
[----:B------:R-:W-:Y:S01]  /*4890*/  FSEL R2, R74, RZ, P0 ;  /* 0x000000ff4a027208 */ /* 0x000fe20000000000 */
[----:B------:R-:W-:Y:S01]  /*48a0*/  @!P6 VIADD R74, R0, 0x10 ;  /* 0x00000010004ae836 */ /* 0x000fe20000000000 */
[----:B------:R-:W-:Y:S02]  /*48b0*/  @!P6 FSEL R6, R6, -INF , !P2 ;  /* 0xff8000000606e808 */ /* 0x000fe40005000000 */
[----:B------:R-:W-:Y:S02]  /*48c0*/  @!P6 FSEL R7, R7, -INF , !P3 ;  /* 0xff8000000707e808 */ /* 0x000fe40005800000 */
[----:B------:R-:W-:Y:S03]  /*48d0*/  LOP3.LUT R78, R75, R78, R248, 0x96, !PT ;  /* 0x0000004e4b4e7212 */ /* 0x000fe600078e96f8 */
[----:B------:R2:W3:Y:S01]  /*48e0*/  MUFU.EX2 R163, R5 ;  /* 0x0000000500a37308 */ /* 0x0004e20000000800 */
[--C-:B------:R-:W-:Y:S01]  /*48f0*/  FFMA.FTZ R6, R6, UR7, -R2.reuse ;  /* 0x0000000706067c23 */ /* 0x100fe20008010802 */
[----:B------:R-:W-:Y:S02]  /*4900*/  @!P6 VIADD R75, R0, 0x9 ;  /* 0x00000009004be836 */ /* 0x000fe40000000000 */
[----:B------:R-:W-:Y:S01]  /*4910*/  FFMA.FTZ R7, R7, UR7, -R2 ;  /* 0x0000000707077c23 */ /* 0x000fe20008010802 */
[----:B------:R-:W-:Y:S01]  /*4920*/  IMAD.WIDE.U32 R78, R78, -0x2daee0ad, RZ ;  /* 0xd2511f534e4e7825 */ /* 0x000fe200078e00ff */
[CC--:B------:R-:W-:Y:S02]  /*4930*/  @!P6 ISETP.GE.AND P2, PT, R74.reuse, R73.reuse, PT ;  /* 0x000000494a00e20c */ /* 0x0c0fe40003f46270 */
[----:B------:R-:W-:Y:S02]  /*4940*/  @!P6 ISETP.GE.AND P3, PT, R74, R72, PT ;  /* 0x000000484a00e20c */ /* 0x000fe40003f66270 */
[----:B------:R4:W-:Y:S01]  /*4950*/  MUFU.EX2 R166, R6 ;  /* 0x0000000600a67308 */ /* 0x0009e20000000800 */
[-C--:B------:R-:W-:Y:S01]  /*4960*/  @!P6 ISETP.GE.AND P0, PT, R75, R73.reuse, PT ;  /* 0x000000494b00e20c */ /* 0x080fe20003f06270 */
[----:B------:R-:W-:Y:S01]  /*4970*/  @!P6 VIADD R74, R0, 0x11 ;  /* 0x00000011004ae836 */ /* 0x000fe20000000000 */
[----:B------:R-:W-:Y:S02]  /*4980*/  @!P6 FSEL R8, R8, -INF , !P4 ;  /* 0xff8000000808e808 */ /* 0x000fe40006000000 */
[----:B------:R-:W-:Y:S02]  /*4990*/  LOP3.LUT R76, R79, R76, R245, 0x96, !PT ;  /* 0x0000004c4f4c7212 */ /* 0x000fe400078e96f5 */
[----:B------:R-:W-:Y:S03]  /*49a0*/  @!P6 FSEL R9, R9, -INF , !P0 ;  /* 0xff8000000909e808 */ /* 0x000fe60004000000 */
[----:B------:R1:W3:Y:S01]  /*49b0*/  MUFU.EX2 R165, R7 ;  /* 0x0000000700a57308 */ /* 0x0002e20000000800 */
[-C--:B------:R-:W-:Y:S01]  /*49c0*/  @!P6 ISETP.GE.AND P4, PT, R74, R73.reuse, PT ;  /* 0x000000494a00e20c */ /* 0x080fe20003f86270 */
[----:B------:R-:W-:Y:S01]  /*49d0*/  FFMA.FTZ R8, R8, UR7, -R3 ;  /* 0x0000000708087c23 */ /* 0x000fe20008010803 */
[----:B------:R-:W-:Y:S01]  /*49e0*/  @!P6 ISETP.GE.AND P0, PT, R74, R72, PT ;  /* 0x000000484a00e20c */ /* 0x000fe20003f06270 */
[----:B--2---:R-:W-:Y:S01]  /*49f0*/  IMAD.WIDE.U32 R4, R76, -0x326172a9, RZ ;  /* 0xcd9e8d574c047825 */ /* 0x004fe200078e00ff */
[----:B------:R-:W-:Y:S02]  /*4a00*/  LOP3.LUT R74, R69, R78, R243, 0x96, !PT ;  /* 0x0000004e454a7212 */ /* 0x000fe400078e96f3 */
[----:B------:R-:W-:Y:S03]  /*4a10*/  @!P6 FSEL R10, R10, -INF , !P5 ;  /* 0xff8000000a0ae808 */ /* 0x000fe60006800000 */
[----:B------:R2:W-:Y:S01]  /*4a20*/  MUFU.EX2 R160, R8 ;  /* 0x0000000800a07308 */ /* 0x0005e20000000800 */
[----:B------:R-:W-:Y:S01]  /*4a30*/  @!P6 ISETP.GE.AND P1, PT, R75, R72, PT ;  /* 0x000000484b00e20c */ /* 0x000fe20003f26270 */
[----:B------:R-:W-:Y:S01]  /*4a40*/  IMAD.WIDE.U32 R74, R74, -0x326172a9, RZ ;  /* 0xcd9e8d574a4a7825 */ /* 0x000fe200078e00ff */
[----:B------:R-:W-:Y:S03]  /*4a50*/  LOP3.LUT R5, R5, R80, R244, 0x96, !PT ;  /* 0x0000005005057212 */ /* 0x000fe600078e96f4 */
[----:B------:R-:W-:Y:S01]  /*4a60*/  FFMA.FTZ R10, R10, UR7, -R2 ;  /* 0x000000070a0a7c23 */ /* 0x000fe20008010802 */
[----:B----4-:R-:W-:Y:S01]  /*4a70*/  @!P6 VIADD R6, R0, 0x18 ;  /* 0x000000180006e836 */ /* 0x010fe20000000000 */
[----:B------:R-:W-:Y:S01]  /*4a80*/  @!P6 FSEL R12, R12, -INF , !P2 ;  /* 0xff8000000c0ce808 */ /* 0x000fe20005000000 */
[--C-:B------:R-:W-:Y:S01]  /*4a90*/  FFMA.FTZ R9, R9, UR7, -R3.reuse ;  /* 0x0000000709097c23 */ /* 0x100fe20008010803 */
[----:B-1----:R-:W-:Y:S01]  /*4aa0*/  LOP3.LUT R7, R75, R4, R242, 0x96, !PT ;  /* 0x000000044b077212 */ /* 0x002fe200078e96f2 */
[----:B------:R-:W-:Y:S01]  /*4ab0*/  IMAD.WIDE.U32 R4, R5, -0x2daee0ad, RZ ;  /* 0xd2511f5305047825 */ /* 0x000fe200078e00ff */
[----:B------:R1:W-:Y:S01]  /*4ac0*/  MUFU.EX2 R162, R10 ;  /* 0x0000000a00a27308 */ /* 0x0003e20000000800 */
[-C--:B------:R-:W-:Y:S02]  /*4ad0*/  @!P6 ISETP.GE.AND P5, PT, R6, R73.reuse, PT ;  /* 0x000000490600e20c */ /* 0x080fe40003fa6270 */
[----:B------:R-:W-:Y:S01]  /*4ae0*/  FFMA.FTZ R12, R12, UR7, -R3 ;  /* 0x000000070c0c7c23 */ /* 0x000fe20008010803 */
[----:B------:R-:W-:Y:S01]  /*4af0*/  @!P6 ISETP.GE.AND P2, PT, R6, R72, PT ;  /* 0x000000480600e20c */ /* 0x000fe20003f46270 */
[----:B------:R-:W-:Y:S01]  /*4b00*/  IMAD.WIDE.U32 R6, R7, -0x2daee0ad, RZ ;  /* 0xd2511f5307067825 */ /* 0x000fe200078e00ff */
[----:B------:R-:W-:Y:S02]  /*4b10*/  LOP3.LUT R5, R5, R68, R241, 0x96, !PT ;  /* 0x0000004405057212 */ /* 0x000fe400078e96f1 */
[----:B------:R-:W-:Y:S01]  /*4b20*/  @!P6 FSEL R11, R11, -INF , !P1 ;  /* 0xff8000000b0be808 */ /* 0x000fe20004800000 */
[----:B------:R-:W-:Y:S01]  /*4b30*/  @!P6 VIADD R0, R0, 0x19 ;  /* 0x000000190000e836 */ /* 0x000fe20000000000 */
[----:B--2---:R-:W-:Y:S01]  /*4b40*/  LOP3.LUT R8, R7, R4, R239, 0x96, !PT ;  /* 0x0000000407087212 */ /* 0x004fe200078e96ef */
[----:B------:R2:W4:Y:S01]  /*4b50*/  MUFU.EX2 R157, R9 ;  /* 0x00000009009d7308 */ /* 0x0005220000000800 */
[----:B------:R-:W-:Y:S01]  /*4b60*/  IMAD.WIDE.U32 R4, R5, -0x326172a9, RZ ;  /* 0xcd9e8d5705047825 */ /* 0x000fe200078e00ff */
[----:B------:R-:W-:Y:S02]  /*4b70*/  @!P6 FSEL R13, R13, -INF , !P4 ;  /* 0xff8000000d0de808 */ /* 0x000fe40006000000 */
[C---:B------:R-:W-:Y:S01]  /*4b80*/  @!P6 ISETP.GE.AND P1, PT, R0.reuse, R73, PT ;  /* 0x000000490000e20c */ /* 0x040fe20003f26270 */
[----:B------:R-:W-:Y:S01]  /*4b90*/  FFMA.FTZ R11, R11, UR7, -R2 ;  /* 0x000000070b0b7c23 */ /* 0x000fe20008010802 */
[----:B------:R-:W-:Y:S01]  /*4ba0*/  @!P6 ISETP.GE.AND P4, PT, R0, R72, PT ;  /* 0x000000480000e20c */ /* 0x000fe20003f86270 */
[--C-:B------:R-:W-:Y:S01]  /*4bb0*/  FFMA.FTZ R13, R13, UR7, -R3.reuse ;  /* 0x000000070d0d7c23 */ /* 0x100fe20008010803 */
[----:B------:R-:W-:Y:S02]  /*4bc0*/  LOP3.LUT R0, R5, R74, R240, 0x96, !PT ;  /* 0x0000004a05007212 */ /* 0x000fe400078e96f0 */
[----:B------:R-:W4:Y:S01]  /*4bd0*/  MUFU.EX2 R155, R12 ;  /* 0x0000000c009b7308 */ /* 0x000f220000000800 */
[----:B------:R-:W-:Y:S02]  /*4be0*/  LOP3.LUT R72, R6, 0xffff, RZ, 0xc0, !PT ;  /* 0x0000ffff06487812 */ /* 0x000fe400078ec0ff */
[C---:B-1----:R-:W-:Y:S02]  /*4bf0*/  LOP3.LUT R10, R4.reuse, 0xff, RZ, 0xc0, !PT ;  /* 0x000000ff040a7812 */ /* 0x042fe400078ec0ff */
[--C-:B------:R-:W-:Y:S02]  /*4c00*/  SHF.R.U32.HI R70, RZ, 0x18, R4.reuse ;  /* 0x00000018ff467819 */ /* 0x100fe40000011604 */
[----:B------:R-:W-:Y:S03]  /*4c10*/  SHF.R.U32.HI R69, RZ, 0x10, R4 ;  /* 0x00000010ff457819 */ /* 0x000fe60000011604 */
[----:B------:R-:W1:Y:S01]  /*4c20*/  MUFU.EX2 R161, R11 ;  /* 0x0000000b00a17308 */ /* 0x000e620000000800 */
[----:B------:R-:W-:Y:S02]  /*4c30*/  LOP3.LUT R7, R4, 0xffff, RZ, 0xc0, !PT ;  /* 0x0000ffff04077812 */ /* 0x000fe400078ec0ff */
[----:B------:R-:W-:Y:S02]  /*4c40*/  LOP3.LUT R4, R0, 0xffff, RZ, 0xc0, !PT ;  /* 0x0000ffff00047812 */ /* 0x000fe400078ec0ff */
[----:B------:R-:W-:Y:S02]  /*4c50*/  LOP3.LUT R68, R6, 0xff, RZ, 0xc0, !PT ;  /* 0x000000ff06447812 */ /* 0x000fe400078ec0ff */
[----:B------:R-:W-:Y:S03]  /*4c60*/  SHF.R.U32.HI R4, RZ, 0x8, R4 ;  /* 0x00000008ff047819 */ /* 0x000fe60000011604 */
[----:B------:R-:W1:Y:S01]  /*4c70*/  MUFU.EX2 R153, R13 ;  /* 0x0000000d00997308 */ /* 0x000e620000000800 */
[--C-:B--2---:R-:W-:Y:S02]  /*4c80*/  SHF.R.U32.HI R9, RZ, 0x18, R6.reuse ;  /* 0x00000018ff097819 */ /* 0x104fe40000011606 */
[----:B------:R-:W-:Y:S02]  /*4c90*/  SHF.R.U32.HI R71, RZ, 0x10, R6 ;  /* 0x00000010ff477819 */ /* 0x000fe40000011606 */
[----:B------:R-:W-:Y:S02]  /*4ca0*/  LOP3.LUT R5, R0, 0xff, RZ, 0xc0, !PT ;  /* 0x000000ff00057812 */ /* 0x000fe400078ec0ff */
[----:B------:R-:W-:Y:S02]  /*4cb0*/  LOP3.LUT R4, R4, 0xffff, RZ, 0xc0, !PT ;  /* 0x0000ffff04047812 */ /* 0x000fe400078ec0ff */
[--C-:B------:R-:W-:Y:S02]  /*4cc0*/  SHF.R.U32.HI R6, RZ, 0x10, R0.reuse ;  /* 0x00000010ff067819 */ /* 0x100fe40000011600 */
[----:B------:R-:W-:Y:S02]  /*4cd0*/  @!P6 FSEL R17, R17, -INF , !P1 ;  /* 0xff8000001111e808 */ /* 0x000fe40004800000 */
[----:B------:R-:W-:Y:S02]  /*4ce0*/  @!P6 FSEL R16, R16, -INF , !P5 ;  /* 0xff8000001010e808 */ /* 0x000fe40006800000 */
[----:B------:R-:W-:Y:S02]  /*4cf0*/  ISETP.LE.U32.AND P5, PT, R5, UR8, PT ;  /* 0x0000000805007c0c */ /* 0x000fe4000bfa3070 */
[----:B------:R-:W-:Y:S01]  /*4d00*/  ISETP.LE.U32.AND P1, PT, R4, UR8, PT ;  /* 0x0000000804007c0c */ /* 0x000fe2000bf23070 */
[--C-:B------:R-:W-:Y:S01]  /*4d10*/  FFMA.FTZ R16, R16, UR7, -R3.reuse ;  /* 0x0000000710107c23 */ /* 0x100fe20008010803 */
[----:B------:R-:W-:Y:S01]  /*4d20*/  SHF.R.U32.HI R0, RZ, 0x18, R0 ;  /* 0x00000018ff007819 */ /* 0x000fe20000011600 */
[----:B------:R-:W-:Y:S01]  /*4d30*/  FFMA.FTZ R3, R17, UR7, -R3 ;  /* 0x0000000711037c23 */ /* 0x000fe20008010803 */
[----:B------:R-:W-:Y:S01]  /*4d40*/  LOP3.LUT R5, R6, 0xff, RZ, 0xc0, !PT ;  /* 0x000000ff06057812 */ /* 0x000fe200078ec0ff */
[----:B------:R-:W-:Y:S01]  /*4d50*/  MUFU.EX2 R152, R16 ;  /* 0x0000001000987308 */ /* 0x000fe20000000800 */
[----:B------:R-:W-:Y:S02]  /*4d60*/  @!P6 FSEL R19, R19, -INF , !P4 ;  /* 0xff8000001313e808 */ /* 0x000fe40006000000 */
[----:B------:R-:W-:Y:S02]  /*4d70*/  @!P6 FSEL R14, R14, -INF , !P3 ;  /* 0xff8000000e0ee808 */ /* 0x000fe40005800000 */
[----:B------:R-:W-:Y:S01]  /*4d80*/  @!P6 FSEL R15, R15, -INF , !P0 ;  /* 0xff8000000f0fe808 */ /* 0x000fe20004000000 */
[----:B------:R-:W-:Y:S01]  /*4d90*/  @!P5 FADD.FTZ R164, -R164, -RZ ;  /* 0x800000ffa4a4d221 */ /* 0x000fe20000010100 */
[----:B------:R-:W-:Y:S01]  /*4da0*/  @!P6 FSEL R18, R18, -INF , !P2 ;  /* 0xff8000001212e808 */ /* 0x000fe20005000000 */
[--C-:B------:R-:W-:Y:S01]  /*4db0*/  FFMA.FTZ R14, R14, UR7, -R2.reuse ;  /* 0x000000070e0e7c23 */ /* 0x100fe20008010802 */
[----:B------:R-:W-:Y:S01]  /*4dc0*/  ISETP.LE.U32.AND P6, PT, R0, UR8, PT ;  /* 0x0000000800007c0c */ /* 0x000fe2000bfc3070 */
[--C-:B------:R-:W-:Y:S01]  /*4dd0*/  FFMA.FTZ R15, R15, UR7, -R2.reuse ;  /* 0x000000070f0f7c23 */ /* 0x100fe20008010802 */
[----:B------:R-:W-:Y:S01]  /*4de0*/  ISETP.LE.U32.AND P2, PT, R5, UR8, PT ;  /* 0x0000000805007c0c */ /* 0x000fe2000bf43070 */
[--C-:B------:R-:W-:Y:S01]  /*4df0*/  FFMA.FTZ R18, R18, UR7, -R2.reuse ;  /* 0x0000000712127c23 */ /* 0x100fe20008010802 */
[----:B------:R-:W-:Y:S01]  /*4e00*/  SHF.R.U32.HI R4, RZ, 0x8, R7 ;  /* 0x00000008ff047819 */ /* 0x000fe20000011607 */
[----:B------:R2:W1:Y:S01]  /*4e10*/  MUFU.EX2 R151, R3 ;  /* 0x0000000300977308 */ /* 0x0004620000000800 */
[----:B------:R-:W-:Y:S01]  /*4e20*/  FFMA.FTZ R2, R19, UR7, -R2 ;  /* 0x0000000713027c23 */ /* 0x000fe20008010802 */
[----:B---3--:R-:W-:Y:S01]  /*4e30*/  @!P1 FADD.FTZ R163, -R163, -RZ ;  /* 0x800000ffa3a39221 */ /* 0x008fe20000010100 */
[----:B------:R-:W-:Y:S02]  /*4e40*/  LOP3.LUT R0, R4, 0xffff, RZ, 0xc0, !PT ;  /* 0x0000ffff04007812 */ /* 0x000fe400078ec0ff */
[----:B------:R-:W-:Y:S02]  /*4e50*/  LOP3.LUT R4, R69, 0xff, RZ, 0xc0, !PT ;  /* 0x000000ff45047812 */ /* 0x000fe400078ec0ff */
[----:B------:R-:W-:Y:S03]  /*4e60*/  ISETP.LE.U32.AND P1, PT, R0, UR8, PT ;  /* 0x0000000800007c0c */ /* 0x000fe6000bf23070 */
[----:B------:R3:W-:Y:S01]  /*4e70*/  MUFU.EX2 R154, R2 ;  /* 0x00000002009a7308 */ /* 0x0007e20000000800 */
[----:B------:R-:W-:Y:S01]  /*4e80*/  LOP3.LUT R0, R8, 0xff, RZ, 0xc0, !PT ;  /* 0x000000ff08007812 */ /* 0x000fe200078ec0ff */
[----:B------:R-:W-:Y:S01]  /*4e90*/  @!P6 FADD.FTZ R165, -R165, -RZ ;  /* 0x800000ffa5a5e221 */ /* 0x000fe20000010100 */
[----:B------:R-:W-:Y:S01]  /*4ea0*/  @!P2 FADD.FTZ R166, -R166, -RZ ;  /* 0x800000ffa6a6a221 */ /* 0x000fe20000010100 */
[----:B------:R-:W-:Y:S02]  /*4eb0*/  ISETP.LE.U32.AND P6, PT, R4, UR8, PT ;  /* 0x0000000804007c0c */ /* 0x000fe4000bfc3070 */
[----:B------:R-:W-:Y:S02]  /*4ec0*/  ISETP.LE.U32.AND P2, PT, R0, UR8, PT ;  /* 0x0000000800007c0c */ /* 0x000fe4000bf43070 */
[----:B------:R-:W-:Y:S02]  /*4ed0*/  ISETP.LE.U32.AND P4, PT, R10, UR8, PT ;  /* 0x000000080a007c0c */ /* 0x000fe4000bf83070 */
[----:B------:R-:W-:Y:S01]  /*4ee0*/  MUFU.EX2 R159, R14 ;  /* 0x0000000e009f7308 */ /* 0x000fe20000000800 */
[----:B------:R-:W-:Y:S02]  /*4ef0*/  LOP3.LUT R0, R8, 0xffff, RZ, 0xc0, !PT ;  /* 0x0000ffff08007812 */ /* 0x000fe400078ec0ff */
[----:B--2---:R-:W-:Y:S01]  /*4f00*/  SHF.R.U32.HI R3, RZ, 0x8, R72 ;  /* 0x00000008ff037819 */ /* 0x004fe20000011648 */
[----:B----4-:R-:W-:Y:S01]  /*4f10*/  @!P1 FADD.FTZ R157, -R157, -RZ ;  /* 0x800000ff9d9d9221 */ /* 0x010fe20000010100 */
[----:B------:R-:W-:Y:S02]  /*4f20*/  SHF.R.U32.HI R0, RZ, 0x8, R0 ;  /* 0x00000008ff007819 */ /* 0x000fe40000011600 */
[----:B------:R-:W-:Y:S01]  /*4f30*/  ISETP.LE.U32.AND P5, PT, R70, UR8, PT ;  /* 0x0000000846007c0c */ /* 0x000fe2000bfa3070 */
[----:B------:R-:W-:Y:S01]  /*4f40*/  @!P6 FADD.FTZ R162, -R162, -RZ ;  /* 0x800000ffa2a2e221 */ /* 0x000fe20000010100 */
[----:B------:R-:W-:Y:S01]  /*4f50*/  LOP3.LUT R0, R0, 0xffff, RZ, 0xc0, !PT ;  /* 0x0000ffff00007812 */ /* 0x000fe200078ec0ff */
[----:B------:R-:W-:Y:S01]  /*4f60*/  @!P2 FADD.FTZ R155, -R155, -RZ ;  /* 0x800000ff9b9ba221 */ /* 0x000fe20000010100 */
[----:B---3--:R-:W-:Y:S01]  /*4f70*/  F2FP.RELU.BF16.F32.PACK_AB R2, R165, R166 ;  /* 0x000000a6a502723e */ /* 0x008fe200000018ff */
[----:B------:R-:W-:Y:S01]  /*4f80*/  @!P4 FADD.FTZ R160, -R160, -RZ ;  /* 0x800000ffa0a0c221 */ /* 0x000fe20000010100 */
[----:B------:R-:W-:Y:S01]  /*4f90*/  ISETP.LE.U32.AND P6, PT, R0, UR8, PT ;  /* 0x0000000800007c0c */ /* 0x000fe2000bfc3070 */
[----:B------:R-:W2:Y:S01]  /*4fa0*/  MUFU.EX2 R158, R15 ;  /* 0x0000000f009e7308 */ /* 0x000ea20000000800 */
[----:B------:R-:W-:Y:S01]  /*4fb0*/  LOP3.LUT R0, R3, 0xffff, RZ, 0xc0, !PT ;  /* 0x0000ffff03007812 */ /* 0x000fe200078ec0ff */
[----:B------:R-:W-:Y:S01]  /*4fc0*/  STS [R211+0x20400], R2 ;  /* 0x02040002d3007388 */ /* 0x000fe20000000800 */
[----:B------:R-:W-:Y:S02]  /*4fd0*/  F2FP.RELU.BF16.F32.PACK_AB R3, R163, R164 ;  /* 0x000000a4a303723e */ /* 0x000fe400000018ff */
[----:B------:R-:W-:Y:S01]  /*4fe0*/  ISETP.LE.U32.AND P2, PT, R0, UR8, PT ;  /* 0x0000000800007c0c */ /* 0x000fe2000bf43070 */
[----:B-1----:R-:W-:Y:S01]  /*4ff0*/  @!P5 FADD.FTZ R161, -R161, -RZ ;  /* 0x800000ffa1a1d221 */ /* 0x002fe20000010100 */
[----:B------:R-:W-:Y:S01]  /*5000*/  F2FP.RELU.BF16.F32.PACK_AB R0, R157, R160 ;  /* 0x000000a09d00723e */ /* 0x000fe200000018ff */
[----:B------:R-:W-:Y:S01]  /*5010*/  STS [R211+0x20000], R3 ;  /* 0x02000003d3007388 */ /* 0x000fe20000000800 */
[--C-:B------:R-:W-:Y:S01]  /*5020*/  SHF.R.U32.HI R4, RZ, 0x18, R8.reuse ;  /* 0x00000018ff047819 */ /* 0x100fe20000011608 */
[----:B------:R-:W1:Y:S01]  /*5030*/  MUFU.EX2 R156, R18 ;  /* 0x00000012009c7308 */ /* 0x000e620000000800 */
[----:B------:R-:W-:Y:S02]  /*5040*/  SHF.R.U32.HI R8, RZ, 0x10, R8 ;  /* 0x00000010ff087819 */ /* 0x000fe40000011608 */
[----:B------:R3:W-:Y:S01]  /*5050*/  STS [R214+0x20000], R0 ;  /* 0x02000000d6007388 */ /* 0x0007e20000000800 */
[----:B------:R-:W-:Y:S01]  /*5060*/  ISETP.LE.U32.AND P4, PT, R4, UR8, PT ;  /* 0x0000000804007c0c */ /* 0x000fe2000bf83070 */
[----:B------:R-:W-:Y:S01]  /*5070*/  @!P6 FADD.FTZ R153, -R153, -RZ ;  /* 0x800000ff9999e221 */ /* 0x000fe20000010100 */
[----:B------:R-:W-:Y:S02]  /*5080*/  LOP3.LUT R8, R8, 0xff, RZ, 0xc0, !PT ;  /* 0x000000ff08087812 */ /* 0x000fe400078ec0ff */
[----:B------:R-:W-:Y:S01]  /*5090*/  LOP3.LUT R4, R71, 0xff, RZ, 0xc0, !PT ;  /* 0x000000ff47047812 */ /* 0x000fe200078ec0ff */
[----:B------:R-:W-:Y:S01]  /*50a0*/  @!P2 FADD.FTZ R151, -R151, -RZ ;  /* 0x800000ff9797a221 */ /* 0x000fe20000010100 */
[----:B------:R-:W-:Y:S02]  /*50b0*/  ISETP.LE.U32.AND P5, PT, R8, UR8, PT ;  /* 0x0000000808007c0c */ /* 0x000fe4000bfa3070 */
[----:B------:R-:W-:Y:S02]  /*50c0*/  ISETP.LE.U32.AND P0, PT, R9, UR8, PT ;  /* 0x0000000809007c0c */ /* 0x000fe4000bf03070 */
[----:B------:R-:W-:Y:S02]  /*50d0*/  ISETP.LE.U32.AND P1, PT, R4, UR8, PT ;  /* 0x0000000804007c0c */ /* 0x000fe4000bf23070 */
[----:B------:R-:W-:Y:S01]  /*50e0*/  ISETP.LE.U32.AND P3, PT, R68, UR8, PT ;  /* 0x0000000844007c0c */ /* 0x000fe2000bf63070 */
[----:B--2---:R-:W-:Y:S01]  /*50f0*/  @!P4 FADD.FTZ R158, -R158, -RZ ;  /* 0x800000ff9e9ec221 */ /* 0x004fe20000010100 */
[----:B------:R-:W-:Y:S02]  /*5100*/  F2FP.RELU.BF16.F32.PACK_AB R5, R153, R155 ;  /* 0x0000009b9905723e */ /* 0x000fe400000018ff */
[----:B------:R-:W-:Y:S02]  /*5110*/  FSETP.GE.FTZ.AND P2, PT, R157, RZ, PT ;  /* 0x000000ff9d00720b */ /* 0x000fe40003f56000 */
[----:B------:R-:W-:Y:S01]  /*5120*/  ISETP.GT.AND P4, PT, R197, R219, PT ;  /* 0x000000dbc500720c */ /* 0x000fe20003f84270 */
[----:B------:R-:W-:Y:S01]  /*5130*/  @!P5 FADD.FTZ R159, -R159, -RZ ;  /* 0x800000ff9f9fd221 */ /* 0x000fe20000010100 */
[----:B------:R-:W-:Y:S01]  /*5140*/  FSETP.GE.FTZ.AND P6, PT, R166, RZ, PT ;  /* 0x000000ffa600720b */ /* 0x000fe20003fd6000 */
[----:B------:R-:W-:Y:S01]  /*5150*/  @!P0 FADD.FTZ R154, -R154, -RZ ;  /* 0x800000ff9a9a8221 */ /* 0x000fe20000010100 */
[----:B------:R-:W-:Y:S01]  /*5160*/  FSETP.GE.FTZ.AND P5, PT, R165, RZ, PT ;  /* 0x000000ffa500720b */ /* 0x000fe20003fb6000 */
[----:B-1----:R-:W-:Y:S01]  /*5170*/  @!P1 FADD.FTZ R156, -R156, -RZ ;  /* 0x800000ff9c9c9221 */ /* 0x002fe20000010100 */
[----:B---3--:R-:W-:Y:S01]  /*5180*/  F2FP.RELU.BF16.F32.PACK_AB R0, R161, R162 ;  /* 0x000000a2a100723e */ /* 0x008fe200000018ff */
[----:B------:R-:W-:Y:S01]  /*5190*/  @!P3 FADD.FTZ R152, -R152, -RZ ;  /* 0x800000ff9898b221 */ /* 0x000fe20000010100 */
[----:B------:R-:W-:Y:S02]  /*51a0*/  F2FP.RELU.BF16.F32.PACK_AB R4, R158, R159 ;  /* 0x0000009f9e04723e */ /* 0x000fe400000018ff */
[----:B------:R-:W-:Y:S01]  /*51b0*/  F2FP.RELU.BF16.F32.PACK_AB R2, R154, R156 ;  /* 0x0000009c9a02723e */ /* 0x000fe200000018ff */
[----:B------:R1:W-:Y:S01]  /*51c0*/  STS [R214+0x20400], R0 ;  /* 0x02040000d6007388 */ /* 0x0003e20000000800 */
[----:B------:R-:W-:Y:S02]  /*51d0*/  F2FP.RELU.BF16.F32.PACK_AB R3, R151, R152 ;  /* 0x000000989703723e */ /* 0x000fe400000018ff */
[----:B------:R-:W-:Y:S02]  /*51e0*/  FSETP.GE.FTZ.AND P1, PT, R164, RZ, PT ;  /* 0x000000ffa400720b */ /* 0x000fe40003f36000 */
[----:B------:R-:W-:Y:S01]  /*51f0*/  STS [R212+0x20000], R5 ;  /* 0x02000005d4007388 */ /* 0x000fe20000000800 */
[----:B------:R-:W-:Y:S04]  /*5200*/  FSETP.GE.FTZ.AND P3, PT, R160, RZ, PT ;  /* 0x000000ffa000720b */ /* 0x000fe80003f76000 */
[----:B------:R-:W-:Y:S05]  /*5210*/  STS [R212+0x20400], R4 ;  /* 0x02040004d4007388 */ /* 0x000fea0000000800 */
[----:B------:R2:W-:Y:S05]  /*5220*/  STS [R213+0x20400], R2 ;  /* 0x02040002d5007388 */ /* 0x0005ea0000000800 */
[----:B------:R3:W-:Y:S05]  /*5230*/  STS [R213+0x20000], R3 ;  /* 0x02000003d5007388 */ /* 0x0007ea0000000800 */
[----:B------:R-:W-:Y:S01]  /*5240*/  LDSM.16.M88.4 R8, [R177+0x18000] ;  /* 0x01800000b108783b */ /* 0x000fe20000000200 */
[----:B-1----:R-:W-:Y:S04]  /*5250*/  LEA R0, R190, UR5, 0x1 ;  /* 0x00000005be007c11 */ /* 0x002fe8000f8e08ff */
[----:B------:R-:W-:Y:S05]  /*5260*/  LDSM.16.M88.4 R68, [R177+0x18800] ;  /* 0x01880000b144783b */ /* 0x000fea0000000200 */
[----:B------:R-:W1:Y:S05]  /*5270*/  LDSM.16.M88.4 R16, [R0+0xc000] ;  /* 0x00c000000010783b */ /* 0x000e6a0000000200 */
[----:B------:R-:W-:Y:S01]  /*5280*/  LDSM.16.M88.4 R76, [R178+0x18000] ;  /* 0x01800000b24c783b */ /* 0x000fe20000000200 */
[----:B--2---:R-:W-:Y:S02]  /*5290*/  IMAD.MOV.U32 R2, RZ, RZ, R216 ;  /* 0x000000ffff027224 */ /* 0x004fe400078e00d8 */
[----:B---3--:R-:W-:Y:S03]  /*52a0*/  IMAD.MOV.U32 R3, RZ, RZ, R215 ;  /* 0x000000ffff037224 */ /* 0x008fe600078e00d7 */
[C---:B------:R-:W-:Y:S01]  /*52b0*/  LEA R92, P0, R210.reuse, R2, 0x2 ;  /* 0x00000002d25c7211 */ /* 0x040fe200078010ff */
[--C-:B------:R-:W-:Y:S01]  /*52c0*/  IMAD.IADD R2, R185, 0x1, R0.reuse ;  /* 0x00000001b9027824 */ /* 0x100fe200078e0200 */
[----:B------:R-:W-:Y:S02]  /*52d0*/  LDSM.16.M88.4 R80, [R178+0x18800] ;  /* 0x01880000b250783b */ /* 0x000fe40000000200 */
[----:B------:R-:W-:Y:S01]  /*52e0*/  LEA.HI.X.SX32 R93, R210, R3, 0x2, P0 ;  /* 0x00000003d25d7211 */ /* 0x000fe200000f16ff */
[C---:B------:R-:W-:Y:S01]  /*52f0*/  IMAD.IADD R3, R184.reuse, 0x1, R0 ;  /* 0x00000001b8037824 */ /* 0x040fe200078e0200 */
[----:B------:R-:W-:Y:S01]  /*5300*/  FSETP.GE.FTZ.AND P0, PT, R163, RZ, PT ;  /* 0x000000ffa300720b */ /* 0x000fe20003f16000 */
[----:B------:R-:W2:Y:S01]  /*5310*/  LDSM.16.M88.4 R72, [R2+0xc000] ;  /* 0x00c000000248783b */ /* 0x000ea20000000200 */
[----:B------:R-:W-:Y:S04]  /*5320*/  IMAD.IADD R148, R184, 0x1, R2 ;  /* 0x00000001b8947824 */ /* 0x000fe800078e0202 */
[----:B------:R-:W3:Y:S05]  /*5330*/  LDG.E R150, desc[UR14][R92.64] ;  /* 0x0000000e5c967981 */ /* 0x000eea000c1e1900 */
[----:B------:R-:W-:Y:S05]  /*5340*/  LDSM.16.M88.4 R84, [R3+0xc000] ;  /* 0x00c000000354783b */ /* 0x000fea0000000200 */
[----:B------:R4:W3:Y:S05]  /*5350*/  LDG.E R149, desc[UR14][R92.64+0x20] ;  /* 0x0000200e5c957981 */ /* 0x0008ea000c1e1900 */
[----:B------:R-:W2:Y:S01]  /*5360*/  LDSM.16.M88.4 R88, [R180+0x18000] ;  /* 0x01800000b458783b */ /* 0x000ea20000000200 */
[C---:B-1----:R-:W-:Y:S04]  /*5370*/  HMMA.16816.F32.BF16 R4, R16.reuse, R8, RZ ;  /* 0x000000081004723c */ /* 0x042fe800000418ff */
[----:B------:R-:W-:Y:S02]  /*5380*/  LDSM.16.M88.4 R96, [R179+0x18000] ;  /* 0x01800000b360783b */ /* 0x000fe40000000200 */
[C---:B------:R-:W-:Y:S06]  /*5390*/  HMMA.16816.F32.BF16 R8, R16.reuse, R10, RZ ;  /* 0x0000000a1008723c */ /* 0x040fec00000418ff */
[C---:B------:R-:W-:Y:S01]  /*53a0*/  HMMA.16816.F32.BF16 R12, R16.reuse, R68, RZ ;  /* 0x00000044100c723c */ /* 0x040fe200000418ff */
[----:B----4-:R-:W-:Y:S05]  /*53b0*/  LDSM.16.M88.4 R92, [R148+0xc000] ;  /* 0x00c00000945c783b */ /* 0x010fea0000000200 */
[----:B------:R-:W-:Y:S01]  /*53c0*/  HMMA.16816.F32.BF16 R16, R16, R70, RZ ;  /* 0x000000461010723c */ /* 0x000fe200000418ff */
[----:B------:R-:W1:Y:S05]  /*53d0*/  LDSM.16.M88.4 R68, [R180+0x18800] ;  /* 0x01880000b444783b */ /* 0x000e6a0000000200 */
[C---:B--2---:R-:W-:Y:S06]  /*53e0*/  HMMA.16816.F32.BF16 R4, R72.reuse, R76, R4 ;  /* 0x0000004c4804723c */ /* 0x044fec0000041804 */
[C---:B------:R-:W-:Y:S01]  /*53f0*/  HMMA.16816.F32.BF16 R8, R72.reuse, R78, R8 ;  /* 0x0000004e4808723c */ /* 0x040fe20000041808 */
[----:B------:R-:W-:Y:S05]  /*5400*/  LDSM.16.M88.4 R76, [R0+0xe000] ;  /* 0x00e00000004c783b */ /* 0x000fea0000000200 */
[C---:B------:R-:W-:Y:S06]  /*5410*/  HMMA.16816.F32.BF16 R12, R72.reuse, R80, R12 ;  /* 0x00000050480c723c */ /* 0x040fec000004180c */
[----:B------:R-:W-:Y:S01]  /*5420*/  HMMA.16816.F32.BF16 R16, R72, R82, R16 ;  /* 0x000000524810723c */ /* 0x000fe20000041810 */
[----:B------:R-:W2:Y:S05]  /*5430*/  LDSM.16.M88.4 R72, [R179+0x18800] ;  /* 0x01880000b348783b */ /* 0x000eaa0000000200 */
[C---:B------:R-:W-:Y:S01]  /*5440*/  HMMA.16816.F32.BF16 R4, R84.reuse, R88, R4 ;  /* 0x000000585404723c */ /* 0x040fe20000041804 */
[----:B------:R-:W4:Y:S05]  /*5450*/  LDSM.16.M88.4 R80, [R177+0x1a000] ;  /* 0x01a00000b150783b */ /* 0x000f2a0000000200 */
[C---:B------:R-:W-:Y:S01]  /*5460*/  HMMA.16816.F32.BF16 R8, R84.reuse, R90, R8 ;  /* 0x0000005a5408723c */ /* 0x040fe20000041808 */
[----:B------:R-:W-:Y:S05]  /*5470*/  LDSM.16.M88.4 R88, [R178+0x1a000] ;  /* 0x01a00000b258783b */ /* 0x000fea0000000200 */
[C---:B-1----:R-:W-:Y:S06]  /*5480*/  HMMA.16816.F32.BF16 R12, R84.reuse, R68, R12 ;  /* 0x00000044540c723c */ /* 0x042fec000004180c */
[----:B------:R-:W-:Y:S01]  /*5490*/  HMMA.16816.F32.BF16 R16, R84, R70, R16 ;  /* 0x000000465410723c */ /* 0x000fe20000041810 */
[----:B------:R-:W1:Y:S05]  /*54a0*/  LDSM.16.M88.4 R68, [R177+0x1a800] ;  /* 0x01a80000b144783b */ /* 0x000e6a0000000200 */
[C---:B------:R-:W-:Y:S01]  /*54b0*/  HMMA.16816.F32.BF16 R4, R92.reuse, R96, R4 ;  /* 0x000000605c04723c */ /* 0x040fe20000041804 */
[----:B------:R-:W1:Y:S05]  /*54c0*/  LDSM.16.M88.4 R84, [R2+0xe000] ;  /* 0x00e000000254783b */ /* 0x000e6a0000000200 */
[C---:B------:R-:W-:Y:S01]  /*54d0*/  HMMA.16816.F32.BF16 R8, R92.reuse, R98, R8 ;  /* 0x000000625c08723c */ /* 0x040fe20000041808 */
[----:B------:R-:W-:Y:S05]  /*54e0*/  LDSM.16.M88.4 R96, [R180+0x1a000] ;  /* 0x01a00000b460783b */ /* 0x000fea0000000200 */
[C---:B--2---:R-:W-:Y:S06]  /*54f0*/  HMMA.16816.F32.BF16 R12, R92.reuse, R72, R12 ;  /* 0x000000485c0c723c */ /* 0x044fec000004180c */
[----:B------:R-:W-:Y:S01]  /*5500*/  HMMA.16816.F32.BF16 R16, R92, R74, R16 ;  /* 0x0000004a5c10723c */ /* 0x000fe20000041810 */
[----:B------:R-:W2:Y:S05]  /*5510*/  LDSM.16.M88.4 R72, [R178+0x1a800] ;  /* 0x01a80000b248783b */ /* 0x000eaa0000000200 */
[C---:B----4-:R-:W-:Y:S01]  /*5520*/  HMMA.16816.F32.BF16 R4, R76.reuse, R80, R4 ;  /* 0x000000504c04723c */ /* 0x050fe20000041804 */
        /* <DEDUP_REMOVED lines=36> */
[C---:B------:R-:W-:Y:S06]  /*5770*/  HMMA.16816.F32.BF16 R8, R92.reuse, R98, R8 ;  /* 0x000000625c08723c */ /* 0x040fec0000041808 */
[C---:B--2---:R-:W-:Y:S06]  /*5780*/  HMMA.16816.F32.BF16 R12, R92.reuse, R72, R12 ;  /* 0x000000485c0c723c */ /* 0x044fec000004180c */
[----:B------:R-:W-:Y:S01]  /*5790*/  HMMA.16816.F32.BF16 R16, R92, R74, R16 ;  /* 0x0000004a5c10723c */ /* 0x000fe20000041810 */
[----:B------:R-:W2:Y:S05]  /*57a0*/  LDSM.16.M88.4 R72, [R179+0x1c800] ;  /* 0x01c80000b348783b */ /* 0x000eaa0000000200 */
[C---:B----4-:R-:W-:Y:S06]  /*57b0*/  HMMA.16816.F32.BF16 R4, R76.reuse, R80, R4 ;  /* 0x000000504c04723c */ /* 0x050fec0000041804 */
[C---:B------:R-:W-:Y:S06]  /*57c0*/  HMMA.16816.F32.BF16 R8, R76.reuse, R82, R8 ;  /* 0x000000524c08723c */ /* 0x040fec0000041808 */
[C---:B-1----:R-:W-:Y:S06]  /*57d0*/  HMMA.16816.F32.BF16 R12, R76.reuse, R68, R12 ;  /* 0x000000444c0c723c */ /* 0x042fec000004180c */
[----:B------:R-:W-:Y:S06]  /*57e0*/  HMMA.16816.F32.BF16 R16, R76, R70, R16 ;  /* 0x000000464c10723c */ /* 0x000fec0000041810 */
[C---:B------:R-:W-:Y:S06]  /*57f0*/  HMMA.16816.F32.BF16 R4, R84.reuse, R88, R4 ;  /* 0x000000585404723c */ /* 0x040fec0000041804 */
[C---:B------:R-:W-:Y:S06]  /*5800*/  HMMA.16816.F32.BF16 R8, R84.reuse, R90, R8 ;  /* 0x0000005a5408723c */ /* 0x040fec0000041808 */
[C---:B--2---:R-:W-:Y:S06]  /*5810*/  HMMA.16816.F32.BF16 R12, R84.reuse, R72, R12 ;  /* 0x00000048540c723c */ /* 0x044fec000004180c */
[----:B------:R-:W-:Y:S06]  /*5820*/  HMMA.16816.F32.BF16 R16, R84, R74, R16 ;  /* 0x0000004a5410723c */ /* 0x000fec0000041810 */
[C---:B---3--:R-:W-:Y:S01]  /*5830*/  FADD.FTZ R0, -R150.reuse, R5 ;  /* 0x0000000596007221 */ /* 0x048fe20000010100 */
[----:B------:R-:W-:Y:S01]  /*5840*/  FADD.FTZ R2, -R150, R4 ;  /* 0x0000000496027221 */ /* 0x000fe20000010100 */
[----:B------:R-:W-:Y:S03]  /*5850*/  FADD.FTZ R70, -R149, R6 ;  /* 0x0000000695467221 */ /* 0x000fe60000010100 */
[-C--:B------:R-:W-:Y:S01]  /*5860*/  FSEL R0, R0, R150.reuse, P0 ;  /* 0x0000009600007208 */ /* 0x080fe20000000000 */
[----:B------:R-:W-:Y:S01]  /*5870*/  FADD.FTZ R9, -R150, R9 ;  /* 0x0000000996097221 */ /* 0x000fe20000010100 */
[-C--:B------:R-:W-:Y:S01]  /*5880*/  FSEL R2, R2, R150.reuse, P1 ;  /* 0x0000009602027208 */ /* 0x080fe20000800000 */
[C---:B------:R-:W-:Y:S01]  /*5890*/  FADD.FTZ R8, -R150.reuse, R8 ;  /* 0x0000000896087221 */ /* 0x040fe20000010100 */
[----:B------:R-:W-:Y:S01]  /*58a0*/  FSETP.GE.FTZ.AND P0, PT, R151, RZ, PT ;  /* 0x000000ff9700720b */ /* 0x000fe20003f16000 */
[----:B------:R-:W-:Y:S01]  /*58b0*/  FADD.FTZ R69, -R149, R7 ;  /* 0x0000000795457221 */ /* 0x000fe20000010100 */
[----:B------:R-:W-:Y:S01]  /*58c0*/  FSEL R9, R9, R150, P2 ;  /* 0x0000009609097208 */ /* 0x000fe20001000000 */
[C---:B------:R-:W-:Y:S01]  /*58d0*/  FADD.FTZ R12, -R150.reuse, R12 ;  /* 0x0000000c960c7221 */ /* 0x040fe20000010100 */
[----:B------:R-:W-:Y:S01]  /*58e0*/  FSETP.GE.FTZ.AND P1, PT, R155, RZ, PT ;  /* 0x000000ff9b00720b */ /* 0x000fe20003f36000 */
[----:B------:R-:W-:Y:S01]  /*58f0*/  FADD.FTZ R13, -R150, R13 ;  /* 0x0000000d960d7221 */ /* 0x000fe20000010100 */
[----:B------:R-:W-:Y:S01]  /*5900*/  FSETP.GE.FTZ.AND P2, PT, R153, RZ, PT ;  /* 0x000000ff9900720b */ /* 0x000fe20003f56000 */
[----:B------:R-:W-:Y:S01]  /*5910*/  FMUL.FTZ R3, R164, R2 ;  /* 0x00000002a4037220 */ /* 0x000fe20000410000 */
[----:B------:R-:W-:Y:S01]  /*5920*/  FSEL R8, R8, R150, P3 ;  /* 0x0000009608087208 */ /* 0x000fe20001800000 */
[----:B------:R-:W-:Y:S01]  /*5930*/  FMUL.FTZ R2, R163, R0 ;  /* 0x00000000a3027220 */ /* 0x000fe20000410000 */
[-C--:B------:R-:W-:Y:S01]  /*5940*/  FSEL R12, R12, R150.reuse, P1 ;  /* 0x000000960c0c7208 */ /* 0x080fe20000800000 */
[----:B------:R-:W-:Y:S01]  /*5950*/  FADD.FTZ R0, -R150, R16 ;  /* 0x0000001096007221 */ /* 0x000fe20000010100 */
[----:B------:R-:W-:Y:S01]  /*5960*/  FSEL R13, R13, R150, P2 ;  /* 0x000000960d0d7208 */ /* 0x000fe20001000000 */
[----:B------:R-:W-:Y:S01]  /*5970*/  FMUL.FTZ R8, R160, R8 ;  /* 0x00000008a0087220 */ /* 0x000fe20000410000 */
[----:B------:R-:W-:Y:S01]  /*5980*/  FSETP.GE.FTZ.AND P1, PT, R152, RZ, PT ;  /* 0x000000ff9800720b */ /* 0x000fe20003f36000 */
[----:B------:R-:W-:Y:S01]  /*5990*/  FMUL.FTZ R9, R157, R9 ;  /* 0x000000099d097220 */ /* 0x000fe20000410000 */
[----:B------:R-:W-:Y:S01]  /*59a0*/  F2FP.BF16.F32.PACK_AB R16, R2, R3 ;  /* 0x000000030210723e */ /* 0x000fe200000010ff */
[----:B------:R-:W-:Y:S01]  /*59b0*/  FMUL.FTZ R12, R155, R12 ;  /* 0x0000000c9b0c7220 */ /* 0x000fe20000410000 */
[----:B------:R-:W-:Y:S01]  /*59c0*/  FSEL R0, R0, R150, P1 ;  /* 0x0000009600007208 */ /* 0x000fe20000800000 */
[----:B------:R-:W-:Y:S01]  /*59d0*/  FMUL.FTZ R13, R153, R13 ;  /* 0x0000000d990d7220 */ /* 0x000fe20000410000 */
[----:B------:R-:W-:Y:S01]  /*59e0*/  F2FP.BF16.F32.PACK_AB R68, R9, R8 ;  /* 0x000000080944723e */ /* 0x000fe200000010ff */
[----:B------:R-:W-:Y:S02]  /*59f0*/  @P0 FADD.FTZ R150, -R150, R17 ;  /* 0x0000001196960221 */ /* 0x000fe40000010100 */
[----:B------:R-:W-:Y:S01]  /*5a00*/  FMUL.FTZ R71, R152, R0 ;  /* 0x0000000098477220 */ /* 0x000fe20000410000 */
[----:B------:R-:W-:Y:S01]  /*5a10*/  F2FP.BF16.F32.PACK_AB R17, R13, R12 ;  /* 0x0000000c0d11723e */ /* 0x000fe200000010ff */
[----:B------:R-:W-:Y:S01]  /*5a20*/  FMUL.FTZ R150, R151, R150 ;  /* 0x0000009697967220 */ /* 0x000fe20000410000 */
[----:B------:R-:W-:Y:S06]  /*5a30*/  @!P4 BRA `(.L_x_561) ;  /* 0x00000004002cc947 */ /* 0x000fec0003800000 */
[----:B------:R-:W1:Y:S01]  /*5a40*/  LDC R7, c[0x0][0x240] ;  /* 0x00009000ff077b82 */ /* 0x000e620000000800 */
[----:B------:R-:W-:Y:S01]  /*5a50*/  ISETP.GE.AND P2, PT, R217, UR4, PT ;  /* 0x00000004d9007c0c */ /* 0x000fe2000bf46270 */
[----:B------:R-:W-:Y:S01]  /*5a60*/  IMAD.MOV.U32 R4, RZ, RZ, -0x6000 ;  /* 0xffffa000ff047424 */ /* 0x000fe200078e00ff */
[----:B------:R-:W-:Y:S02]  /*5a70*/  ISETP.GE.AND P1, PT, R218, UR4, PT ;  /* 0x00000004da007c0c */ /* 0x000fe4000bf26270 */
[----:B------:R-:W-:Y:S03]  /*5a80*/  LOP3.LUT R0, R197, 0x1, RZ, 0xc0, !PT ;  /* 0x00000001c5007812 */ /* 0x000fe600078ec0ff */
[----:B------:R-:W2:Y:S01]  /*5a90*/  LDC R72, c[0x0][0x244] ;  /* 0x00009100ff487b82 */ /* 0x000ea20000000800 */
[----:B------:R-:W-:Y:S04]  /*5aa0*/  ISETP.NE.U32.AND P0, PT, R0, 0x1, PT ;  /* 0x000000010000780c */ /* 0x000fe80003f05070 */
[----:B------:R-:W-:Y:S05]  /*5ab0*/  SEL R4, R4, 0x6000, !P0 ;  /* 0x0000600004047807 */ /* 0x000fea0004000000 */
[--C-:B------:R-:W-:Y:S02]  /*5ac0*/  IMAD.IADD R195, R195, 0x1, R4.reuse ;  /* 0x00000001c3c37824 */ /* 0x100fe400078e0204 */
[--C-:B------:R-:W-:Y:S02]  /*5ad0*/  IMAD.IADD R198, R198, 0x1, R4.reuse ;  /* 0x00000001c6c67824 */ /* 0x100fe400078e0204 */
[----:B------:R-:W-:Y:S02]  /*5ae0*/  IMAD.IADD R183, R183, 0x1, R4 ;  /* 0x00000001b7b77824 */ /* 0x000fe400078e0204 */
[----:B-1----:R-:W-:Y:S05]  /*5af0*/  IMAD.U32 R3, R7, -0x40, RZ ;  /* 0xffffffc007037824 */ /* 0x002fea00078e00ff */
[-C--:B------:R-:W-:Y:S02]  /*5b00*/  LEA R2, P0, R3, R202.reuse, 0x1 ;  /* 0x000000ca03027211 */ /* 0x080fe400078008ff */
[----:B------:R-:W-:Y:S02]  /*5b10*/  SHF.R.S32.HI R5, RZ, 0x1f, R3 ;  /* 0x0000001fff057819 */ /* 0x000fe40000011403 */
[----:B------:R-:W-:Y:S02]  /*5b20*/  LEA R0, P3, R7, R3, 0x5 ;  /* 0x0000000307007211 */ /* 0x000fe400078628ff */
[----:B------:R-:W-:Y:S02]  /*5b30*/  LEA.HI.X.SX32 R3, R3, R203, 0x1, P0 ;  /* 0x000000cb03037211 */ /* 0x000fe400000f0eff */
[----:B------:R-:W-:Y:S02]  /*5b40*/  ISETP.GE.AND P0, PT, R206, UR4, PT ;  /* 0x00000004ce007c0c */ /* 0x000fe4000bf06270 */
[C---:B--2---:R-:W-:Y:S02]  /*5b50*/  LEA.HI.X R5, R7.reuse, R5, R72, 0x5, P3 ;  /* 0x0000000507057211 */ /* 0x044fe400018f2c48 */
[CC--:B------:R-:W-:Y:S04]  /*5b60*/  @!P2 LEA R12, P3, R0.reuse, R202.reuse, 0x1 ;  /* 0x000000ca000ca211 */ /* 0x0c0fe800078608ff */
[CCC-:B------:R-:W-:Y:S02]  /*5b70*/  @!P2 LEA.HI.X R13, R0.reuse, R203.reuse, R5.reuse, 0x1, P3 ;  /* 0x000000cb000da211 */ /* 0x1c0fe400018f0c05 */
[C---:B------:R-:W-:Y:S01]  /*5b80*/  @!P1 LEA R8, P3, R0.reuse, R202, 0x1 ;  /* 0x000000ca00089211 */ /* 0x040fe200078608ff */
[----:B------:R-:W-:Y:S02]  /*5b90*/  IMAD.MOV.U32 R202, RZ, RZ, R2 ;  /* 0x000000ffffca7224 */ /* 0x000fe400078e0002 */
[----:B------:R1:W-:Y:S01]  /*5ba0*/  @P0 STS [R195], RZ ;  /* 0x000000ffc3000388 */ /* 0x0003e20000000800 */
[----:B------:R-:W-:Y:S01]  /*5bb0*/  @!P1 LEA.HI.X R9, R0, R203, R5, 0x1, P3 ;  /* 0x000000cb00099211 */ /* 0x000fe200018f0c05 */
[----:B------:R-:W-:Y:S01]  /*5bc0*/  IMAD.MOV.U32 R203, RZ, RZ, R3 ;  /* 0x000000ffffcb7224 */ /* 0x000fe200078e0003 */
[C---:B------:R-:W-:Y:S01]  /*5bd0*/  @!P0 LEA R6, P3, R7.reuse, R2, 0x6 ;  /* 0x0000000207068211 */ /* 0x040fe200078630ff */
[----:B------:R1:W-:Y:S03]  /*5be0*/  @P0 STS [R195+0x4], RZ ;  /* 0x000004ffc3000388 */ /* 0x0003e60000000800 */
[----:B------:R-:W-:Y:S01]  /*5bf0*/  @!P0 LEA.HI.X R7, R7, R3, R72, 0x6, P3 ;  /* 0x0000000307078211 */ /* 0x000fe200018f3448 */
        /* <DEDUP_REMOVED lines=47> */
.L_x_561:
[-C--:B-1----:R-:W-:Y:S01]  /*5ef0*/  FSEL R3, R70, R149.reuse, P6 ;  /* 0x0000009546037208 */ /* 0x082fe20003000000 */
[----:B------:R-:W-:Y:S01]  /*5f00*/  FADD.FTZ R0, -R149, R10 ;  /* 0x0000000a95007221 */ /* 0x000fe20000010100 */
[----:B------:R-:W-:Y:S01]  /*5f10*/  FSEL R2, R69, R149, P5 ;  /* 0x0000009545027208 */ /* 0x000fe20002800000 */
[----:B------:R-:W-:Y:S01]  /*5f20*/  FADD.FTZ R11, -R149, R11 ;  /* 0x0000000b950b7221 */ /* 0x000fe20000010100 */
[----:B------:R-:W-:Y:S01]  /*5f30*/  FSETP.GE.FTZ.AND P0, PT, R162, RZ, PT ;  /* 0x000000ffa200720b */ /* 0x000fe20003f16000 */
[----:B------:R-:W-:Y:S01]  /*5f40*/  FMUL.FTZ R4, R166, R3 ;  /* 0x00000003a6047220 */ /* 0x000fe20000410000 */
[----:B------:R-:W-:Y:S01]  /*5f50*/  FSETP.GE.FTZ.AND P1, PT, R161, RZ, PT ;  /* 0x000000ffa100720b */ /* 0x000fe20003f36000 */
[----:B------:R-:W-:Y:S01]  /*5f60*/  FMUL.FTZ R3, R165, R2 ;  /* 0x00000002a5037220 */ /* 0x000fe20000410000 */
[-C--:B------:R-:W-:Y:S01]  /*5f70*/  FSEL R0, R0, R149.reuse, P0 ;  /* 0x0000009500007208 */ /* 0x080fe20000000000 */
[C---:B------:R-:W-:Y:S01]  /*5f80*/  FADD.FTZ R14, -R149.reuse, R14 ;  /* 0x0000000e950e7221 */ /* 0x040fe20000010100 */
[----:B------:R-:W-:Y:S01]  /*5f90*/  FSETP.GE.FTZ.AND P0, PT, R154, RZ, PT ;  /* 0x000000ff9a00720b */ /* 0x000fe20003f16000 */
[----:B------:R-:W-:Y:S01]  /*5fa0*/  FADD.FTZ R15, -R149, R15 ;  /* 0x0000000f950f7221 */ /* 0x000fe20000010100 */
[----:B------:R-:W-:Y:S01]  /*5fb0*/  F2FP.BF16.F32.PACK_AB R3, R3, R4 ;  /* 0x000000040303723e */ /* 0x000fe200000010ff */
[----:B------:R-:W-:Y:S01]  /*5fc0*/  FMUL.FTZ R6, R162, R0 ;  /* 0x00000000a2067220 */ /* 0x000fe20000410000 */
[-C--:B------:R-:W-:Y:S01]  /*5fd0*/  FSEL R0, R11, R149.reuse, P1 ;  /* 0x000000950b007208 */ /* 0x080fe20000800000 */
[----:B------:R-:W-:Y:S01]  /*5fe0*/  FADD.FTZ R18, -R149, R18 ;  /* 0x0000001295127221 */ /* 0x000fe20000010100 */
[----:B------:R-:W-:Y:S01]  /*5ff0*/  FSETP.GE.FTZ.AND P3, PT, R159, RZ, PT ;  /* 0x000000ff9f00720b */ /* 0x000fe20003f76000 */
[----:B------:R1:W-:Y:S01]  /*6000*/  STS [R211+0x1e400], R3 ;  /* 0x01e40003d3007388 */ /* 0x0003e20000000800 */
[----:B------:R-:W-:Y:S01]  /*6010*/  FSETP.GE.FTZ.AND P2, PT, R158, RZ, PT ;  /* 0x000000ff9e00720b */ /* 0x000fe20003f56000 */
[----:B------:R-:W-:Y:S01]  /*6020*/  FMUL.FTZ R2, R161, R0 ;  /* 0x00000000a1027220 */ /* 0x000fe20000410000 */
[-C--:B------:R-:W-:Y:S01]  /*6030*/  FSEL R0, R14, R149.reuse, P3 ;  /* 0x000000950e007208 */ /* 0x080fe20001800000 */
[----:B------:R-:W-:Y:S01]  /*6040*/  STS [R211+0x1e000], R16 ;  /* 0x01e00010d3007388 */ /* 0x000fe20000000800 */
[----:B------:R-:W-:Y:S01]  /*6050*/  FSEL R15, R15, R149, P2 ;  /* 0x000000950f0f7208 */ /* 0x000fe20001000000 */
[----:B------:R-:W-:Y:S01]  /*6060*/  IMAD R194, R235, UR6, RZ ;  /* 0x00000006ebc27c24 */ /* 0x000fe2000f8e02ff */
[----:B------:R-:W-:Y:S01]  /*6070*/  FSETP.GE.FTZ.AND P1, PT, R156, RZ, PT ;  /* 0x000000ff9c00720b */ /* 0x000fe20003f36000 */
[----:B------:R-:W-:Y:S01]  /*6080*/  FMUL.FTZ R5, R159, R0 ;  /* 0x000000009f057220 */ /* 0x000fe20000410000 */
[----:B------:R-:W-:Y:S01]  /*6090*/  F2FP.BF16.F32.PACK_AB R2, R2, R6 ;  /* 0x000000060202723e */ /* 0x000fe200000010ff */
[----:B------:R-:W-:Y:S01]  /*60a0*/  FMUL.FTZ R0, R158, R15 ;  /* 0x0000000f9e007220 */ /* 0x000fe20000410000 */
[----:B------:R-:W-:Y:S01]  /*60b0*/  FSEL R18, R18, R149, P1 ;  /* 0x0000009512127208 */ /* 0x000fe20000800000 */
[----:B------:R-:W-:Y:S01]  /*60c0*/  @P0 FADD.FTZ R149, -R149, R19 ;  /* 0x0000001395950221 */ /* 0x000fe20000010100 */
[----:B------:R-:W-:Y:S01]  /*60d0*/  STS [R214+0x1e000], R68 ;  /* 0x01e00044d6007388 */ /* 0x000fe20000000800 */
[----:B------:R-:W-:Y:S02]  /*60e0*/  F2FP.BF16.F32.PACK_AB R4, R150, R71 ;  /* 0x000000479604723e */ /* 0x000fe400000010ff */
[----:B------:R-:W-:Y:S01]  /*60f0*/  FMUL.FTZ R18, R156, R18 ;  /* 0x000000129c127220 */ /* 0x000fe20000410000 */
[----:B------:R-:W-:Y:S01]  /*6100*/  FMUL.FTZ R149, R154, R149 ;  /* 0x000000959a957220 */ /* 0x000fe20000410000 */
[----:B------:R-:W-:Y:S01]  /*6110*/  F2FP.BF16.F32.PACK_AB R0, R0, R5 ;  /* 0x000000050000723e */ /* 0x000fe200000010ff */
[----:B------:R2:W-:Y:S04]  /*6120*/  STS [R214+0x1e400], R2 ;  /* 0x01e40002d6007388 */ /* 0x0005e80000000800 */
[----:B------:R-:W-:Y:S01]  /*6130*/  STS [R212+0x1e000], R17 ;  /* 0x01e00011d4007388 */ /* 0x000fe20000000800 */
[----:B-1----:R-:W-:Y:S03]  /*6140*/  F2FP.BF16.F32.PACK_AB R3, R149, R18 ;  /* 0x000000129503723e */ /* 0x002fe600000010ff */
[----:B------:R1:W-:Y:S04]  /*6150*/  STS [R212+0x1e400], R0 ;  /* 0x01e40000d4007388 */ /* 0x0003e80000000800 */
[----:B------:R-:W-:Y:S04]  /*6160*/  STS [R213+0x1e000], R4 ;  /* 0x01e00004d5007388 */ /* 0x000fe80000000800 */
[----:B------:R-:W-:Y:S01]  /*6170*/  STS [R213+0x1e400], R3 ;  /* 0x01e40003d5007388 */ /* 0x000fe20000000800 */
[----:B------:R-:W-:Y:S01]  /*6180*/  BAR.SYNC.DEFER_BLOCKING 0x0 ;  /* 0x0000000000007b1d */ /* 0x000fe20000010000 */
[----:B--2---:R-:W-:Y:S05]  /*6190*/  IMAD.U32 R2, R194, -0x40, RZ ;  /* 0xffffffc0c2027824 */ /* 0x004fea00078e00ff */
[C---:B------:R-:W-:Y:S02]  /*61a0*/  LEA R192, P0, R2.reuse, R192, 0x2 ;  /* 0x000000c002c07211 */ /* 0x040fe400078010ff */
[----:B-1----:R-:W-:Y:S02]  /*61b0*/  LEA R0, R191, UR5, 0x1 ;  /* 0x00000005bf007c11 */ /* 0x002fe4000f8e08ff */
[----:B------:R-:W-:Y:S01]  /*61c0*/  LEA.HI.X.SX32 R193, R2, R193, 0x2, P0 ;  /* 0x000000c102c17211 */ /* 0x000fe200000f16ff */
[----:B------:R-:W-:Y:S04]  /*61d0*/  LDSM.16.MT88.4 R4, [R181+0x20000] ;  /* 0x02000000b504783b */ /* 0x000fe80000004200 */
        /* <DEDUP_REMOVED lines=80> */
[----:B------:R-:W-:Y:S02]  /*66e0*/  SHF.R.S32.HI R5, RZ, 0x1f, R3 ;  /* 0x0000001fff057819 */ /* 0x000fe40000011403 */
[----:B------:R-:W-:Y:S02]  /*66f0*/  LEA.HI.X.SX32 R3, R3, R201, 0x1, P0 ;  /* 0x000000c903037211 */ /* 0x000fe400000f0eff */
[CC--:B------:R-:W-:Y:S02]  /*6700*/  @!P2 LEA R8, P5, R4.reuse, R200.reuse, 0x1 ;  /* 0x000000c80408a211 */ /* 0x0c0fe400078a08ff */
[C---:B------:R-:W-:Y:S01]  /*6710*/  @!P1 LEA R6, P0, R4.reuse, R200, 0x1 ;  /* 0x000000c804069211 */ /* 0x040fe200078008ff */
[----:B------:R-:W-:Y:S01]  /*6720*/  @!PT LDS RZ, [RZ] ;  /* 0x00000000fffff984 */ /* 0x000fe20000000800 */
[----:B------:R-:W-:Y:S01]  /*6730*/  @!PT LDS RZ, [RZ] ;  /* 0x00000000fffff984 */ /* 0x000fe20000000800 */
[----:B------:R-:W-:Y:S01]  /*6740*/  @!PT LDS RZ, [RZ] ;  /* 0x00000000fffff984 */ /* 0x000fe20000000800 */
[----:B------:R3:W-:Y:S01]  /*6750*/  @!P3 LDGSTS.E.BYPASS.LTC128B.128 [R196+0xc000], desc[UR14][R2.64] ;  /* 0x0c00000002c4bfae */ /* 0x0007e2000b901d4e */
[C---:B--2---:R-:W-:Y:S01]  /*6760*/  LEA.HI.X R5, R11.reuse, R5, R12, 0x5, P6 ;  /* 0x000000050b057211 */ /* 0x044fe200030f2c0c */
[----:B------:R-:W-:Y:S01]  /*6770*/  IMAD.MOV.U32 R200, RZ, RZ, R2 ;  /* 0x000000ffffc87224 */ /* 0x000fe200078e0002 */
[C---:B------:R-:W-:Y:S01]  /*6780*/  @!P3 LEA R10, P6, R11.reuse, R2, 0x6 ;  /* 0x000000020b0ab211 */ /* 0x040fe200078c30ff */
[----:B------:R3:W-:Y:S01]  /*6790*/  @P2 STS.128 [R196+0xe000], RZ ;  /* 0x00e000ffc4002388 */ /* 0x0007e20000000c00 */
[C-C-:B------:R-:W-:Y:S02]  /*67a0*/  @!P2 LEA.HI.X R9, R4.reuse, R201, R5.reuse, 0x1, P5 ;  /* 0x000000c90409a211 */ /* 0x140fe400028f0c05 */
[----:B------:R-:W-:Y:S01]  /*67b0*/  @!P3 LEA.HI.X R11, R11, R3, R12, 0x6, P6 ;  /* 0x000000030b0bb211 */ /* 0x000fe200030f340c */
[----:B------:R-:W-:Y:S01]  /*67c0*/  @!PT LDS RZ, [RZ] ;  /* 0x00000000fffff984 */ /* 0x000fe20000000800 */
[----:B------:R-:W-:Y:S01]  /*67d0*/  @!PT LDS RZ, [RZ] ;  /* 0x00000000fffff984 */ /* 0x000fe20000000800 */
[----:B------:R-:W-:Y:S01]  /*67e0*/  @!PT LDS RZ, [RZ] ;  /* 0x00000000fffff984 */ /* 0x000fe20000000800 */
[----:B------:R3:W-:Y:S01]  /*67f0*/  @!P2 LDGSTS.E.BYPASS.LTC128B.128 [R196+0xe000], desc[UR14][R2.64+0x80] ;  /* 0x0e00008002c4afae */ /* 0x0007e2000b901d4e */
[----:B------:R-:W-:Y:S01]  /*6800*/  @!P1 LEA.HI.X R7, R4, R201, R5, 0x1, P0 ;  /* 0x000000c904079211 */ /* 0x000fe200000f0c05 */
[----:B------:R-:W-:Y:S02]  /*6810*/  IMAD.MOV.U32 R201, RZ, RZ, R3 ;  /* 0x000000ffffc97224 */ /* 0x000fe400078e0003 */
        /* <DEDUP_REMOVED lines=21> */
.L_x_562:
[----:B------:R-:W-:Y:S01]  /*6970*/  LDSM.16.M88.4 R96, [R186] ;  /* 0x00000000ba60783b */ /* 0x000fe20000000200 */
[----:B---3--:R-:W-:Y:S03]  /*6980*/  @P4 IADD3 R2, P0, R204, -0x100, RZ ;  /* 0xffffff00cc024810 */ /* 0x008fe60007f1e0ff */
[----:B------:R-:W1:Y:S02]  /*6990*/  LDSM.16.MT88.4 R16, [R0+0x12000] ;  /* 0x012000000010783b */ /* 0x000e640000004200 */
[----:B------:R-:W-:Y:S02]  /*69a0*/  @P4 IMAD.MOV.U32 R204, RZ, RZ, R2 ;  /* 0x000000ffffcc4224 */ /* 0x000fe400078e0002 */
        /* <DEDUP_REMOVED lines=9> */
[-C--:B-1----:R-:W-:Y:S06]  /*6a40*/  HMMA.16816.F32.BF16 R4, R96, R16.reuse, RZ ;  /* 0x000000106004723c */ /* 0x082fec00000418ff */
[C---:B--2---:R-:W-:Y:S06]  /*6a50*/  HMMA.16816.F32.BF16 R8, R92.reuse, R16, RZ ;  /* 0x000000105c08723c */ /* 0x044fec00000418ff */
        /* <DEDUP_REMOVED lines=10> */
[----:B------:R-:W-:Y:S05]  /*6b00*/  LDSM.16.M88.4 R148, [R188] ;  /* 0x00000000bc94783b */ /* 0x000fea0000000200 */
        /* <DEDUP_REMOVED lines=9> */
[----:B------:R-:W2:Y:S05]  /*6ba0*/  LDSM.16.M88.4 R164, [R188+0x1000] ;  /* 0x00100000bca4783b */ /* 0x000eaa0000000200 */
[-C--:B------:R-:W-:Y:S06]  /*6bb0*/  HMMA.16816.F32.BF16 R84, R152, R168.reuse, R84 ;  /* 0x000000a89854723c */ /* 0x080fec0000041854 */
[C---:B------:R-:W-:Y:S06]  /*6bc0*/  HMMA.16816.F32.BF16 R88, R160.reuse, R168, R88 ;  /* 0x000000a8a058723c */ /* 0x040fec0000041858 */
[-C--:B------:R-:W-:Y:S01]  /*6bd0*/  HMMA.16816.F32.BF16 R92, R160, R170.reuse, R92 ;  /* 0x000000aaa05c723c */ /* 0x080fe2000004185c */
[----:B------:R-:W3:Y:S05]  /*6be0*/  LDSM.16.MT88.4 R160, [R0+0x17000] ;  /* 0x0170000000a0783b */ /* 0x000eea0000004200 */
[----:B------:R-:W-:Y:S01]  /*6bf0*/  HMMA.16816.F32.BF16 R96, R152, R170, R96 ;  /* 0x000000aa9860723c */ /* 0x000fe20000041860 */
[----:B------:R-:W-:Y:S04]  /*6c00*/  LDSM.16.M88.4 R152, [R189] ;  /* 0x00000000bd98783b */ /* 0x000fe80000000200 */
[----:B------:R-:W-:Y:S01]  /*6c10*/  LDSM.16.M88.4 R168, [R189+0x1000] ;  /* 0x00100000bda8783b */ /* 0x000fe20000000200 */
[-C--:B-1----:R-:W-:Y:S06]  /*6c20*/  HMMA.16816.F32.BF16 R4, R148, R156.reuse, R4 ;  /* 0x0000009c9404723c */ /* 0x082fec0000041804 */
[C---:B--2---:R-:W-:Y:S06]  /*6c30*/  HMMA.16816.F32.BF16 R8, R164.reuse, R156, R8 ;  /* 0x0000009ca408723c */ /* 0x044fec0000041808 */
[-C--:B------:R-:W-:Y:S06]  /*6c40*/  HMMA.16816.F32.BF16 R12, R164, R158.reuse, R12 ;  /* 0x0000009ea40c723c */ /* 0x080fec000004180c */
[C---:B------:R-:W-:Y:S01]  /*6c50*/  HMMA.16816.F32.BF16 R16, R148.reuse, R158, R16 ;  /* 0x0000009e9410723c */ /* 0x040fe20000041810 */
[----:B------:R-:W1:Y:S05]  /*6c60*/  LDSM.16.MT88.4 R156, [R0+0x13800] ;  /* 0x01380000009c783b */ /* 0x000e6a0000004200 */
[-C--:B------:R-:W-:Y:S06]  /*6c70*/  HMMA.16816.F32.BF16 R68, R148, R172.reuse, R68 ;  /* 0x000000ac9444723c */ /* 0x080fec0000041844 */
[C---:B------:R-:W-:Y:S06]  /*6c80*/  HMMA.16816.F32.BF16 R72, R164.reuse, R172, R72 ;  /* 0x000000aca448723c */ /* 0x040fec0000041848 */
[-C--:B------:R-:W-:Y:S06]  /*6c90*/  HMMA.16816.F32.BF16 R76, R164, R174.reuse, R76 ;  /* 0x000000aea44c723c */ /* 0x080fec000004184c */
[C---:B------:R-:W-:Y:S01]  /*6ca0*/  HMMA.16816.F32.BF16 R80, R148.reuse, R174, R80 ;  /* 0x000000ae9450723c */ /* 0x040fe20000041850 */
[----:B------:R-:W2:Y:S05]  /*6cb0*/  LDSM.16.MT88.4 R172, [R0+0x15800] ;  /* 0x0158000000ac783b */ /* 0x000eaa0000004200 */
[-C--:B---3--:R-:W-:Y:S06]  /*6cc0*/  HMMA.16816.F32.BF16 R84, R148, R160.reuse, R84 ;  /* 0x000000a09454723c */ /* 0x088fec0000041854 */
[C---:B------:R-:W-:Y:S06]  /*6cd0*/  HMMA.16816.F32.BF16 R88, R164.reuse, R160, R88 ;  /* 0x000000a0a458723c */ /* 0x040fec0000041858 */
[-C--:B------:R-:W-:Y:S01]  /*6ce0*/  HMMA.16816.F32.BF16 R92, R164, R162.reuse, R92 ;  /* 0x000000a2a45c723c */ /* 0x080fe2000004185c */
[----:B------:R3:W4:Y:S05]  /*6cf0*/  LDSM.16.MT88.4 R164, [R0+0x17800] ;  /* 0x0178000000a4783b */ /* 0x00072a0000004200 */
[----:B------:R-:W-:Y:S06]  /*6d00*/  HMMA.16816.F32.BF16 R96, R148, R162, R96 ;  /* 0x000000a29460723c */ /* 0x000fec0000041860 */
[-C--:B-1----:R-:W-:Y:S05]  /*6d10*/  HMMA.16816.F32.BF16 R4, R152, R156.reuse, R4 ;  /* 0x0000009c9804723c */ /* 0x082fea0000041804 */
[----:B------:R-:W-:Y:S01]  /*6d20*/  IMAD.SHL.U32 R149, R194, 0x20, RZ ;  /* 0x00000020c2957824 */ /* 0x000fe200078e00ff */
[C---:B------:R-:W-:Y:S06]  /*6d30*/  HMMA.16816.F32.BF16 R8, R168.reuse, R156, R8 ;  /* 0x0000009ca808723c */ /* 0x040fec0000041808 */
[-C--:B------:R-:W-:Y:S05]  /*6d40*/  HMMA.16816.F32.BF16 R12, R168, R158.reuse, R12 ;  /* 0x0000009ea80c723c */ /* 0x080fea000004180c */
[----:B---3--:R-:W-:Y:S01]  /*6d50*/  @P4 IADD3.X R0, R205, -0x1, RZ, P0, !PT ;  /* 0xffffffffcd004810 */ /* 0x008fe200007fe4ff */
[C---:B------:R-:W-:Y:S05]  /*6d60*/  HMMA.16816.F32.BF16 R16, R152.reuse, R158, R16 ;  /* 0x0000009e9810723c */ /* 0x040fea0000041810 */
[----:B------:R-:W-:Y:S01]  /*6d70*/  @P4 IMAD.MOV.U32 R205, RZ, RZ, R0 ;  /* 0x000000ffffcd4224 */ /* 0x000fe200078e0000 */
[-C--:B--2---:R-:W-:Y:S05]  /*6d80*/  HMMA.16816.F32.BF16 R68, R152, R172.reuse, R68 ;  /* 0x000000ac9844723c */ /* 0x084fea0000041844 */
[----:B------:R-:W-:Y:S01]  /*6d90*/  @P4 IMAD.WIDE R2, R210, 0x4, R204 ;  /* 0x00000004d2024825 */ /* 0x000fe200078e02cc */
[C---:B------:R-:W-:Y:S04]  /*6da0*/  HMMA.16816.F32.BF16 R72, R168.reuse, R172, R72 ;  /* 0x000000aca848723c */ /* 0x040fe80000041848 */
[----:B------:R-:W5:Y:S01]  /*6db0*/  @P4 LDG.E R208, desc[UR14][R2.64] ;  /* 0x0000000e02d04981 */ /* 0x000f62000c1e1900 */
[C---:B------:R-:W-:Y:S01]  /*6dc0*/  IMAD.SHL.U32 R157, R194.reuse, 0x8, RZ ;  /* 0x00000008c29d7824 */ /* 0x040fe200078e00ff */
[-C--:B------:R-:W-:Y:S02]  /*6dd0*/  HMMA.16816.F32.BF16 R76, R168, R174.reuse, R76 ;  /* 0x000000aea84c723c */ /* 0x080fe4000004184c */
[----:B------:R1:W5:Y:S03]  /*6de0*/  @P4 LDG.E R209, desc[UR14][R2.64+0x20] ;  /* 0x0000200e02d14981 */ /* 0x000366000c1e1900 */
[C---:B------:R-:W-:Y:S01]  /*6df0*/  IMAD.SHL.U32 R156, R194.reuse, 0x10, RZ ;  /* 0x00000010c29c7824 */ /* 0x040fe200078e00ff */
[C---:B------:R-:W-:Y:S01]  /*6e00*/  HMMA.16816.F32.BF16 R80, R152.reuse, R174, R80 ;  /* 0x000000ae9850723c */ /* 0x040fe20000041850 */
[----:B------:R2:W-:Y:S04]  /*6e10*/  REDG.E.ADD.F32.FTZ.RN.STRONG.GPU desc[UR14][R192.64], R4 ;  /* 0x00000004c00079a6 */ /* 0x0005e8000c10f38e */
[----:B------:R-:W-:Y:S01]  /*6e20*/  IMAD R0, R194, 0x18, RZ ;  /* 0x00000018c2007824 */ /* 0x000fe200078e02ff */
[-C--:B----4-:R-:W-:Y:S05]  /*6e30*/  HMMA.16816.F32.BF16 R84, R152, R164.reuse, R84 ;  /* 0x000000a49854723c */ /* 0x090fea0000041854 */
[CC--:B------:R-:W-:Y:S01]  /*6e40*/  LEA R150, P1, R156.reuse, R192.reuse, 0x2 ;  /* 0x000000c09c967211 */ /* 0x0c0fe200078210ff */
[C---:B------:R-:W-:Y:S05]  /*6e50*/  HMMA.16816.F32.BF16 R88, R168.reuse, R164, R88 ;  /* 0x000000a4a858723c */ /* 0x040fea0000041858 */
[-C--:B------:R-:W-:Y:S01]  /*6e60*/  LEA.HI.X.SX32 R151, R156, R193.reuse, 0x2, P1 ;  /* 0x000000c19c977211 */ /* 0x080fe200008f16ff */
[-C--:B------:R-:W-:Y:S05]  /*6e70*/  HMMA.16816.F32.BF16 R92, R168, R166.reuse, R92 ;  /* 0x000000a6a85c723c */ /* 0x080fea000004185c */
[CC--:B-1----:R-:W-:Y:S01]  /*6e80*/  LEA R2, P0, R157.reuse, R192.reuse, 0x2 ;  /* 0x000000c09d027211 */ /* 0x0c2fe200078010ff */
[----:B------:R-:W-:Y:S05]  /*6e90*/  HMMA.16816.F32.BF16 R96, R152, R166, R96 ;  /* 0x000000a69860723c */ /* 0x000fea0000041860 */
[-C--:B------:R-:W-:Y:S02]  /*6ea0*/  LEA.HI.X.SX32 R3, R157, R193.reuse, 0x2, P0 ;  /* 0x000000c19d037211 */ /* 0x080fe400000f16ff */
[-C--:B--2---:R-:W-:Y:S01]  /*6eb0*/  LEA R4, P0, R0, R192.reuse, 0x2 ;  /* 0x000000c000047211 */ /* 0x084fe200078010ff */
[----:B------:R-:W-:Y:S02]  /*6ec0*/  IMAD R152, R194, 0x28, RZ ;  /* 0x00000028c2987824 */ /* 0x000fe400078e02ff */
[----:B------:R1:W-:Y:S01]  /*6ed0*/  REDG.E.ADD.F32.FTZ.RN.STRONG.GPU desc[UR14][R2.64], R5 ;  /* 0x00000005020079a6 */ /* 0x0003e2000c10f38e */
[CC--:B------:R-:W-:Y:S03]  /*6ee0*/  LEA R148, P1, R149.reuse, R192.reuse, 0x2 ;  /* 0x000000c095947211 */ /* 0x0c0fe600078210ff */
[----:B------:R2:W-:Y:S01]  /*6ef0*/  REDG.E.ADD.F32.FTZ.RN.STRONG.GPU desc[UR14][R150.64], R6 ;  /* 0x00000006960079a6 */ /* 0x0005e2000c10f38e */
[-C--:B------:R-:W-:Y:S02]  /*6f00*/  LEA.HI.X.SX32 R149, R149, R193.reuse, 0x2, P1 ;  /* 0x000000c195957211 */ /* 0x080fe400008f16ff */
[-C--:B-1----:R-:W-:Y:S01]  /*6f10*/  LEA.HI.X.SX32 R5, R0, R193.reuse, 0x2, P0 ;  /* 0x000000c100057211 */ /* 0x082fe200000f16ff */
[C---:B------:R-:W-:Y:S02]  /*6f20*/  IMAD R0, R194.reuse, 0x30, RZ ;  /* 0x00000030c2007824 */ /* 0x040fe400078e02ff */
[----:B------:R-:W-:Y:S01]  /*6f30*/  IMAD R194, R194, 0x38, RZ ;  /* 0x00000038c2c27824 */ /* 0x000fe200078e02ff */
[CC--:B--2---:R-:W-:Y:S01]  /*6f40*/  LEA R6, P0, R152.reuse, R192.reuse, 0x2 ;  /* 0x000000c098067211 */ /* 0x0c4fe200078010ff */
[----:B------:R1:W-:Y:S04]  /*6f50*/  REDG.E.ADD.F32.FTZ.RN.STRONG.GPU desc[UR14][R4.64], R7 ;  /* 0x00000007040079a6 */ /* 0x0003e8000c10f38e */
[----:B------:R2:W-:Y:S01]  /*6f60*/  REDG.E.ADD.F32.FTZ.RN.STRONG.GPU desc[UR14][R148.64], R8 ;  /* 0x00000008940079a6 */ /* 0x0005e2000c10f38e */
[-C--:B-1----:R-:W-:Y:S02]  /*6f70*/  LEA.HI.X.SX32 R7, R152, R193.reuse, 0x2, P0 ;  /* 0x000000c198077211 */ /* 0x082fe400000f16ff */
[-C--:B------:R-:W-:Y:S02]  /*6f80*/  LEA R4, P1, R0, R192.reuse, 0x2 ;  /* 0x000000c000047211 */ /* 0x080fe400078210ff */
[-C--:B--2---:R-:W-:Y:S01]  /*6f90*/  LEA R8, P0, R194, R192.reuse, 0x2 ;  /* 0x000000c0c2087211 */ /* 0x084fe200078010ff */
[----:B------:R1:W-:Y:S01]  /*6fa0*/  REDG.E.ADD.F32.FTZ.RN.STRONG.GPU desc[UR14][R6.64], R9 ;  /* 0x00000009060079a6 */ /* 0x0003e2000c10f38e */
[-C--:B------:R-:W-:Y:S05]  /*6fb0*/  LEA.HI.X.SX32 R5, R0, R193.reuse, 0x2, P1 ;  /* 0x000000c100057211 */ /* 0x080fea00008f16ff */
[----:B------:R2:W-:Y:S01]  /*6fc0*/  REDG.E.ADD.F32.FTZ.RN.STRONG.GPU desc[UR14][R4.64], R10 ;  /* 0x0000000a040079a6 */ /* 0x0005e2000c10f38e */
[-C--:B-1----:R-:W-:Y:S01]  /*6fd0*/  LEA.HI.X.SX32 R9, R194, R193.reuse, 0x2, P0 ;  /* 0x000000c1c2097211 */ /* 0x082fe200000f16ff */
[----:B------:R-:W-:Y:S04]  /*6fe0*/  VIADD R7, R156, 0x20 ;  /* 0x000000209c077836 */ /* 0x000fe80000000000 */
[----:B------:R1:W-:Y:S01]  /*6ff0*/  REDG.E.ADD.F32.FTZ.RN.STRONG.GPU desc[UR14][R8.64], R11 ;  /* 0x0000000b080079a6 */ /* 0x0003e2000c10f38e */
[-C--:B------:R-:W-:Y:S01]  /*7000*/  LEA R6, P0, R7, R192.reuse, 0x2 ;  /* 0x000000c007067211 */ /* 0x080fe200078010ff */
[----:B------:R-:W-:Y:S02]  /*7010*/  IMAD.IADD R0, R157, 0x1, R7 ;  /* 0x000000019d007824 */ /* 0x000fe400078e0207 */
[----:B------:R-:W-:Y:S01]  /*7020*/  REDG.E.ADD.F32.FTZ.RN.STRONG.GPU desc[UR14][R192.64+0x80], R16 ;  /* 0x00008010c00079a6 */ /* 0x000fe2000c10f38e */
[-C--:B------:R-:W-:Y:S01]  /*7030*/  LEA.HI.X.SX32 R7, R7, R193.reuse, 0x2, P0 ;  /* 0x000000c107077211 */ /* 0x080fe200000f16ff */
[C---:B--2---:R-:W-:Y:S01]  /*7040*/  IMAD.IADD R5, R157.reuse, 0x1, R0 ;  /* 0x000000019d057824 */ /* 0x044fe200078e0200 */
[CC--:B------:R-:W-:Y:S01]  /*7050*/  LEA R148, P0, R0.reuse, R192.reuse, 0x2 ;  /* 0x000000c000947211 */ /* 0x0c0fe200078010ff */
[----:B------:R-:W-:Y:S02]  /*7060*/  REDG.E.ADD.F32.FTZ.RN.STRONG.GPU desc[UR14][R2.64+0x80], R17 ;  /* 0x00008011020079a6 */ /* 0x000fe4000c10f38e */
[C---:B------:R-:W-:Y:S01]  /*7070*/  IMAD.IADD R4, R157.reuse, 0x1, R5 ;  /* 0x000000019d047824 */ /* 0x040fe200078e0205 */
[-C--:B------:R-:W-:Y:S01]  /*7080*/  LEA.HI.X.SX32 R149, R0, R193.reuse, 0x2, P0 ;  /* 0x000000c100957211 */ /* 0x080fe200000f16ff */
[----:B------:R2:W-:Y:S02]  /*7090*/  REDG.E.ADD.F32.FTZ.RN.STRONG.GPU desc[UR14][R6.64], R18 ;  /* 0x00000012060079a6 */ /* 0x0005e4000c10f38e */
[----:B------:R-:W-:Y:S01]  /*70a0*/  IMAD.IADD R0, R157, 0x1, R4 ;  /* 0x000000019d007824 */ /* 0x000fe200078e0204 */
[CC--:B------:R-:W-:Y:S01]  /*70b0*/  LEA R10, P0, R4.reuse, R192.reuse, 0x2 ;  /* 0x000000c0040a7211 */ /* 0x0c0fe200078010ff */
[----:B------:R-:W-:Y:S04]  /*70c0*/  REDG.E.ADD.F32.FTZ.RN.STRONG.GPU desc[UR14][R148.64], R19 ;  /* 0x00000013940079a6 */ /* 0x000fe8000c10f38e */
[----:B------:R-:W-:Y:S01]  /*70d0*/  LDSM.16.MT88.4 R16, [R176+0x2000] ;  /* 0x00200000b010783b */ /* 0x000fe20000004200 */
[CC--:B-1----:R-:W-:Y:S02]  /*70e0*/  LEA R8, P1, R5.reuse, R192.reuse, 0x2 ;  /* 0x000000c005087211 */ /* 0x0c2fe400078210ff */
[-C--:B------:R-:W-:Y:S02]  /*70f0*/  LEA.HI.X.SX32 R11, R4, R193.reuse, 0x2, P0 ;  /* 0x000000c1040b7211 */ /* 0x080fe400000f16ff */
[-C--:B------:R-:W-:Y:S01]  /*7100*/  LEA.HI.X.SX32 R9, R5, R193.reuse, 0x2, P1 ;  /* 0x000000c105097211 */ /* 0x080fe200008f16ff */
[----:B------:R-:W-:Y:S04]  /*7110*/  IMAD.IADD R5, R157, 0x1, R0 ;  /* 0x000000019d057824 */ /* 0x000fe800078e0200 */
[----:B------:R1:W-:Y:S01]  /*7120*/  REDG.E.ADD.F32.FTZ.RN.STRONG.GPU desc[UR14][R8.64], R12 ;  /* 0x0000000c080079a6 */ /* 0x0003e2000c10f38e */
[CC--:B--2---:R-:W-:Y:S03]  /*7130*/  LEA R6, P0, R0.reuse, R192.reuse, 0x2 ;  /* 0x000000c000067211 */ /* 0x0c4fe600078010ff */
[----:B------:R-:W-:Y:S01]  /*7140*/  REDG.E.ADD.F32.FTZ.RN.STRONG.GPU desc[UR14][R10.64], R13 ;  /* 0x0000000d0a0079a6 */ /* 0x000fe2000c10f38e */
[-C--:B------:R-:W-:Y:S02]  /*7150*/  LEA.HI.X.SX32 R7, R0, R193.reuse, 0x2, P0 ;  /* 0x000000c100077211 */ /* 0x080fe400000f16ff */
[CC--:B------:R-:W-:Y:S03]  /*7160*/  LEA R4, P0, R5.reuse, R192.reuse, 0x2 ;  /* 0x000000c005047211 */ /* 0x0c0fe600078010ff */
[----:B------:R2:W-:Y:S01]  /*7170*/  REDG.E.ADD.F32.FTZ.RN.STRONG.GPU desc[UR14][R6.64], R14 ;  /* 0x0000000e060079a6 */ /* 0x0005e2000c10f38e */
[-C--:B------:R-:W-:Y:S05]  /*7180*/  LEA.HI.X.SX32 R5, R5, R193.reuse, 0x2, P0 ;  /* 0x000000c105057211 */ /* 0x080fea00000f16ff */
[----:B------:R3:W-:Y:S04]  /*7190*/  REDG.E.ADD.F32.FTZ.RN.STRONG.GPU desc[UR14][R4.64], R15 ;  /* 0x0000000f040079a6 */ /* 0x0007e8000c10f38e */
[----:B------:R-:W-:Y:S04]  /*71a0*/  REDG.E.ADD.F32.FTZ.RN.STRONG.GPU desc[UR14][R192.64+0x100], R68 ;  /* 0x00010044c00079a6 */ /* 0x000fe8000c10f38e */
[----:B------:R-:W-:Y:S01]  /*71b0*/  REDG.E.ADD.F32.FTZ.RN.STRONG.GPU desc[UR14][R2.64+0x100], R69 ;  /* 0x00010045020079a6 */ /* 0x000fe2000c10f38e */
[----:B-1----:R-:W-:Y:S04]  /*71c0*/  VIADD R8, R156, 0x40 ;  /* 0x000000409c087836 */ /* 0x002fe80000000000 */
[C---:B------:R-:W-:Y:S01]  /*71d0*/  IMAD.IADD R0, R157.reuse, 0x1, R8 ;  /* 0x000000019d007824 */ /* 0x040fe200078e0208 */
[CC--:B--2---:R-:W-:Y:S04]  /*71e0*/  LEA R6, P0, R8.reuse, R192.reuse, 0x2 ;  /* 0x000000c008067211 */ /* 0x0c4fe800078010ff */
[-C--:B------:R-:W-:Y:S01]  /*71f0*/  LEA.HI.X.SX32 R7, R8, R193.reuse, 0x2, P0 ;  /* 0x000000c108077211 */ /* 0x080fe200000f16ff */
[C---:B---3--:R-:W-:Y:S01]  /*7200*/  IMAD.IADD R5, R157.reuse, 0x1, R0 ;  /* 0x000000019d057824 */ /* 0x048fe200078e0200 */
[CC--:B------:R-:W-:Y:S03]  /*7210*/  LEA R12, P0, R0.reuse, R192.reuse, 0x2 ;  /* 0x000000c0000c7211 */ /* 0x0c0fe600078010ff */
[----:B------:R1:W-:Y:S01]  /*7220*/  REDG.E.ADD.F32.FTZ.RN.STRONG.GPU desc[UR14][R6.64], R70 ;  /* 0x00000046060079a6 */ /* 0x0003e2000c10f38e */
[----:B------:R-:W-:Y:S01]  /*7230*/  IMAD.IADD R4, R157, 0x1, R5 ;  /* 0x000000019d047824 */ /* 0x000fe200078e0205 */
[-C--:B------:R-:W-:Y:S02]  /*7240*/  LEA.HI.X.SX32 R13, R0, R193.reuse, 0x2, P0 ;  /* 0x000000c1000d7211 */ /* 0x080fe400000f16ff */
[-C--:B------:R-:W-:Y:S01]  /*7250*/  LEA R8, P1, R5, R192.reuse, 0x2 ;  /* 0x000000c005087211 */ /* 0x080fe200078210ff */
[----:B------:R-:W-:Y:S01]  /*7260*/  IMAD.IADD R0, R157, 0x1, R4 ;  /* 0x000000019d007824 */ /* 0x000fe200078e0204 */
[CC--:B------:R-:W-:Y:S01]  /*7270*/  LEA R10, P0, R4.reuse, R192.reuse, 0x2 ;  /* 0x000000c0040a7211 */ /* 0x0c0fe200078010ff */
[----:B------:R-:W-:Y:S01]  /*7280*/  REDG.E.ADD.F32.FTZ.RN.STRONG.GPU desc[UR14][R12.64], R71 ;  /* 0x000000470c0079a6 */ /* 0x000fe2000c10f38e */
[-C--:B------:R-:W-:Y:S01]  /*7290*/  LEA.HI.X.SX32 R9, R5, R193.reuse, 0x2, P1 ;  /* 0x000000c105097211 */ /* 0x080fe200008f16ff */
[----:B------:R-:W-:Y:S01]  /*72a0*/  IMAD.IADD R5, R157, 0x1, R0 ;  /* 0x000000019d057824 */ /* 0x000fe200078e0200 */
[-C--:B------:R-:W-:Y:S01]  /*72b0*/  LEA.HI.X.SX32 R11, R4, R193.reuse, 0x2, P0 ;  /* 0x000000c1040b7211 */ /* 0x080fe200000f16ff */
[----:B------:R-:W-:Y:S04]  /*72c0*/  LDSM.16.MT88.4 R68, [R176+0x4000] ;  /* 0x00400000b044783b */ /* 0x000fe80000004200 */
[----:B------:R2:W-:Y:S04]  /*72d0*/  REDG.E.ADD.F32.FTZ.RN.STRONG.GPU desc[UR14][R8.64], R72 ;  /* 0x00000048080079a6 */ /* 0x0005e8000c10f38e */
[----:B------:R-:W-:Y:S01]  /*72e0*/  REDG.E.ADD.F32.FTZ.RN.STRONG.GPU desc[UR14][R10.64], R73 ;  /* 0x000000490a0079a6 */ /* 0x000fe2000c10f38e */
[CC--:B-1----:R-:W-:Y:S04]  /*72f0*/  LEA R6, P0, R0.reuse, R192.reuse, 0x2 ;  /* 0x000000c000067211 */ /* 0x0c2fe800078010ff */
[-C--:B------:R-:W-:Y:S02]  /*7300*/  LEA.HI.X.SX32 R7, R0, R193.reuse, 0x2, P0 ;  /* 0x000000c100077211 */ /* 0x080fe400000f16ff */
[CC--:B------:R-:W-:Y:S03]  /*7310*/  LEA R4, P0, R5.reuse, R192.reuse, 0x2 ;  /* 0x000000c005047211 */ /* 0x0c0fe600078010ff */
[----:B------:R1:W-:Y:S01]  /*7320*/  REDG.E.ADD.F32.FTZ.RN.STRONG.GPU desc[UR14][R6.64], R74 ;  /* 0x0000004a060079a6 */ /* 0x0003e2000c10f38e */
[-C--:B------:R-:W-:Y:S05]  /*7330*/  LEA.HI.X.SX32 R5, R5, R193.reuse, 0x2, P0 ;  /* 0x000000c105057211 */ /* 0x080fea00000f16ff */
[----:B------:R3:W-:Y:S01]  /*7340*/  REDG.E.ADD.F32.FTZ.RN.STRONG.GPU desc[UR14][R4.64], R75 ;  /* 0x0000004b040079a6 */ /* 0x0007e2000c10f38e */
[----:B--2---:R-:W-:Y:S03]  /*7350*/  VIADD R8, R156, 0x60 ;  /* 0x000000609c087836 */ /* 0x004fe60000000000 */
[----:B------:R-:W-:Y:S01]  /*7360*/  REDG.E.ADD.F32.FTZ.RN.STRONG.GPU desc[UR14][R192.64+0x180], R80 ;  /* 0x00018050c00079a6 */ /* 0x000fe2000c10f38e */
[C---:B------:R-:W-:Y:S03]  /*7370*/  IMAD.IADD R0, R157.reuse, 0x1, R8 ;  /* 0x000000019d007824 */ /* 0x040fe600078e0208 */
[----:B------:R-:W-:Y:S04]  /*7380*/  REDG.E.ADD.F32.FTZ.RN.STRONG.GPU desc[UR14][R2.64+0x180], R81 ;  /* 0x00018051020079a6 */ /* 0x000fe8000c10f38e */
[----:B------:R-:W-:Y:S01]  /*7390*/  LDSM.16.MT88.4 R72, [R181+0x1e800] ;  /* 0x01e80000b548783b */ /* 0x000fe20000004200 */
[CC--:B-1----:R-:W-:Y:S04]  /*73a0*/  LEA R6, P0, R8.reuse, R192.reuse, 0x2 ;  /* 0x000000c008067211 */ /* 0x0c2fe800078010ff */
        /* <DEDUP_REMOVED lines=45> */
[-C--:B------:R-:W-:Y:S01]  /*7680*/  LEA.HI.X.SX32 R7, R0, R193.reuse, 0x2, P0 ;  /* 0x000000c100077211 */ /* 0x080fe200000f16ff */
[----:B------:R-:W-:Y:S01]  /*7690*/  VIADD R0, R156, 0xa0 ;  /* 0x000000a09c007836 */ /* 0x000fe20000000000 */
[CC--:B------:R-:W-:Y:S03]  /*76a0*/  LEA R4, P0, R5.reuse, R192.reuse, 0x2 ;  /* 0x000000c005047211 */ /* 0x0c0fe600078010ff */
[----:B------:R1:W-:Y:S01]  /*76b0*/  REDG.E.ADD.F32.FTZ.RN.STRONG.GPU desc[UR14][R6.64], R90 ;  /* 0x0000005a060079a6 */ /* 0x0003e2000c10f38e */
[-C--:B------:R-:W-:Y:S05]  /*76c0*/  LEA.HI.X.SX32 R5, R5, R193.reuse, 0x2, P0 ;  /* 0x000000c105057211 */ /* 0x080fea00000f16ff */
[----:B------:R3:W-:Y:S01]  /*76d0*/  REDG.E.ADD.F32.FTZ.RN.STRONG.GPU desc[UR14][R4.64], R91 ;  /* 0x0000005b040079a6 */ /* 0x0007e2000c10f38e */
[C---:B--2---:R-:W-:Y:S03]  /*76e0*/  IMAD.IADD R8, R157.reuse, 0x1, R0 ;  /* 0x000000019d087824 */ /* 0x044fe600078e0200 */
[----:B------:R-:W-:Y:S04]  /*76f0*/  REDG.E.ADD.F32.FTZ.RN.STRONG.GPU desc[UR14][R192.64+0x280], R96 ;  /* 0x00028060c00079a6 */ /* 0x000fe8000c10f38e */
[----:B------:R2:W-:Y:S04]  /*7700*/  REDG.E.ADD.F32.FTZ.RN.STRONG.GPU desc[UR14][R2.64+0x280], R97 ;  /* 0x00028061020079a6 */ /* 0x0005e8000c10f38e */
        /* <DEDUP_REMOVED lines=13> */
[----:B--2---:R-:W-:Y:S01]  /*77e0*/  IMAD.IADD R3, R157, 0x1, R0 ;  /* 0x000000019d037824 */ /* 0x004fe200078e0200 */
[----:B------:R-:W-:Y:S01]  /*77f0*/  LEA.HI.X.SX32 R9, R4, R193, 0x2, P2 ;  /* 0x000000c104097211 */ /* 0x000fe200010f16ff */
[----:B------:R-:W-:Y:S01]  /*7800*/  LDSM.16.MT88.4 R12, [R182+0x1e000] ;  /* 0x01e00000b60c783b */ /* 0x000fe20000004200 */
[----:B------:R-:W-:Y:S02]  /*7810*/  ISETP.GT.AND P2, PT, R197, R219, PT ;  /* 0x000000dbc500720c */ /* 0x000fe40003f44270 */
[CC--:B------:R-:W-:Y:S01]  /*7820*/  LEA R2, P0, R3.reuse, R192.reuse, 0x2 ;  /* 0x000000c003027211 */ /* 0x0c0fe200078010ff */
[----:B------:R-:W-:Y:S03]  /*7830*/  REDG.E.ADD.F32.FTZ.RN.STRONG.GPU desc[UR14][R10.64], R92 ;  /* 0x0000005c0a0079a6 */ /* 0x000fe6000c10f38e */
[-C--:B------:R-:W-:Y:S01]  /*7840*/  LEA.HI.X.SX32 R3, R3, R193.reuse, 0x2, P0 ;  /* 0x000000c103037211 */ /* 0x080fe200000f16ff */
[----:B------:R-:W-:Y:S04]  /*7850*/  REDG.E.ADD.F32.FTZ.RN.STRONG.GPU desc[UR14][R8.64], R93 ;  /* 0x0000005d080079a6 */ /* 0x000fe8000c10f38e */
[----:B------:R-:W-:Y:S01]  /*7860*/  LDSM.16.MT88.4 R8, [R176] ;  /* 0x00000000b008783b */ /* 0x000fe20000004200 */
[C---:B-1----:R-:W-:Y:S04]  /*7870*/  LEA R6, P1, R0.reuse, R192, 0x2 ;  /* 0x000000c000067211 */ /* 0x042fe800078210ff */
[----:B------:R-:W-:Y:S02]  /*7880*/  LEA.HI.X.SX32 R7, R0, R193, 0x2, P1 ;  /* 0x000000c100077211 */ /* 0x000fe400008f16ff */
[----:B------:R-:W-:Y:S02]  /*7890*/  LOP3.LUT R0, R197, 0x1, RZ, 0xc0, !PT ;  /* 0x00000001c5007812 */ /* 0x000fe400078ec0ff */
[----:B------:R-:W-:Y:S01]  /*78a0*/  @P4 IADD3 R216, P1, R216, -0x100, RZ ;  /* 0xffffff00d8d84810 */ /* 0x000fe20007f3e0ff */
[----:B------:R-:W-:Y:S01]  /*78b0*/  REDG.E.ADD.F32.FTZ.RN.STRONG.GPU desc[UR14][R6.64], R94 ;  /* 0x0000005e060079a6 */ /* 0x000fe2000c10f38e */
[----:B------:R-:W-:Y:S01]  /*78c0*/  ISETP.NE.U32.AND P0, PT, R0, 0x1, PT ;  /* 0x000000010000780c */ /* 0x000fe20003f05070 */
[C---:B------:R-:W-:Y:S01]  /*78d0*/  VIADD R0, R176.reuse, 0xffffa000 ;  /* 0xffffa000b0007836 */ /* 0x040fe20000000000 */
[----:B------:R-:W-:Y:S01]  /*78e0*/  @P4 IADD3.X R215, R215, -0x1, RZ, P1, !PT ;  /* 0xffffffffd7d74810 */ /* 0x000fe20000ffe4ff */
[----:B------:R-:W1:Y:S04]  /*78f0*/  LDSM.16.MT88.4 R4, [R181+0x1e000] ;  /* 0x01e00000b504783b */ /* 0x000e680000004200 */
[----:B------:R2:W-:Y:S04]  /*7900*/  REDG.E.ADD.F32.FTZ.RN.STRONG.GPU desc[UR14][R2.64], R95 ;  /* 0x0000005f020079a6 */ /* 0x0005e8000c10f38e */
[----:B------:R-:W-:Y:S02]  /*7910*/  LDSM.16.MT88.4 R92, [R176+0x3800] ;  /* 0x00380000b05c783b */ /* 0x000fe40000004200 */
[----:B------:R-:W-:Y:S02]  /*7920*/  @P0 VIADD R0, R176, 0x6000 ;  /* 0x00006000b0000836 */ /* 0x000fe40000000000 */
[----:B--2---:R-:W-:Y:S04]  /*7930*/  VIADD R2, R197, 0xffffffff ;  /* 0xffffffffc5027836 */ /* 0x004fe80000000000 */
[----:B------:R-:W-:Y:S01]  /*7940*/  IMAD.MOV.U32 R197, RZ, RZ, R2 ;  /* 0x000000ffffc57224 */ /* 0x000fe200078e0002 */
        /* <DEDUP_REMOVED lines=32> */
[----:B------:R4:W3:Y:S05]  /*7b50*/  LDSM.16.MT88.4 R72, [R176+0x5800] ;  /* 0x00580000b048783b */ /* 0x0008ea0000004200 */
[-C--:B-1----:R-:W-:Y:S06]  /*7b60*/  HMMA.16816.F32.BF16 R100, R4, R8.reuse, R100 ;  /* 0x000000080464723c */ /* 0x082fec0000041864 */
[C---:B------:R-:W-:Y:S06]  /*7b70*/  HMMA.16816.F32.BF16 R104, R12.reuse, R8, R104 ;  /* 0x000000080c68723c */ /* 0x040fec0000041868 */
[-C--:B------:R-:W-:Y:S06]  /*7b80*/  HMMA.16816.F32.BF16 R108, R12, R10.reuse, R108 ;  /* 0x0000000a0c6c723c */ /* 0x080fec000004186c */
[C---:B------:R-:W-:Y:S05]  /*7b90*/  HMMA.16816.F32.BF16 R112, R4.reuse, R10, R112 ;  /* 0x0000000a0470723c */ /* 0x040fea0000041870 */
[----:B----4-:R-:W-:Y:S01]  /*7ba0*/  IMAD.MOV.U32 R176, RZ, RZ, R0 ;  /* 0x000000ffffb07224 */ /* 0x010fe200078e0000 */
        /* <DEDUP_REMOVED lines=22> */
[----:B------:R-:W-:Y:S11]  /*7d10*/  @P2 BRA `(.L_x_563) ;  /* 0xffffffc000c02947 */ /* 0x000ff6000383ffff */
[----:B------:R-:W-:Y:S01]  /*7d20*/  BAR.SYNC.DEFER_BLOCKING 0x0 ;  /* 0x0000000000007b1d */ /* 0x000fe20000010000 */
[----:B------:R-:W-:-:S05]  /*7d30*/  ISETP.NE.AND P0, PT, R237, -0x1, PT ;  /* 0xffffffffed00780c */ /* 0x000fca0003f05270 */
[----:B------:R-:W-:Y:S01]  /*7d40*/  ULDC UR6, c[0x0][0x38c] ;  /* 0x0000e30000067ab9 */ /* 0x000fe20000000800 */
[----:B------:R-:W-:Y:S01]  /*7d50*/  ULDC UR4, c[0x0][0x390] ;  /* 0x0000e40000047ab9 */ /* 0x000fe20000000800 */
        /* <DEDUP_REMOVED lines=78> */
[----:B------:R-:W-:Y:S01]  /*8240*/  FMUL.FTZ R3, R33, UR6 ;  /* 0x0000000621037c20 */ /* 0x000fe20008410000 */
[----:B------:R-:W-:Y:S01]  /*8250*/  F2FP.BF16.F32.PACK_AB R17, R17, R124 ;  /* 0x0000007c1111723e */ /* 0x000fe200000010ff */
[----:B------:R1:W-:Y:S01]  /*8260*/  STS [R229+0x400], R26 ;  /* 0x0004001ae5007388 */ /* 0x0003e20000000800 */
[----:B------:R-:W-:Y:S01]  /*8270*/  F2FP.BF16.F32.PACK_AB R16, R16, R126 ;  /* 0x0000007e1010723e */ /* 0x000fe200000010ff */
[----:B------:R-:W-:Y:S01]  /*8280*/  FMUL.FTZ R78, R34, UR6 ;  /* 0x00000006224e7c20 */ /* 0x000fe20008410000 */
[----:B------:R-:W-:Y:S01]  /*8290*/  FMUL.FTZ R2, R35, UR6 ;  /* 0x0000000623027c20 */ /* 0x000fe20008410000 */
[----:B------:R-:W-:Y:S01]  /*82a0*/  STS [R228+0x1000], R29 ;  /* 0x0010001de4007388 */ /* 0x000fe20000000800 */
[----:B------:R-:W-:Y:S01]  /*82b0*/  F2FP.BF16.F32.PACK_AB R15, R15, R132 ;  /* 0x000000840f0f723e */ /* 0x000fe200000010ff */
[----:B------:R-:W-:Y:S01]  /*82c0*/  FMUL.FTZ R75, R36, UR6 ;  /* 0x00000006244b7c20 */ /* 0x000fe20008410000 */
[----:B------:R-:W-:Y:S01]  /*82d0*/  F2FP.BF16.F32.PACK_AB R14, R14, R134 ;  /* 0x000000860e0e723e */ /* 0x000fe200000010ff */
        /* <DEDUP_REMOVED lines=9> */
[----:B------:R-:W-:Y:S01]  /*8370*/  FMUL.FTZ R72, R39, UR6 ;  /* 0x0000000627487c20 */ /* 0x000fe20008410000 */
[----:B------:R-:W-:Y:S01]  /*8380*/  FMUL.FTZ R70, R41, UR6 ;  /* 0x0000000629467c20 */ /* 0x000fe20008410000 */
[----:B------:R-:W-:Y:S01]  /*8390*/  FMUL.FTZ R69, R42, UR6 ;  /* 0x000000062a457c20 */ /* 0x000fe20008410000 */
        /* <DEDUP_REMOVED lines=14> */
[----:B------:R-:W-:Y:S01]  /*8480*/  F2FP.BF16.F32.PACK_AB R3, R3, R79 ;  /* 0x0000004f0303723e */ /* 0x000fe200000010ff */
[----:B------:R-:W-:Y:S01]  /*8490*/  FMUL.FTZ R49, R44, UR6 ;  /* 0x000000062c317c20 */ /* 0x000fe20008410000 */
[----:B------:R-:W-:Y:S01]  /*84a0*/  STS [R228+0x3000], R21 ;  /* 0x00300015e4007388 */ /* 0x000fe20000000800 */
[----:B------:R-:W-:Y:S01]  /*84b0*/  F2FP.BF16.F32.PACK_AB R2, R2, R78 ;  /* 0x0000004e0202723e */ /* 0x000fe200000010ff */
[----:B------:R-:W-:Y:S01]  /*84c0*/  FMUL.FTZ R40, R45, UR6 ;  /* 0x000000062d287c20 */ /* 0x000fe20008410000 */
[----:B------:R-:W-:Y:S01]  /*84d0*/  FMUL.FTZ R48, R46, UR6 ;  /* 0x000000062e307c20 */ /* 0x000fe20008410000 */
        /* <DEDUP_REMOVED lines=24> */
[----:B------:R2:W-:Y:S01]  /*8660*/  STS [R229+0x4400], R10 ;  /* 0x0044000ae5007388 */ /* 0x0005e20000000800 */
[----:B------:R-:W-:Y:S01]  /*8670*/  FMUL.FTZ R35, R59, UR6 ;  /* 0x000000063b237c20 */ /* 0x000fe20008410000 */
[----:B------:R-:W-:Y:S01]  /*8680*/  F2FP.BF16.F32.PACK_AB R42, R42, R68 ;  /* 0x000000442a2a723e */ /* 0x000fe200000010ff */
[----:B-1----:R-:W1:Y:S01]  /*8690*/  @P0 LDC.64 R26, c[0x0][0x458] ;  /* 0x00011600ff1a0b82 */ /* 0x002e620000000a00 */
        /* <DEDUP_REMOVED lines=8> */
[----:B------:R3:W-:Y:S01]  /*8720*/  STS [R229+0x5000], R9 ;  /* 0x00500009e5007388 */ /* 0x0007e20000000800 */
        /* <DEDUP_REMOVED lines=8> */
[----:B------:R-:W-:-:S02]  /*87b0*/  F2FP.BF16.F32.PACK_AB R33, R33, R66 ;  /* 0x000000422121723e */ /* 0x000fc400000010ff */
[----:B------:R-:W-:Y:S01]  /*87c0*/  F2FP.BF16.F32.PACK_AB R36, R36, R56 ;  /* 0x000000382424723e */ /* 0x000fe200000010ff */
[----:B------:R-:W-:Y:S01]  /*87d0*/  STS [R228+0x6400], R6 ;  /* 0x00640006e4007388 */ /* 0x000fe20000000800 */
[----:B--2---:R-:W2:Y:S01]  /*87e0*/  @P0 LDC.64 R10, c[0x0][0x450] ;  /* 0x00011400ff0a0b82 */ /* 0x004ea20000000a00 */
[----:B------:R-:W-:Y:S02]  /*87f0*/  F2FP.BF16.F32.PACK_AB R35, R35, R58 ;  /* 0x0000003a2323723e */ /* 0x000fe400000010ff */
[----:B------:R-:W-:Y:S01]  /*8800*/  STS [R229+0x6000], R3 ;  /* 0x00600003e5007388 */ /* 0x000fe20000000800 */
[----:B------:R-:W-:Y:S02]  /*8810*/  F2FP.BF16.F32.PACK_AB R60, R61, R60 ;  /* 0x0000003c3d3c723e */ /* 0x000fe400000010ff */
[----:B------:R-:W-:Y:S01]  /*8820*/  F2FP.BF16.F32.PACK_AB R62, R63, R62 ;  /* 0x0000003e3f3e723e */ /* 0x000fe200000010ff */
[----:B------:R4:W-:Y:S04]  /*8830*/  STS [R229+0x6400], R2 ;  /* 0x00640002e5007388 */ /* 0x0009e80000000800 */
[----:B------:R-:W-:Y:S01]  /*8840*/  STS [R228+0x7000], R5 ;  /* 0x00700005e4007388 */ /* 0x000fe20000000800 */
[----:B---3--:R-:W-:-:S03]  /*8850*/  SHF.R.S32.HI R9, RZ, 0x1f, R238 ;  /* 0x0000001fff097819 */ /* 0x008fc600000114ee */
[----:B------:R3:W-:Y:S04]  /*8860*/  STS [R228+0x7400], R4 ;  /* 0x00740004e4007388 */ /* 0x0007e80000000800 */
[----:B------:R1:W-:Y:S04]  /*8870*/  STS [R229+0x7000], R0 ;  /* 0x00700000e5007388 */ /* 0x0003e80000000800 */
[----:B------:R-:W-:Y:S04]  /*8880*/  STS [R229+0x7400], R32 ;  /* 0x00740020e5007388 */ /* 0x000fe80000000800 */
[----:B------:R-:W-:Y:S04]  /*8890*/  STS [R228+0x8000], R46 ;  /* 0x0080002ee4007388 */ /* 0x000fe80000000800 */
[----:B------:R-:W-:Y:S01]  /*88a0*/  STS [R228+0x8400], R45 ;  /* 0x0084002de4007388 */ /* 0x000fe20000000800 */
[----:B----4-:R-:W-:-:S03]  /*88b0*/  @P0 IADD3 R2, R226, R237, RZ ;  /* 0x000000ede2020210 */ /* 0x010fc60007ffe0ff */
[----:B------:R-:W-:Y:S04]  /*88c0*/  STS [R229+0x8000], R42 ;  /* 0x0080002ae5007388 */ /* 0x000fe80000000800 */
[----:B------:R4:W-:Y:S01]  /*88d0*/  STS [R229+0x8400], R41 ;  /* 0x00840029e5007388 */ /* 0x0009e20000000800 */
[----:B---3--:R-:W-:-:S03]  /*88e0*/  @P0 IADD3 R4, R226, R237, RZ ;  /* 0x000000ede2040210 */ /* 0x008fc60007ffe0ff */
[----:B------:R-:W-:Y:S01]  /*88f0*/  STS [R228+0x9000], R44 ;  /* 0x0090002ce4007388 */ /* 0x000fe20000000800 */
[----:B-1----:R-:W-:Y:S02]  /*8900*/  @P0 IMAD R0, R2, R27, RZ ;  /* 0x0000001b02000224 */ /* 0x002fe400078e02ff */
[C---:B--2---:R-:W-:Y:S01]  /*8910*/  @P0 IMAD R6, R4.reuse, R11, RZ ;  /* 0x0000000b04060224 */ /* 0x044fe200078e02ff */
[----:B------:R-:W-:Y:S01]  /*8920*/  STS [R228+0x9400], R43 ;  /* 0x0094002be4007388 */ /* 0x000fe20000000800 */
[----:B------:R-:W-:-:S03]  /*8930*/  @P0 IMAD.WIDE.U32 R4, R4, R10, RZ ;  /* 0x0000000a04040225 */ /* 0x000fc600078e00ff */
[----:B------:R1:W-:Y:S01]  /*8940*/  STS [R229+0x9000], R40 ;  /* 0x00900028e5007388 */ /* 0x0003e20000000800 */
[----:B------:R-:W-:Y:S01]  /*8950*/  @P0 IMAD.WIDE.U32 R2, R2, R26, RZ ;  /* 0x0000001a02020225 */ /* 0x000fe200078e00ff */
[----:B------:R-:W-:Y:S02]  /*8960*/  @P0 IADD3 R8, R5, R6, RZ ;  /* 0x0000000605080210 */ /* 0x000fe40007ffe0ff */
[----:B------:R2:W-:Y:S01]  /*8970*/  STS [R229+0x9400], R39 ;  /* 0x00940027e5007388 */ /* 0x0005e20000000800 */
[----:B------:R-:W-:-:S03]  /*8980*/  @P0 MOV R7, R4 ;  /* 0x0000000400070202 */ /* 0x000fc60000000f00 */
[----:B------:R2:W-:Y:S04]  /*8990*/  STS [R228+0xa000], R38 ;  /* 0x00a00026e4007388 */ /* 0x0005e80000000800 */
[----:B------:R2:W-:Y:S01]  /*89a0*/  STS [R228+0xa400], R37 ;  /* 0x00a40025e4007388 */ /* 0x0005e20000000800 */
[----:B----4-:R-:W-:-:S03]  /*89b0*/  @P0 IADD3 R41, R3, R0, RZ ;  /* 0x0000000003290210 */ /* 0x010fc60007ffe0ff */
[----:B------:R2:W-:Y:S04]  /*89c0*/  STS [R229+0xa000], R34 ;  /* 0x00a00022e5007388 */ /* 0x0005e80000000800 */
[----:B------:R2:W-:Y:S04]  /*89d0*/  STS [R229+0xa400], R33 ;  /* 0x00a40021e5007388 */ /* 0x0005e80000000800 */
[----:B------:R2:W-:Y:S01]  /*89e0*/  STS [R228+0xb000], R36 ;  /* 0x00b00024e4007388 */ /* 0x0005e20000000800 */
[----:B-1----:R-:W-:-:S03]  /*89f0*/  @P0 MOV R40, R2 ;  /* 0x0000000200280202 */ /* 0x002fc60000000f00 */
        /* <DEDUP_REMOVED lines=10> */
[C---:B------:R-:W-:Y:S02]  /*8aa0*/  IMAD R5, R238.reuse, R5, R6 ;  /* 0x00000005ee057224 */ /* 0x040fe400078e0206 */
[----:B------:R-:W-:-:S05]  /*8ab0*/  IMAD.WIDE.U32 R2, R238, R4, R2 ;  /* 0x00000004ee027225 */ /* 0x000fca00078e0002 */
[----:B------:R-:W-:Y:S02]  /*8ac0*/  IADD3 R8, R3, R5, RZ ;  /* 0x0000000503087210 */ /* 0x000fe40007ffe0ff */
[----:B------:R-:W-:Y:S02]  /*8ad0*/  MOV R7, R2 ;  /* 0x0000000200077202 */ /* 0x000fe40000000f00 */
.L_x_564:
        /* <DEDUP_REMOVED lines=12> */
[----:B------:R-:W-:-:S07]  /*8ba0*/  MOV R40, R2 ;  /* 0x0000000200287202 */ /* 0x000fce0000000f00 */
.L_x_565:
[----:B------:R1:W-:Y:S01]  /*8bb0*/  STS [R229+0xb000], R60 ;  /* 0x00b0003ce5007388 */ /* 0x0003e20000000800 */
[----:B------:R-:W-:Y:S01]  /*8bc0*/  SHF.R.S32.HI R25, RZ, 0x1f, R233 ;  /* 0x0000001fff197819 */ /* 0x000fe200000114e9 */
[--C-:B------:R-:W-:Y:S01]  /*8bd0*/  IMAD.MOV.U32 R4, RZ, RZ, R206.reuse ;  /* 0x000000ffff047224 */ /* 0x100fe200078e00ce */
[----:B------:R-:W-:Y:S01]  /*8be0*/  SHF.R.S32.HI R5, RZ, 0x1f, R206 ;  /* 0x0000001fff057819 */ /* 0x000fe200000114ce */
[----:B------:R1:W-:Y:S01]  /*8bf0*/  STS [R229+0xb400], R62 ;  /* 0x00b4003ee5007388 */ /* 0x0003e20000000800 */
[----:B------:R-:W-:Y:S01]  /*8c00*/  SHF.R.S32.HI R43, RZ, 0x1f, R252 ;  /* 0x0000001fff2b7819 */ /* 0x000fe200000114fc */
[-C--:B------:R-:W-:Y:S01]  /*8c10*/  IMAD R0, R25, R10.reuse, RZ ;  /* 0x0000000a19007224 */ /* 0x080fe200078e02ff */
[----:B------:R-:W-:Y:S01]  /*8c20*/  ULDC.64 UR6, c[0x0][0x468] ;  /* 0x00011a0000067ab9 */ /* 0x000fe20000000a00 */
[----:B------:R-:W-:Y:S01]  /*8c30*/  BAR.SYNC.DEFER_BLOCKING 0x0 ;  /* 0x0000000000007b1d */ /* 0x000fe20000010000 */
[----:B------:R-:W-:Y:S01]  /*8c40*/  IMAD.WIDE.U32 R2, R233, R10, R4 ;  /* 0x0000000ae9027225 */ /* 0x000fe200078e0004 */
[----:B------:R-:W-:-:S03]  /*8c50*/  SHF.R.S32.HI R42, RZ, 0x1f, R223 ;  /* 0x0000001fff2a7819 */ /* 0x000fc600000114df */
[----:B------:R-:W-:Y:S01]  /*8c60*/  IMAD R6, R233, R11, R0 ;  /* 0x0000000be9067224 */ /* 0x000fe200078e0200 */
[----:B------:R-:W-:Y:S01]  /*8c70*/  IADD3 R2, P0, R7, R2, RZ ;  /* 0x0000000207027210 */ /* 0x000fe20007f1e0ff */
[----:B------:R-:W-:Y:S01]  /*8c80*/  IMAD R0, R222, -0x40, R199 ;  /* 0xffffffc0de007824 */ /* 0x000fe200078e02c7 */
[----:B------:R-:W-:Y:S01]  /*8c90*/  IADD3 R7, R223, 0x20, RZ ;  /* 0x00000020df077810 */ /* 0x000fe20007ffe0ff */
[----:B------:R-:W-:Y:S01]  /*8ca0*/  BSSY B0, `(.L_x_566) ;  /* 0x0000025000007945 */ /* 0x000fe20003800000 */
[----:B------:R-:W-:Y:S01]  /*8cb0*/  IADD3.X R3, R8, R3, R6, P0, !PT ;  /* 0x0000000308037210 */ /* 0x000fe200007fe406 */
[----:B------:R-:W-:Y:S01]  /*8cc0*/  IMAD R6, R43, UR6, RZ ;  /* 0x000000062b067c24 */ /* 0x000fe2000f8e02ff */
[-C--:B------:R-:W-:Y:S02]  /*8cd0*/  ISETP.GE.AND P4, PT, R223, R0.reuse, PT ;  /* 0x00000000df00720c */ /* 0x080fe40003f86270 */
[----:B------:R-:W-:Y:S01]  /*8ce0*/  ISETP.GE.AND P3, PT, R7, R0, PT ;  /* 0x000000000700720c */ /* 0x000fe20003f66270 */
[----:B------:R-:W-:-:S02]  /*8cf0*/  IMAD R0, R252, UR7, R6 ;  /* 0x00000007fc007c24 */ /* 0x000fc4000f8e0206 */
[----:B------:R-:W-:-:S04]  /*8d00*/  IMAD.WIDE.U32 R6, R252, UR6, R2 ;  /* 0x00000006fc067c25 */ /* 0x000fc8000f8e0002 */
[----:B------:R-:W-:Y:S01]  /*8d10*/  IMAD.IADD R24, R0, 0x1, R7 ;  /* 0x0000000100187824 */ /* 0x000fe200078e0207 */
[----:B--2---:R1:W2:Y:S04]  /*8d20*/  LDS.128 R36, [R196+0x13000] ;  /* 0x01300000c4247984 */ /* 0x0042a80000000c00 */
[----:B------:R1:W3:Y:S04]  /*8d30*/  LDS.128 R32, [R196+0x15000] ;  /* 0x01500000c4207984 */ /* 0x0002e80000000c00 */
[----:B------:R1:W4:Y:S04]  /*8d40*/  LDS.128 R28, [R196+0x17000] ;  /* 0x01700000c41c7984 */ /* 0x0003280000000c00 */
[----:B------:R1:W1:Y:S04]  /*8d50*/  LDS.128 R52, [R196+0x18000] ;  /* 0x01800000c4347984 */ /* 0x0002680000000c00 */
        /* <DEDUP_REMOVED lines=14> */
[C---:B------:R-:W-:Y:S01]  /*8e40*/  IMAD R0, R223.reuse, R11, R0 ;  /* 0x0000000bdf007224 */ /* 0x040fe200078e0200 */
        /* <DEDUP_REMOVED lines=10> */
.L_x_567:
[----:B------:R-:W-:Y:S05]  /*8ef0*/  BSYNC B0 ;  /* 0x0000000000007941 */ /* 0x000fea0003800000 */
.L_x_566:
[----:B------:R-:W-:Y:S04]  /*8f00*/  BSSY B0, `(.L_x_568) ;  /* 0x0000014000007945 */ /* 0x000fe80003800000 */
        /* <DEDUP_REMOVED lines=9> */
[----:B------:R-:W-:Y:S02]  /*8fa0*/  IMAD R8, R2, R10, RZ ;  /* 0x0000000a02087224 */ /* 0x000fe400078e02ff */
[----:B------:R-:W-:-:S04]  /*8fb0*/  IMAD.MOV.U32 R2, RZ, RZ, R6 ;  /* 0x000000ffff027224 */ /* 0x000fc800078e0006 */
        /* <DEDUP_REMOVED lines=8> */
.L_x_569:
[----:B------:R-:W-:Y:S05]  /*9040*/  BSYNC B0 ;  /* 0x0000000000007941 */ /* 0x000fea0003800000 */
.L_x_568:
[-C--:B--2---:R-:W-:Y:S01]  /*9050*/  IMAD.WIDE.U32 R2, R233, R26.reuse, R4 ;  /* 0x0000001ae9027225 */ /* 0x084fe200078e0004 */
[----:B------:R-:W-:Y:S01]  /*9060*/  ULDC.64 UR6, c[0x0][0x470] ;  /* 0x00011c0000067ab9 */ /* 0x000fe20000000a00 */
[----:B------:R-:W-:Y:S02]  /*9070*/  BSSY B0, `(.L_x_570) ;  /* 0x000001a000007945 */ /* 0x000fe40003800000 */
[----:B------:R-:W-:Y:S01]  /*9080*/  IMAD R0, R25, R26, RZ ;  /* 0x0000001a19007224 */ /* 0x000fe200078e02ff */
[----:B------:R-:W-:-:S03]  /*9090*/  IADD3 R2, P0, R40, R2, RZ ;  /* 0x0000000228027210 */ /* 0x000fc60007f1e0ff */
[----:B------:R-:W-:-:S05]  /*90a0*/  IMAD R0, R233, R27, R0 ;  /* 0x0000001be9007224 */ /* 0x000fca00078e0200 */
        /* <DEDUP_REMOVED lines=22> */
.L_x_571:
[----:B------:R-:W-:Y:S05]  /*9210*/  BSYNC B0 ;  /* 0x0000000000007941 */ /* 0x000fea0003800000 */
.L_x_570:
        /* <DEDUP_REMOVED lines=16> */
[----:B-1----:R1:W-:Y:S04]  /*9320*/  @!P2 STG.E.128 desc[UR14][R2.64], R64 ;  /* 0x000000400200a986 */ /* 0x0023e8000c101d0e */
[----:B------:R1:W-:Y:S04]  /*9330*/  @!P1 STG.E.128 desc[UR14][R2.64+0x80], R60 ;  /* 0x0000803c02009986 */ /* 0x0003e8000c101d0e */
[----:B------:R1:W-:Y:S02]  /*9340*/  @!P0 STG.E.128 desc[UR14][R2.64+0x100], R56 ;  /* 0x0001003802008986 */ /* 0x0003e4000c101d0e */
.L_x_542:
[----:B------:R-:W-:Y:S05]  /*9350*/  BSYNC B1 ;  /* 0x0000000000017941 */ /* 0x000fea0003800000 */
.L_x_528:
[----:B------:R-:W3:Y:S02]  /*9360*/  LDC R0, c[0x0][0xc] ;  /* 0x00000300ff007b82 */ /* 0x000ee40000000800 */
[----:B---3--:R-:W-:-:S04]  /*9370*/  IADD3 R222, R0, R222, RZ ;  /* 0x000000de00de7210 */ /* 0x008fc80007ffe0ff */
[----:B------:R-:W-:-:S13]  /*9380*/  ISETP.GE.AND P0, PT, R222, UR12, PT ;  /* 0x0000000cde007c0c */ /* 0x000fda000bf06270 */
[----:B------:R-:W-:Y:S05]  /*9390*/  @P0 BRA `(.L_x_572) ;  /* 0x0000000000040947 */ /* 0x000fea0003800000 */
[----:B------:R-:W-:Y:S05]  /*93a0*/  BRA `(.L_x_573) ;  /* 0xffffff74004c7947 */ /* 0x000fea000383ffff */
.L_x_572:
[----:B------:R-:W-:Y:S05]  /*93b0*/  EXIT ;  /* 0x000000000000794d */ /* 0x000fea0003800000 */
.L_x_574:
        /* <DEDUP_REMOVED lines=12> */
.L_x_818:


//--------------------- .text._ZN5flash44flash_bwd_dq_dk_dv_loop_seqk_parallel_kernelI23Flash_bwd_kernel_traitsILi192ELi64ELi64ELi8ELi4ELi2ELi2ELb0ELb0EN7cutlass10bfloat16_tE19Flash_kernel_traitsILi192ELi64ELi64ELi8ES3_EELb0ELb1ELb0ELb0ELb0ELb0ELb1EEEvNS_16Flash_bwd_paramsE --------------------------
	.section	.text._ZN5flash44flash_bwd_dq_dk_dv_loop_seqk_parallel_kernelI23Flash_bwd_kernel_traitsILi192ELi64ELi64ELi8ELi4ELi2ELi2ELb0ELb0EN7cutlass10bfloat16_tE19Flash_kernel_traitsILi192ELi64ELi64ELi8ES3_EELb0ELb1ELb0ELb0ELb0ELb0ELb1EEEvNS_16Flash_bwd_paramsE,"ax",@progbits
	.align	128
        .global         _ZN5flash44flash_bwd_dq_dk_dv_loop_seqk_parallel_kernelI23Flash_bwd_kernel_traitsILi192ELi64ELi64ELi8ELi4ELi2ELi2ELb0ELb0EN7cutlass10bfloat16_tE19Flash_kernel_traitsILi192ELi64ELi64ELi8ES3_EELb0ELb1ELb0ELb0ELb0ELb0ELb1EEEvNS_16Flash_bwd_paramsE
        .type           _ZN5flash44flash_bwd_dq_dk_dv_loop_seqk_parallel_kernelI23Flash_bwd_kernel_traitsILi192ELi64ELi64ELi8ELi4ELi2ELi2ELb0ELb0EN7cutlass10bfloat16_tE19Flash_kernel_traitsILi192ELi64ELi64ELi8ES3_EELb0ELb1ELb0ELb0ELb0ELb0ELb1EEEvNS_16Flash_bwd_paramsE,@function
        .size           _ZN5flash44flash_bwd_dq_dk_dv_loop_seqk_parallel_kernelI23Flash_bwd_kernel_traitsILi192ELi64ELi64ELi8ELi4ELi2ELi2ELb0ELb0EN7cutlass10bfloat16_tE19Flash_kernel_traitsILi192ELi64ELi64ELi8ES3_EELb0ELb1ELb0ELb0ELb0ELb0ELb1EEEvNS_16Flash_bwd_paramsE,(.L_x_819 - _ZN5flash44flash_bwd_dq_dk_dv_loop_seqk_parallel_kernelI23Flash_bwd_kernel_traitsILi192ELi64ELi64ELi8ELi4ELi2ELi2ELb0ELb0EN7cutlass10bfloat16_tE19Flash_kernel_traitsILi192ELi64ELi64ELi8ES3_EELb0ELb1ELb0ELb0ELb0ELb0ELb1EEEvNS_16Flash_bwd_paramsE)
        .other          _ZN5flash44flash_bwd_dq_dk_dv_loop_seqk_parallel_kernelI23Flash_bwd_kernel_traitsILi192ELi64ELi64ELi8ELi4ELi2ELi2ELb0ELb0EN7cutlass10bfloat16_tE19Flash_kernel_traitsILi192ELi64ELi64ELi8ES3_EELb0ELb1ELb0ELb0ELb0ELb0ELb1EEEvNS_16Flash_bwd_paramsE,@"STO_CUDA_ENTRY STV_DEFAULT"
_ZN5flash44flash_bwd_dq_dk_dv_loop_seqk_parallel_kernelI23Flash_bwd_kernel_traitsILi192ELi64ELi64ELi8ELi4ELi2ELi2ELb0ELb0EN7cutlass10bfloat16_tE19Flash_kernel_traitsILi192ELi64ELi64ELi8ES3_EELb0ELb1ELb0ELb0ELb0ELb0ELb1EEEvNS_16Flash_bwd_paramsE:
.text._ZN5flash44flash_bwd_dq_dk_dv_loop_seqk_parallel_kernelI23Flash_bwd_kernel_traitsILi192ELi64ELi64ELi8ELi4ELi2ELi2ELb0ELb0EN7cutlass10bfloat16_tE19Flash_kernel_traitsILi192ELi64ELi64ELi8ES3_EELb0ELb1ELb0ELb0ELb0ELb0ELb1EEEvNS_16Flash_bwd_paramsE:
        /* <DEDUP_REMOVED lines=145> */
.L_x_621:
        /* <DEDUP_REMOVED lines=47> */
.L_x_575:
        /* <DEDUP_REMOVED lines=129> */
.L_x_577:
        /* <DEDUP_REMOVED lines=13> */
.L_x_578:
        /* <DEDUP_REMOVED lines=10> */
.L_x_579:
[----:B------:R-:W-:-:S04]  /*1580*/  IMAD R36, R212, R22, R209 ;  /* 0x00000016d4247224 */ /* 0x000fc800078e02d1 */
[----:B------:R-:W-:-:S07]  /*1590*/  IMAD R36, R36, R29, RZ ;  /* 0x0000001d24247224 */ /* 0x000fce00078e02ff */
.L_x_580:
        /* <DEDUP_REMOVED lines=91> */
.L_x_582:
        /* <DEDUP_REMOVED lines=12> */
.L_x_583:
        /* <DEDUP_REMOVED lines=32> */
.L_x_585:
[----:B------:R-:W-:Y:S05]  /*1e10*/  BSYNC B0 ;  /* 0x0000000000007941 */ /* 0x000fea0003800000 */
.L_x_584:
        /* <DEDUP_REMOVED lines=20> */
.L_x_587:
[----:B------:R-:W-:Y:S05]  /*1f60*/  BSYNC B0 ;  /* 0x0000000000007941 */ /* 0x000fea0003800000 */
.L_x_586:
        /* <DEDUP_REMOVED lines=28> */
.L_x_589:
[----:B------:R-:W-:Y:S05]  /*2130*/  BSYNC B0 ;  /* 0x0000000000007941 */ /* 0x000fea0003800000 */
.L_x_588:
        /* <DEDUP_REMOVED lines=20> */
.L_x_581:
        /* <DEDUP_REMOVED lines=33> */
.L_x_592:
[----:B------:R-:W-:Y:S05]  /*2490*/  BSYNC B0 ;  /* 0x0000000000007941 */ /* 0x000fea0003800000 */
.L_x_591:
        /* <DEDUP_REMOVED lines=38> */
.L_x_594:
[----:B------:R-:W-:Y:S05]  /*2700*/  BSYNC B0 ;  /* 0x0000000000007941 */ /* 0x000fea0003800000 */
.L_x_593:
        /* <DEDUP_REMOVED lines=16> */
.L_x_596:
        /* <DEDUP_REMOVED lines=29> */
.L_x_597:
[----:B------:R-:W-:Y:S05]  /*29e0*/  BSYNC B0 ;  /* 0x0000000000007941 */ /* 0x000fea0003800000 */
.L_x_595:
        /* <DEDUP_REMOVED lines=17> */
.L_x_599:
        /* <DEDUP_REMOVED lines=37> */
.L_x_600:
[----:B------:R-:W-:Y:S05]  /*2d50*/  BSYNC B0 ;  /* 0x0000000000007941 */ /* 0x000fea0003800000 */
.L_x_598:
        /* <DEDUP_REMOVED lines=59> */
.L_x_602:
[----:B------:R-:W-:Y:S05]  /*3110*/  BSYNC B0 ;  /* 0x0000000000007941 */ /* 0x000fea0003800000 */
.L_x_601:
        /* <DEDUP_REMOVED lines=41> */
.L_x_604:
[----:B------:R-:W-:Y:S05]  /*33b0*/  BSYNC B0 ;  /* 0x0000000000007941 */ /* 0x000fea0003800000 */
.L_x_603:
        /* <DEDUP_REMOVED lines=52> */
.L_x_606:
[----:B------:R-:W-:Y:S05]  /*3700*/  BSYNC B0 ;  /* 0x0000000000007941 */ /* 0x000fea0003800000 */
.L_x_605:
        /* <DEDUP_REMOVED lines=42> */
.L_x_608:
[----:B------:R-:W-:Y:S05]  /*39b0*/  BSYNC B0 ;  /* 0x0000000000007941 */ /* 0x000fea0003800000 */
.L_x_607:
[----:B------:R-:W2:Y:S01]  /*39c0*/  LDC R223, c[0x0][0x270] ;  /* 0x00009c00ffdf7b82 */ /* 0x000ea20000000800 */
[----:B------:R-:W-:Y:S01]  /*39d0*/  IMAD.MOV.U32 R190, RZ, RZ, 0x20 ;  /* 0x00000020ffbe7424 */ /* 0x000fe200078e00ff */
[----:B------:R-:W-:Y:S01]  /*39e0*/  R2P PR, R204, 0x6 ;  /* 0x00000006cc007804 */ /* 0x000fe20000000000 */
[----:B------:R-:W-:Y:S01]  /*39f0*/  VIADD R226, R203, 0x1 ;  /* 0x00000001cbe27836 */ /* 0x000fe20000000000 */
[----:B------:R-:W-:Y:S01]  /*3a00*/  ULDC UR4, c[0x0][0x2d0] ;  /* 0x0000b40000047ab9 */ /* 0x000fe20000000800 */
[----:B------:R-:W-:Y:S01]  /*3a10*/  IMAD.MOV.U32 R189, RZ, RZ, 0x40 ;  /* 0x00000040ffbd7424 */ /* 0x000fe200078e00ff */
[----:B------:R-:W-:Y:S01]  /*3a20*/  ULDC UR6, c[0x0][0x2dc] ;  /* 0x0000b70000067ab9 */ /* 0x000fe20000000800 */
        /* <DEDUP_REMOVED lines=67> */
[----:B------:R1:W5:Y:S04]  /*3e60*/  @!P5 LDG.E R236, desc[UR14][R12.64+0x20] ;  /* 0x0000200e0cecd981 */ /* 0x000368000c1e1900 */
[----:B--2---:R-:W0:Y:S02]  /*3e70*/  LDGDEPBAR ;  /* 0x00000000000079af */ /* 0x004e240000000000 */
.L_x_611:
[----:B------:R-:W0:Y:S01]  /*3e80*/  LDGDEPBAR ;  /* 0x00000000000079af */ /* 0x000e220000000000 */
[C---:B------:R-:W-:Y:S01]  /*3e90*/  IADD3 R150, R192.reuse, R190, RZ ;  /* 0x000000bec0967210 */ /* 0x040fe20007ffe0ff */
[C---:B-----5:R-:W-:Y:S01]  /*3ea0*/  FMUL.FTZ R168, R235.reuse, 1.4426950216293334961 ;  /* 0x3fb8aa3beba87820 */ /* 0x060fe20000410000 */
[-C--:B------:R-:W-:Y:S02]  /*3eb0*/  IADD3 R149, R192, R189.reuse, RZ ;  /* 0x000000bdc0957210 */ /* 0x080fe40007ffe0ff */
[----:B------:R-:W-:Y:S02]  /*3ec0*/  IADD3 R148, R150, R189, RZ ;  /* 0x000000bd96947210 */ /* 0x000fe40007ffe0ff */
[----:B------:R-:W-:Y:S02]  /*3ed0*/  FSETP.NEU.FTZ.AND P0, PT, R235, -INF , PT ;  /* 0xff800000eb00780b */ /* 0x000fe40003f1d000 */
[----:B------:R-:W-:Y:S02]  /*3ee0*/  SHF.L.U32 R169, R238, 0x6, RZ ;  /* 0x00000006eea97819 */ /* 0x000fe400000006ff */
[----:B------:R-:W-:Y:S02]  /*3ef0*/  FSEL R168, R168, RZ, P0 ;  /* 0x000000ffa8a87208 */ /* 0x000fe40000000000 */
[----:B------:R-:W-:Y:S02]  /*3f00*/  ISETP.GE.AND P2, PT, R169, R225, PT ;  /* 0x000000e1a900720c */ /* 0x000fe40003f46270 */
[----:B------:R-:W-:Y:S02]  /*3f10*/  FSETP.NEU.FTZ.AND P0, PT, R236, -INF , PT ;  /* 0xff800000ec00780b */ /* 0x000fe40003f1d000 */
[----:B------:R-:W-:Y:S02]  /*3f20*/  ISETP.LT.AND P2, PT, R224, R240, P2 ;  /* 0x000000f0e000720c */ /* 0x000fe40001741270 */
[----:B------:R-:W-:Y:S01]  /*3f30*/  ISETP.GT.AND P6, PT, R238, R227, PT ;  /* 0x000000e3ee00720c */ /* 0x000fe20003fc4270 */
[----:B------:R-:W-:Y:S04]  /*3f40*/  DEPBAR.LE SB0, 0x0 ;  /* 0x000080000000791a */ /* 0x000fe80000000000 */
[----:B------:R-:W-:Y:S06]  /*3f50*/  BAR.SYNC.DEFER_BLOCKING 0x0 ;  /* 0x0000000000007b1d */ /* 0x000fec0000010000 */
[----:B------:R-:W-:Y:S02]  /*3f60*/  @!P2 IADD3 R169, R226, R169, RZ ;  /* 0x000000a9e2a9a210 */ /* 0x000fe40007ffe0ff */
[----:B------:R-:W-:Y:S02]  /*3f70*/  @!P2 LEA R176, R215, R202, 0x6 ;  /* 0x000000cad7b0a211 */ /* 0x000fe400078e30ff */
[C---:B------:R-:W-:Y:S02]  /*3f80*/  @!P2 VIMNMX R177, R169.reuse, R240, PT ;  /* 0x000000f0a9b1a248 */ /* 0x040fe40003fe0100 */
[----:B------:R-:W-:Y:S02]  /*3f90*/  @!P2 VIADDMNMX R169, R169, 0x8, R240, PT ;  /* 0x00000008a9a9a846 */ /* 0x000fe400038001f0 */
[C---:B------:R-:W-:Y:S02]  /*3fa0*/  @!P2 ISETP.GE.AND P1, PT, R176.reuse, R177, PT ;  /* 0x000000b1b000a20c */ /* 0x040fe40003f26270 */
[C---:B------:R-:W-:Y:S02]  /*3fb0*/  @!P2 IADD3 R172, R176.reuse, 0x1, RZ ;  /* 0x00000001b0aca810 */ /* 0x040fe40007ffe0ff */
[----:B------:R-:W-:Y:S01]  /*3fc0*/  @!P2 IADD3 R184, R176, 0x11, RZ ;  /* 0x00000011b0b8a810 */ /* 0x000fe20007ffe0ff */
[----:B------:R-:W-:Y:S05]  /*3fd0*/  LDSM.16.M88.4 R68, [R192] ;  /* 0x00000000c044783b */ /* 0x000fea0000000200 */
[----:B------:R-:W2:Y:S05]  /*3fe0*/  LDSM.16.M88.4 R72, [R198+UR5+0x12000] ;  /* 0x01200005c648783b */ /* 0x000eaa0008000200 */
[----:B------:R-:W1:Y:S05]  /*3ff0*/  LDSM.16.M88.4 R76, [R198+UR5+0x12800] ;  /* 0x01280005c64c783b */ /* 0x000e6a0008000200 */
[----:B------:R-:W-:Y:S05]  /*4000*/  LDSM.16.M88.4 R80, [R150] ;  /* 0x000000009650783b */ /* 0x000fea0000000200 */
[----:B------:R-:W3:Y:S05]  /*4010*/  LDSM.16.M88.4 R84, [R197] ;  /* 0x00000000c554783b */ /* 0x000eea0000000200 */
[----:B------:R-:W4:Y:S05]  /*4020*/  LDSM.16.M88.4 R88, [R197+0x800] ;  /* 0x00080000c558783b */ /* 0x000f2a0000000200 */
[----:B------:R-:W-:Y:S05]  /*4030*/  LDSM.16.M88.4 R92, [R149] ;  /* 0x00000000955c783b */ /* 0x000fea0000000200 */
[----:B------:R-:W4:Y:S01]  /*4040*/  LDSM.16.M88.4 R96, [R196] ;  /* 0x00000000c460783b */ /* 0x000f220000000200 */
[C---:B--2---:R-:W-:Y:S06]  /*4050*/  HMMA.16816.F32.BF16 R4, R68.reuse, R72, RZ ;  /* 0x000000484404723c */ /* 0x044fec00000418ff */
[C---:B------:R-:W-:Y:S01]  /*4060*/  HMMA.16816.F32.BF16 R8, R68.reuse, R74, RZ ;  /* 0x0000004a4408723c */ /* 0x040fe200000418ff */
[----:B------:R-:W-:Y:S05]  /*4070*/  LDSM.16.M88.4 R72, [R148] ;  /* 0x000000009448783b */ /* 0x000fea0000000200 */
[C---:B-1----:R-:W-:Y:S06]  /*4080*/  HMMA.16816.F32.BF16 R12, R68.reuse, R76, RZ ;  /* 0x0000004c440c723c */ /* 0x042fec00000418ff */
[----:B------:R-:W-:Y:S01]  /*4090*/  HMMA.16816.F32.BF16 R16, R68, R78, RZ ;  /* 0x0000004e4410723c */ /* 0x000fe200000418ff */
[----:B------:R-:W1:Y:S05]  /*40a0*/  LDSM.16.M88.4 R68, [R196+0x800] ;  /* 0x00080000c444783b */ /* 0x000e6a0000000200 */
[C---:B---3--:R-:W-:Y:S01]  /*40b0*/  HMMA.16816.F32.BF16 R4, R80.reuse, R84, R4 ;  /* 0x000000545004723c */ /* 0x048fe20000041804 */
[----:B------:R-:W2:Y:S05]  /*40c0*/  LDSM.16.M88.4 R76, [R195] ;  /* 0x00000000c34c783b */ /* 0x000eaa0000000200 */
[C---:B------:R-:W-:Y:S01]  /*40d0*/  HMMA.16816.F32.BF16 R8, R80.reuse, R86, R8 ;  /* 0x000000565008723c */ /* 0x040fe20000041808 */
[----:B------:R-:W-:Y:S05]  /*40e0*/  LDSM.16.M88.4 R84, [R192+0x2000] ;  /* 0x00200000c054783b */ /* 0x000fea0000000200 */
[C---:B----4-:R-:W-:Y:S06]  /*40f0*/  HMMA.16816.F32.BF16 R12, R80.reuse, R88, R12 ;  /* 0x00000058500c723c */ /* 0x050fec000004180c */
[----:B------:R-:W-:Y:S01]  /*4100*/  HMMA.16816.F32.BF16 R16, R80, R90, R16 ;  /* 0x0000005a5010723c */ /* 0x000fe20000041810 */
[----:B------:R-:W3:Y:S05]  /*4110*/  LDSM.16.M88.4 R80, [R195+0x800] ;  /* 0x00080000c350783b */ /* 0x000eea0000000200 */
[C---:B------:R-:W-:Y:S01]  /*4120*/  HMMA.16816.F32.BF16 R4, R92.reuse, R96, R4 ;  /* 0x000000605c04723c */ /* 0x040fe20000041804 */
[----:B------:R-:W4:Y:S05]  /*4130*/  LDSM.16.M88.4 R88, [R198+UR5+0x14000] ;  /* 0x01400005c658783b */ /* 0x000f2a0008000200 */
[C---:B------:R-:W-:Y:S01]  /*4140*/  HMMA.16816.F32.BF16 R8, R92.reuse, R98, R8 ;  /* 0x000000625c08723c */ /* 0x040fe20000041808 */
[----:B------:R-:W-:Y:S05]  /*4150*/  LDSM.16.M88.4 R96, [R197+0x2000] ;  /* 0x00200000c560783b */ /* 0x000fea0000000200 */
[C---:B-1----:R-:W-:Y:S06]  /*4160*/  HMMA.16816.F32.BF16 R12, R92.reuse, R68, R12 ;  /* 0x000000445c0c723c */ /* 0x042fec000004180c */
[----:B------:R-:W-:Y:S01]  /*4170*/  HMMA.16816.F32.BF16 R16, R92, R70, R16 ;  /* 0x000000465c10723c */ /* 0x000fe20000041810 */
[----:B------:R-:W1:Y:S05]  /*4180*/  LDSM.16.M88.4 R68, [R198+UR5+0x14800] ;  /* 0x01480005c644783b */ /* 0x000e6a0008000200 */
[C---:B--2---:R-:W-:Y:S01]  /*4190*/  HMMA.16816.F32.BF16 R4, R72.reuse, R76, R4 ;  /* 0x0000004c4804723c */ /* 0x044fe20000041804 */
[----:B------:R-:W2:Y:S05]  /*41a0*/  LDSM.16.M88.4 R92, [R150+0x2000] ;  /* 0x00200000965c783b */ /* 0x000eaa0000000200 */
[C---:B------:R-:W-:Y:S01]  /*41b0*/  HMMA.16816.F32.BF16 R8, R72.reuse, R78, R8 ;  /* 0x0000004e4808723c */ /* 0x040fe20000041808 */
[----:B------:R-:W-:Y:S05]  /*41c0*/  LDSM.16.M88.4 R76, [R149+0x2000] ;  /* 0x00200000954c783b */ /* 0x000fea0000000200 */
[C---:B---3--:R-:W-:Y:S06]  /*41d0*/  HMMA.16816.F32.BF16 R12, R72.reuse, R80, R12 ;  /* 0x00000050480c723c */ /* 0x048fec000004180c */
[----:B------:R-:W-:Y:S01]  /*41e0*/  HMMA.16816.F32.BF16 R16, R72, R82, R16 ;  /* 0x000000524810723c */ /* 0x000fe20000041810 */
[----:B------:R-:W3:Y:S05]  /*41f0*/  LDSM.16.M88.4 R72, [R197+0x2800] ;  /* 0x00280000c548783b */ /* 0x000eea0000000200 */
[C---:B----4-:R-:W-:Y:S01]  /*4200*/  HMMA.16816.F32.BF16 R4, R84.reuse, R88, R4 ;  /* 0x000000585404723c */ /* 0x050fe20000041804 */
[----:B------:R-:W4:Y:S05]  /*4210*/  LDSM.16.M88.4 R80, [R196+0x2000] ;  /* 0x00200000c450783b */ /* 0x000f2a0000000200 */
[C---:B------:R-:W-:Y:S01]  /*4220*/  HMMA.16816.F32.BF16 R8, R84.reuse, R90, R8 ;  /* 0x0000005a5408723c */ /* 0x040fe20000041808 */
[----:B------:R-:W-:Y:S05]  /*4230*/  LDSM.16.M88.4 R88, [R195+0x2000] ;  /* 0x00200000c358783b */ /* 0x000fea0000000200 */
[C---:B-1----:R-:W-:Y:S06]  /*4240*/  HMMA.16816.F32.BF16 R12, R84.reuse, R68, R12 ;  /* 0x00000044540c723c */ /* 0x042fec000004180c */
[----:B------:R-:W-:Y:S01]  /*4250*/  HMMA.16816.F32.BF16 R16, R84, R70, R16 ;  /* 0x000000465410723c */ /* 0x000fe20000041810 */
[----:B------:R-:W1:Y:S05]  /*4260*/  LDSM.16.M88.4 R68, [R196+0x2800] ;  /* 0x00280000c444783b */ /* 0x000e6a0000000200 */
[C---:B--2---:R-:W-:Y:S01]  /*4270*/  HMMA.16816.F32.BF16 R4, R92.reuse, R96, R4 ;  /* 0x000000605c04723c */ /* 0x044fe20000041804 */
[----:B------:R-:W2:Y:S05]  /*4280*/  LDSM.16.M88.4 R84, [R148+0x2000] ;  /* 0x002000009454783b */ /* 0x000eaa0000000200 */
[C---:B------:R-:W-:Y:S01]  /*4290*/  HMMA.16816.F32.BF16 R8, R92.reuse, R98, R8 ;  /* 0x000000625c08723c */ /* 0x040fe20000041808 */
[----:B------:R-:W-:Y:S05]  /*42a0*/  LDSM.16.M88.4 R96, [R198+UR5+0x16000] ;  /* 0x01600005c660783b */ /* 0x000fea0008000200 */
        /* <DEDUP_REMOVED lines=26> */
[C---:B------:R-:W-:Y:S06]  /*4450*/  HMMA.16816.F32.BF16 R8, R76.reuse, R82, R8 ;  /* 0x000000524c08723c */ /* 0x040fec0000041808 */
[C---:B---3--:R-:W-:Y:S06]  /*4460*/  HMMA.16816.F32.BF16 R12, R76.reuse, R72, R12 ;  /* 0x000000484c0c723c */ /* 0x048fec000004180c */
[----:B------:R-:W-:Y:S06]  /*4470*/  HMMA.16816.F32.BF16 R16, R76, R74, R16 ;  /* 0x0000004a4c10723c */ /* 0x000fec0000041810 */
[C---:B----4-:R-:W-:Y:S06]  /*4480*/  HMMA.16816.F32.BF16 R4, R84.reuse, R88, R4 ;  /* 0x000000585404723c */ /* 0x050fec0000041804 */
[C---:B------:R-:W-:Y:S06]  /*4490*/  HMMA.16816.F32.BF16 R8, R84.reuse, R90, R8 ;  /* 0x0000005a5408723c */ /* 0x040fec0000041808 */
[C---:B-1----:R-:W-:Y:S06]  /*44a0*/  HMMA.16816.F32.BF16 R12, R84.reuse, R68, R12 ;  /* 0x00000044540c723c */ /* 0x042fec000004180c */
[----:B------:R-:W-:Y:S01]  /*44b0*/  HMMA.16816.F32.BF16 R16, R84, R70, R16 ;  /* 0x000000465410723c */ /* 0x000fe20000041810 */
[----:B------:R-:W1:Y:S05]  /*44c0*/  LDSM.16.M88.4 R68, [R195+0x4800] ;  /* 0x00480000c344783b */ /* 0x000e6a0000000200 */
[C---:B--2---:R-:W-:Y:S06]  /*44d0*/  HMMA.16816.F32.BF16 R4, R92.reuse, R96, R4 ;  /* 0x000000605c04723c */ /* 0x044fec0000041804 */
[C---:B------:R-:W-:Y:S07]  /*44e0*/  HMMA.16816.F32.BF16 R8, R92.reuse, R98, R8 ;  /* 0x000000625c08723c */ /* 0x040fee0000041808 */
[----:B------:R-:W-:Y:S04]  /*44f0*/  LEA R99, R200, UR5, 0x1 ;  /* 0x00000005c8637c11 */ /* 0x000fe8000f8e08ff */
[-C--:B------:R-:W-:Y:S02]  /*4500*/  IADD3 R98, R190, R99.reuse, RZ ;  /* 0x00000063be627210 */ /* 0x080fe40007ffe0ff */
[C---:B------:R-:W-:Y:S02]  /*4510*/  IADD3 R97, R189.reuse, R99, RZ ;  /* 0x00000063bd617210 */ /* 0x040fe40007ffe0ff */
[----:B------:R-:W-:Y:S03]  /*4520*/  IADD3 R96, R189, R98, RZ ;  /* 0x00000062bd607210 */ /* 0x000fe60007ffe0ff */
[----:B------:R-:W-:Y:S01]  /*4530*/  FMUL.FTZ R151, R4, UR8 ;  /* 0x0000000804977c20 */ /* 0x000fe20008410000 */
[----:B------:R-:W-:Y:S01]  /*4540*/  FMUL.FTZ R152, R5, UR8 ;  /* 0x0000000805987c20 */ /* 0x000fe20008410000 */
[----:B------:R-:W-:Y:S01]  /*4550*/  FMUL.FTZ R153, R6, UR8 ;  /* 0x0000000806997c20 */ /* 0x000fe20008410000 */
[----:B------:R-:W-:Y:S03]  /*4560*/  FMUL.FTZ R154, R7, UR8 ;  /* 0x00000008079a7c20 */ /* 0x000fe60008410000 */
[----:B------:R-:W2:Y:S01]  /*4570*/  MUFU.TANH R151, R151 ;  /* 0x0000009700977308 */ /* 0x000ea20000002400 */
[----:B------:R-:W-:Y:S01]  /*4580*/  FMUL.FTZ R155, R8, UR8 ;  /* 0x00000008089b7c20 */ /* 0x000fe20008410000 */
[----:B------:R-:W-:Y:S01]  /*4590*/  FMUL.FTZ R156, R9, UR8 ;  /* 0x00000008099c7c20 */ /* 0x000fe20008410000 */
[----:B------:R-:W-:Y:S01]  /*45a0*/  FMUL.FTZ R157, R10, UR8 ;  /* 0x000000080a9d7c20 */ /* 0x000fe20008410000 */
[----:B------:R-:W-:Y:S01]  /*45b0*/  FMUL.FTZ R158, R11, UR8 ;  /* 0x000000080b9e7c20 */ /* 0x000fe20008410000 */
[C---:B-1----:R-:W-:Y:S05]  /*45c0*/  HMMA.16816.F32.BF16 R12, R92.reuse, R68, R12 ;  /* 0x000000445c0c723c */ /* 0x042fea000004180c */
[----:B------:R-:W1:Y:S01]  /*45d0*/  MUFU.TANH R152, R152 ;  /* 0x0000009800987308 */ /* 0x000e620000002400 */
[----:B------:R-:W-:Y:S09]  /*45e0*/  HMMA.16816.F32.BF16 R16, R92, R70, R16 ;  /* 0x000000465c10723c */ /* 0x000ff20000041810 */
[----:B------:R-:W3:Y:S02]  /*45f0*/  MUFU.TANH R153, R153 ;  /* 0x0000009900997308 */ /* 0x000ee40000002400 */
[----:B--2---:R-:W-:Y:S02]  /*4600*/  MOV R167, R151 ;  /* 0x0000009700a77202 */ /* 0x004fe40000000f00 */
[C---:B------:R-:W-:Y:S02]  /*4610*/  @!P2 FSEL R167, R151.reuse, -INF , !P1 ;  /* 0xff80000097a7a808 */ /* 0x040fe40004800000 */
[----:B------:R-:W-:Y:S01]  /*4620*/  @!P2 ISETP.GE.AND P1, PT, R172, R177, PT ;  /* 0x000000b1ac00a20c */ /* 0x000fe20003f26270 */
[----:B------:R-:W-:Y:S03]  /*4630*/  FFMA.FTZ R151, -R151, R151, 1 ;  /* 0x3f80000097977423 */ /* 0x000fe60000010197 */
[----:B------:R-:W2:Y:S01]  /*4640*/  MUFU.TANH R154, R154 ;  /* 0x0000009a009a7308 */ /* 0x000ea20000002400 */
[--C-:B------:R-:W-:Y:S01]  /*4650*/  FFMA.FTZ R183, R167, UR7, -R168.reuse ;  /* 0x00000007a7b77c23 */ /* 0x100fe200080108a8 */
[----:B-1----:R-:W-:Y:S01]  /*4660*/  MOV R171, R152 ;  /* 0x0000009800ab7202 */ /* 0x002fe20000000f00 */
[----:B------:R-:W-:Y:S01]  /*4670*/  FMUL.FTZ R167, R236, 1.4426950216293334961 ;  /* 0x3fb8aa3beca77820 */ /* 0x000fe20000410000 */
[----:B------:R-:W-:Y:S01]  /*4680*/  @!P2 FSEL R171, R152, -INF , !P1 ;  /* 0xff80000098aba808 */ /* 0x000fe20004800000 */
[----:B------:R-:W-:Y:S01]  /*4690*/  FMUL.FTZ R159, R12, UR8 ;  /* 0x000000080c9f7c20 */ /* 0x000fe20008410000 */
[----:B------:R-:W-:Y:S01]  /*46a0*/  @!P2 ISETP.GE.AND P1, PT, R176, R169, PT ;  /* 0x000000a9b000a20c */ /* 0x000fe20003f26270 */
[----:B------:R-:W-:Y:S03]  /*46b0*/  FMUL.FTZ R160, R13, UR8 ;  /* 0x000000080da07c20 */ /* 0x000fe60008410000 */
[----:B------:R-:W1:Y:S01]  /*46c0*/  MUFU.TANH R155, R155 ;  /* 0x0000009b009b7308 */ /* 0x000e620000002400 */
[----:B---3--:R-:W-:Y:S01]  /*46d0*/  MOV R170, R153 ;  /* 0x0000009900aa7202 */ /* 0x008fe20000000f00 */
[--C-:B------:R-:W-:Y:S01]  /*46e0*/  FFMA.FTZ R182, R171, UR7, -R168.reuse ;  /* 0x00000007abb67c23 */ /* 0x100fe200080108a8 */
[----:B------:R-:W-:Y:S01]  /*46f0*/  FSEL R167, R167, RZ, P0 ;  /* 0x000000ffa7a77208 */ /* 0x000fe20000000000 */
[----:B------:R-:W-:Y:S01]  /*4700*/  FMUL.FTZ R161, R14, UR8 ;  /* 0x000000080ea17c20 */ /* 0x000fe20008410000 */
[----:B------:R-:W-:Y:S01]  /*4710*/  @!P2 FSEL R170, R153, -INF , !P1 ;  /* 0xff80000099aaa808 */ /* 0x000fe20004800000 */
[----:B------:R-:W-:Y:S01]  /*4720*/  FMUL.FTZ R162, R15, UR8 ;  /* 0x000000080fa27c20 */ /* 0x000fe20008410000 */
[----:B------:R-:W-:Y:S03]  /*4730*/  @!P2 ISETP.GE.AND P0, PT, R172, R169, PT ;  /* 0x000000a9ac00a20c */ /* 0x000fe60003f06270 */
[----:B------:R-:W3:Y:S01]  /*4740*/  MUFU.TANH R156, R156 ;  /* 0x0000009c009c7308 */ /* 0x000ee20000002400 */
[----:B--2---:R-:W-:Y:S01]  /*4750*/  MOV R172, R154 ;  /* 0x0000009a00ac7202 */ /* 0x004fe20000000f00 */
[--C-:B------:R-:W-:Y:S01]  /*4760*/  FFMA.FTZ R175, R170, UR7, -R167.reuse ;  /* 0x00000007aaaf7c23 */ /* 0x100fe200080108a7 */
[----:B------:R-:W-:Y:S01]  /*4770*/  @!P2 FSEL R172, R154, -INF , !P0 ;  /* 0xff8000009aaca808 */ /* 0x000fe20004000000 */
[----:B------:R-:W-:Y:S01]  /*4780*/  FMUL.FTZ R163, R16, UR8 ;  /* 0x0000000810a37c20 */ /* 0x000fe20008410000 */
[----:B------:R-:W-:Y:S01]  /*4790*/  @!P2 IADD3 R170, R176, 0x8, RZ ;  /* 0x00000008b0aaa810 */ /* 0x000fe20007ffe0ff */
[----:B------:R-:W-:Y:S01]  /*47a0*/  FMUL.FTZ R164, R17, UR8 ;  /* 0x0000000811a47c20 */ /* 0x000fe20008410000 */
[----:B------:R-:W-:Y:S03]  /*47b0*/  FMUL.FTZ R165, R18, UR8 ;  /* 0x0000000812a57c20 */ /* 0x000fe60008410000 */
[----:B------:R-:W2:Y:S01]  /*47c0*/  MUFU.TANH R157, R157 ;  /* 0x0000009d009d7308 */ /* 0x000ea20000002400 */
[--C-:B------:R-:W-:Y:S01]  /*47d0*/  FFMA.FTZ R174, R172, UR7, -R167.reuse ;  /* 0x00000007acae7c23 */ /* 0x100fe200080108a7 */
[----:B------:R-:W-:Y:S01]  /*47e0*/  @!P2 ISETP.GE.AND P0, PT, R170, R177, PT ;  /* 0x000000b1aa00a20c */ /* 0x000fe20003f06270 */
[----:B------:R-:W-:Y:S01]  /*47f0*/  FMUL.FTZ R166, R19, UR8 ;  /* 0x0000000813a67c20 */ /* 0x000fe20008410000 */
[----:B------:R-:W-:Y:S01]  /*4800*/  @!P2 IADD3 R172, R176, 0x9, RZ ;  /* 0x00000009b0aca810 */ /* 0x000fe20007ffe0ff */
[----:B------:R-:W-:Y:S01]  /*4810*/  FFMA.FTZ R152, -R152, R152, 1 ;  /* 0x3f80000098987423 */ /* 0x000fe20000010198 */
[----:B-1----:R-:W-:Y:S01]  /*4820*/  MOV R173, R155 ;  /* 0x0000009b00ad7202 */ /* 0x002fe20000000f00 */
[----:B------:R-:W-:Y:S01]  /*4830*/  FMUL.FTZ R151, R151, UR8 ;  /* 0x0000000897977c20 */ /* 0x000fe20008410000 */
[C---:B------:R-:W-:Y:S02]  /*4840*/  @!P2 FSEL R173, R155.reuse, -INF , !P0 ;  /* 0xff8000009bada808 */ /* 0x040fe40004000000 */
[----:B------:R-:W1:Y:S01]  /*4850*/  MUFU.TANH R158, R158 ;  /* 0x0000009e009e7308 */ /* 0x000e620000002400 */
[----:B------:R-:W-:Y:S01]  /*4860*/  @!P2 ISETP.GE.AND P0, PT, R172, R177, PT ;  /* 0x000000b1ac00a20c */ /* 0x000fe20003f06270 */
[----:B------:R-:W-:Y:S01]  /*4870*/  FFMA.FTZ R155, -R155, R155, 1 ;  /* 0x3f8000009b9b7423 */ /* 0x000fe2000001019b */
[-C--:B---3--:R-:W-:Y:S01]  /*4880*/  MOV R171, R156.reuse ;  /* 0x0000009c00ab7202 */ /* 0x088fe20000000f00 */
[--C-:B------:R-:W-:Y:S01]  /*4890*/  FFMA.FTZ R181, R173, UR7, -R168.reuse ;  /* 0x00000007adb57c23 */ /* 0x100fe200080108a8 */
[C---:B------:R-:W-:Y:S01]  /*48a0*/  @!P2 FSEL R171, R156.reuse, -INF , !P0 ;  /* 0xff8000009caba808 */ /* 0x040fe20004000000 */
[----:B------:R-:W-:Y:S01]  /*48b0*/  FFMA.FTZ R156, -R156, R156, 1 ;  /* 0x3f8000009c9c7423 */ /* 0x000fe2000001019c */
[----:B------:R-:W-:Y:S03]  /*48c0*/  @!P2 ISETP.GE.AND P0, PT, R170, R169, PT ;  /* 0x000000a9aa00a20c */ /* 0x000fe60003f06270 */
[----:B------:R-:W3:Y:S01]  /*48d0*/  MUFU.TANH R159, R159 ;  /* 0x0000009f009f7308 */ /* 0x000ee20000002400 */
[----:B--2---:R-:W-:Y:S01]  /*48e0*/  MOV R170, R157 ;  /* 0x0000009d00aa7202 */ /* 0x004fe20000000f00 */
[--C-:B------:R-:W-:Y:S01]  /*48f0*/  FFMA.FTZ R180, R171, UR7, -R168.reuse ;  /* 0x00000007abb47c23 */ /* 0x100fe200080108a8 */
[----:B------:R-:W-:Y:S01]  /*4900*/  @!P2 FSEL R170, R157, -INF , !P0 ;  /* 0xff8000009daaa808 */ /* 0x000fe20004000000 */
[----:B------:R-:W-:Y:S01]  /*4910*/  FMUL.FTZ R152, R152, UR8 ;  /* 0x0000000898987c20 */ /* 0x000fe20008410000 */
[----:B------:R-:W-:Y:S01]  /*4920*/  @!P2 ISETP.GE.AND P0, PT, R172, R169, PT ;  /* 0x000000a9ac00a20c */ /* 0x000fe20003f06270 */
[----:B------:R-:W-:Y:S01]  /*4930*/  FMUL.FTZ R155, R155, UR8 ;  /* 0x000000089b9b7c20 */ /* 0x000fe20008410000 */
[----:B------:R-:W-:Y:S03]  /*4940*/  FMUL.FTZ R156, R156, UR8 ;  /* 0x000000089c9c7c20 */ /* 0x000fe60008410000 */
[----:B------:R-:W2:Y:S01]  /*4950*/  MUFU.TANH R160, R160 ;  /* 0x000000a000a07308 */ /* 0x000ea20000002400 */
[--C-:B------:R-:W-:Y:S01]  /*4960*/  FFMA.FTZ R173, R170, UR7, -R167.reuse ;  /* 0x00000007aaad7c23 */ /* 0x100fe200080108a7 */
[----:B------:R-:W-:Y:S01]  /*4970*/  @!P2 IADD3 R170, R176, 0x10, RZ ;  /* 0x00000010b0aaa810 */ /* 0x000fe20007ffe0ff */
[----:B------:R-:W-:Y:S01]  /*4980*/  FFMA.FTZ R153, -R153, R153, 1 ;  /* 0x3f80000099997423 */ /* 0x000fe20000010199 */
[----:B-1----:R-:W-:Y:S01]  /*4990*/  MOV R178, R158 ;  /* 0x0000009e00b27202 */ /* 0x002fe20000000f00 */
[----:B------:R-:W-:Y:S01]  /*49a0*/  FFMA.FTZ R154, -R154, R154, 1 ;  /* 0x3f8000009a9a7423 */ /* 0x000fe2000001019a */
[----:B------:R-:W-:Y:S01]  /*49b0*/  @!P2 FSEL R178, R158, -INF , !P0 ;  /* 0xff8000009eb2a808 */ /* 0x000fe20004000000 */
[----:B------:R-:W-:Y:S03]  /*49c0*/  FMUL.FTZ R153, R153, UR8 ;  /* 0x0000000899997c20 */ /* 0x000fe60008410000 */
[----:B------:R-:W1:Y:S01]  /*49d0*/  MUFU.TANH R161, R161 ;  /* 0x000000a100a17308 */ /* 0x000e620000002400 */
[----:B------:R-:W-:Y:S01]  /*49e0*/  @!P2 ISETP.GE.AND P0, PT, R170, R177, PT ;  /* 0x000000b1aa00a20c */ /* 0x000fe20003f06270 */
[----:B------:R-:W-:Y:S01]  /*49f0*/  FMUL.FTZ R154, R154, UR8 ;  /* 0x000000089a9a7c20 */ /* 0x000fe20008410000 */
[-C--:B---3--:R-:W-:Y:S01]  /*4a00*/  MOV R185, R159.reuse ;  /* 0x0000009f00b97202 */ /* 0x088fe20000000f00 */
[--C-:B------:R-:W-:Y:S01]  /*4a10*/  FFMA.FTZ R172, R178, UR7, -R167.reuse ;  /* 0x00000007b2ac7c23 */ /* 0x100fe200080108a7 */
[C---:B------:R-:W-:Y:S01]  /*4a20*/  @!P2 FSEL R185, R159.reuse, -INF , !P0 ;  /* 0xff8000009fb9a808 */ /* 0x040fe20004000000 */
[----:B------:R-:W-:Y:S01]  /*4a30*/  FFMA.FTZ R159, -R159, R159, 1 ;  /* 0x3f8000009f9f7423 */ /* 0x000fe2000001019f */
[----:B------:R-:W-:Y:S03]  /*4a40*/  @!P2 ISETP.GE.AND P0, PT, R184, R177, PT ;  /* 0x000000b1b800a20c */ /* 0x000fe60003f06270 */
[----:B------:R-:W3:Y:S01]  /*4a50*/  MUFU.TANH R162, R162 ;  /* 0x000000a200a27308 */ /* 0x000ee20000002400 */
[-C--:B--2---:R-:W-:Y:S01]  /*4a60*/  MOV R171, R160.reuse ;  /* 0x000000a000ab7202 */ /* 0x084fe20000000f00 */
[--C-:B------:R-:W-:Y:S01]  /*4a70*/  FFMA.FTZ R179, R185, UR7, -R168.reuse ;  /* 0x00000007b9b37c23 */ /* 0x100fe200080108a8 */
[C---:B------:R-:W-:Y:S01]  /*4a80*/  @!P2 FSEL R171, R160.reuse, -INF , !P0 ;  /* 0xff800000a0aba808 */ /* 0x040fe20004000000 */
[----:B------:R-:W-:Y:S01]  /*4a90*/  FFMA.FTZ R160, -R160, R160, 1 ;  /* 0x3f800000a0a07423 */ /* 0x000fe200000101a0 */
[----:B------:R-:W-:Y:S01]  /*4aa0*/  @!P2 ISETP.GE.AND P0, PT, R170, R169, PT ;  /* 0x000000a9aa00a20c */ /* 0x000fe20003f06270 */
[----:B------:R-:W-:Y:S01]  /*4ab0*/  FMUL.FTZ R159, R159, UR8 ;  /* 0x000000089f9f7c20 */ /* 0x000fe20008410000 */
[----:B------:R-:W-:Y:S03]  /*4ac0*/  FFMA.FTZ R157, -R157, R157, 1 ;  /* 0x3f8000009d9d7423 */ /* 0x000fe6000001019d */
[----:B------:R-:W2:Y:S01]  /*4ad0*/  MUFU.TANH R163, R163 ;  /* 0x000000a300a37308 */ /* 0x000ea20000002400 */
[----:B-1----:R-:W-:Y:S01]  /*4ae0*/  MOV R170, R161 ;  /* 0x000000a100aa7202 */ /* 0x002fe20000000f00 */
[--C-:B------:R-:W-:Y:S01]  /*4af0*/  FFMA.FTZ R178, R171, UR7, -R168.reuse ;  /* 0x00000007abb27c23 */ /* 0x100fe200080108a8 */
[C---:B------:R-:W-:Y:S01]  /*4b00*/  @!P2 FSEL R170, R161.reuse, -INF , !P0 ;  /* 0xff800000a1aaa808 */ /* 0x040fe20004000000 */
[----:B------:R-:W-:Y:S01]  /*4b10*/  FMUL.FTZ R160, R160, UR8 ;  /* 0x00000008a0a07c20 */ /* 0x000fe20008410000 */
[----:B------:R-:W-:Y:S01]  /*4b20*/  @!P2 ISETP.GE.AND P0, PT, R184, R169, PT ;  /* 0x000000a9b800a20c */ /* 0x000fe20003f06270 */
[----:B------:R-:W-:Y:S01]  /*4b30*/  FFMA.FTZ R158, -R158, R158, 1 ;  /* 0x3f8000009e9e7423 */ /* 0x000fe2000001019e */
[----:B------:R-:W-:Y:S03]  /*4b40*/  @!P2 IADD3 R184, R176, 0x18, RZ ;  /* 0x00000018b0b8a810 */ /* 0x000fe60007ffe0ff */
[----:B------:R-:W1:Y:S01]  /*4b50*/  MUFU.TANH R164, R164 ;  /* 0x000000a400a47308 */ /* 0x000e620000002400 */
[-C--:B---3--:R-:W-:Y:S01]  /*4b60*/  MOV R186, R162.reuse ;  /* 0x000000a200ba7202 */ /* 0x088fe20000000f00 */
[--C-:B------:R-:W-:Y:S01]  /*4b70*/  FFMA.FTZ R171, R170, UR7, -R167.reuse ;  /* 0x00000007aaab7c23 */ /* 0x100fe200080108a7 */
[----:B------:R-:W-:Y:S01]  /*4b80*/  @!P2 FSEL R186, R162, -INF , !P0 ;  /* 0xff800000a2baa808 */ /* 0x000fe20004000000 */
[----:B------:R-:W-:Y:S01]  /*4b90*/  FFMA.FTZ R161, -R161, R161, 1 ;  /* 0x3f800000a1a17423 */ /* 0x000fe200000101a1 */
[----:B------:R-:W-:Y:S01]  /*4ba0*/  @!P2 ISETP.GE.AND P0, PT, R184, R177, PT ;  /* 0x000000b1b800a20c */ /* 0x000fe20003f06270 */
[----:B------:R-:W-:Y:S01]  /*4bb0*/  FFMA.FTZ R162, -R162, R162, 1 ;  /* 0x3f800000a2a27423 */ /* 0x000fe200000101a2 */
[----:B------:R-:W-:Y:S03]  /*4bc0*/  @!P2 IADD3 R176, R176, 0x19, RZ ;  /* 0x00000019b0b0a810 */ /* 0x000fe60007ffe0ff */
[----:B------:R-:W3:Y:S01]  /*4bd0*/  MUFU.TANH R165, R165 ;  /* 0x000000a500a57308 */ /* 0x000ee20000002400 */
[-C--:B--2---:R-:W-:Y:S01]  /*4be0*/  MOV R185, R163.reuse ;  /* 0x000000a300b97202 */ /* 0x084fe20000000f00 */
[--C-:B------:R-:W-:Y:S01]  /*4bf0*/  FFMA.FTZ R170, R186, UR7, -R167.reuse ;  /* 0x00000007baaa7c23 */ /* 0x100fe200080108a7 */
[C---:B------:R-:W-:Y:S01]  /*4c00*/  @!P2 FSEL R185, R163.reuse, -INF , !P0 ;  /* 0xff800000a3b9a808 */ /* 0x040fe20004000000 */
[----:B------:R-:W-:Y:S01]  /*4c10*/  FFMA.FTZ R163, -R163, R163, 1 ;  /* 0x3f800000a3a37423 */ /* 0x000fe200000101a3 */
[----:B------:R-:W-:Y:S01]  /*4c20*/  @!P2 ISETP.GE.AND P0, PT, R176, R177, PT ;  /* 0x000000b1b000a20c */ /* 0x000fe20003f06270 */
[----:B------:R-:W-:Y:S01]  /*4c30*/  FMUL.FTZ R157, R157, UR8 ;  /* 0x000000089d9d7c20 */ /* 0x000fe20008410000 */
[-C--:B------:R-:W-:Y:S03]  /*4c40*/  @!P2 ISETP.GE.AND P1, PT, R184, R169.reuse, PT ;  /* 0x000000a9b800a20c */ /* 0x080fe60003f26270 */
[----:B------:R-:W2:Y:S01]  /*4c50*/  MUFU.TANH R166, R166 ;  /* 0x000000a600a67308 */ /* 0x000ea20000002400 */
[-C--:B-1----:R-:W-:Y:S01]  /*4c60*/  MOV R187, R164.reuse ;  /* 0x000000a400bb7202 */ /* 0x082fe20000000f00 */
[--C-:B------:R-:W-:Y:S01]  /*4c70*/  FFMA.FTZ R177, R185, UR7, -R168.reuse ;  /* 0x00000007b9b17c23 */ /* 0x100fe200080108a8 */
[C---:B------:R-:W-:Y:S01]  /*4c80*/  @!P2 FSEL R187, R164.reuse, -INF , !P0 ;  /* 0xff800000a4bba808 */ /* 0x040fe20004000000 */
[----:B------:R-:W-:Y:S01]  /*4c90*/  FFMA.FTZ R164, -R164, R164, 1 ;  /* 0x3f800000a4a47423 */ /* 0x000fe200000101a4 */
[----:B------:R-:W-:Y:S01]  /*4ca0*/  @!P2 ISETP.GE.AND P0, PT, R176, R169, PT ;  /* 0x000000a9b000a20c */ /* 0x000fe20003f06270 */
[----:B------:R-:W-:Y:S01]  /*4cb0*/  FMUL.FTZ R163, R163, UR8 ;  /* 0x00000008a3a37c20 */ /* 0x000fe20008410000 */
[----:B------:R-:W-:Y:S01]  /*4cc0*/  FMUL.FTZ R158, R158, UR8 ;  /* 0x000000089e9e7c20 */ /* 0x000fe20008410000 */
[----:B------:R-:W-:Y:S01]  /*4cd0*/  FFMA.FTZ R168, R187, UR7, -R168 ;  /* 0x00000007bba87c23 */ /* 0x000fe200080108a8 */
[-C--:B---3--:R-:W-:Y:S01]  /*4ce0*/  MOV R184, R165.reuse ;  /* 0x000000a500b87202 */ /* 0x088fe20000000f00 */
[----:B------:R-:W-:Y:S01]  /*4cf0*/  MUFU.EX2 R175, R175 ;  /* 0x000000af00af7308 */ /* 0x000fe20000000800 */
[C---:B------:R-:W-:Y:S01]  /*4d00*/  @!P2 FSEL R184, R165.reuse, -INF , !P1 ;  /* 0xff800000a5b8a808 */ /* 0x040fe20004800000 */
[----:B------:R-:W-:Y:S01]  /*4d10*/  FMUL.FTZ R164, R164, UR8 ;  /* 0x00000008a4a47c20 */ /* 0x000fe20008410000 */
[----:B------:R-:W-:Y:S01]  /*4d20*/  FFMA.FTZ R165, -R165, R165, 1 ;  /* 0x3f800000a5a57423 */ /* 0x000fe200000101a5 */
[----:B------:R-:W-:Y:S01]  /*4d30*/  FMUL.FTZ R161, R161, UR8 ;  /* 0x00000008a1a17c20 */ /* 0x000fe20008410000 */
[----:B------:R-:W-:Y:S01]  /*4d40*/  FMUL.FTZ R162, R162, UR8 ;  /* 0x00000008a2a27c20 */ /* 0x000fe20008410000 */
[--C-:B------:R-:W-:Y:S01]  /*4d50*/  FFMA.FTZ R169, R184, UR7, -R167.reuse ;  /* 0x00000007b8a97c23 */ /* 0x100fe200080108a7 */
[-C--:B--2---:R-:W-:Y:S03]  /*4d60*/  MOV R186, R166.reuse ;  /* 0x000000a600ba7202 */ /* 0x084fe60000000f00 */
[----:B------:R-:W1:Y:S01]  /*4d70*/  MUFU.EX2 R174, R174 ;  /* 0x000000ae00ae7308 */ /* 0x000e620000000800 */
[C---:B------:R-:W-:Y:S01]  /*4d80*/  @!P2 FSEL R186, R166.reuse, -INF , !P0 ;  /* 0xff800000a6baa808 */ /* 0x040fe20004000000 */
[----:B------:R-:W-:Y:S01]  /*4d90*/  FFMA.FTZ R166, -R166, R166, 1 ;  /* 0x3f800000a6a67423 */ /* 0x000fe200000101a6 */
[----:B------:R-:W-:Y:S03]  /*4da0*/  FMUL.FTZ R165, R165, UR8 ;  /* 0x00000008a5a57c20 */ /* 0x000fe60008410000 */
[----:B------:R-:W-:Y:S01]  /*4db0*/  FFMA.FTZ R167, R186, UR7, -R167 ;  /* 0x00000007baa77c23 */ /* 0x000fe200080108a7 */
[----:B------:R-:W-:Y:S03]  /*4dc0*/  FMUL.FTZ R166, R166, UR8 ;  /* 0x00000008a6a67c20 */ /* 0x000fe60008410000 */
[----:B------:R-:W-:Y:S10]  /*4dd0*/  MUFU.EX2 R183, R183 ;  /* 0x000000b700b77308 */ /* 0x000ff40000000800 */
[----:B------:R-:W2:Y:S01]  /*4de0*/  MUFU.EX2 R182, R182 ;  /* 0x000000b600b67308 */ /* 0x000ea20000000800 */
[----:B-1----:R-:W-:Y:S05]  /*4df0*/  F2FP.BF16.F32.PACK_AB R184, R174, R175 ;  /* 0x000000afaeb8723e */ /* 0x002fea00000010ff */
[----:B------:R1:W-:Y:S04]  /*4e00*/  STS [R219+0x20400], R184 ;  /* 0x020400b8db007388 */ /* 0x0003e80000000800 */
[----:B------:R-:W-:Y:S10]  /*4e10*/  MUFU.EX2 R176, R168 ;  /* 0x000000a800b07308 */ /* 0x000ff40000000800 */
[----:B------:R-:W-:Y:S01]  /*4e20*/  MUFU.EX2 R181, R181 ;  /* 0x000000b500b57308 */ /* 0x000fe20000000800 */
[----:B--2---:R-:W-:Y:S05]  /*4e30*/  F2FP.BF16.F32.PACK_AB R252, R182, R183 ;  /* 0x000000b7b6fc723e */ /* 0x004fea00000010ff */
[----:B------:R-:W-:Y:S04]  /*4e40*/  STS [R219+0x20000], R252 ;  /* 0x020000fcdb007388 */ /* 0x000fe80000000800 */
[----:B------:R-:W2:Y:S01]  /*4e50*/  MUFU.EX2 R180, R180 ;  /* 0x000000b400b47308 */ /* 0x000ea20000000800 */
[----:B-1----:R-:W-:Y:S09]  /*4e60*/  IADD3 R184, P0, R233, R230, RZ ;  /* 0x000000e6e9b87210 */ /* 0x002ff20007f1e0ff */
[----:B------:R-:W-:Y:S10]  /*4e70*/  MUFU.EX2 R173, R173 ;  /* 0x000000ad00ad7308 */ /* 0x000ff40000000800 */
[----:B------:R-:W1:Y:S01]  /*4e80*/  MUFU.EX2 R172, R172 ;  /* 0x000000ac00ac7308 */ /* 0x000e620000000800 */
[----:B--2---:R-:W-:Y:S05]  /*4e90*/  F2FP.BF16.F32.PACK_AB R185, R180, R181 ;  /* 0x000000b5b4b9723e */ /* 0x004fea00000010ff */
[----:B------:R2:W-:Y:S04]  /*4ea0*/  STS [R222+0x20000], R185 ;  /* 0x020000b9de007388 */ /* 0x0005e80000000800 */
[----:B------:R1:W-:Y:S10]  /*4eb0*/  MUFU.EX2 R168, R167 ;  /* 0x000000a700a87308 */ /* 0x0003f40000000800 */
[----:B------:R-:W-:Y:S10]  /*4ec0*/  MUFU.EX2 R179, R179 ;  /* 0x000000b300b37308 */ /* 0x000ff40000000800 */
[----:B------:R-:W3:Y:S01]  /*4ed0*/  MUFU.EX2 R178, R178 ;  /* 0x000000b200b27308 */ /* 0x000ee20000000800 */
[----:B-1----:R-:W-:Y:S05]  /*4ee0*/  F2FP.BF16.F32.PACK_AB R167, R172, R173 ;  /* 0x000000adaca7723e */ /* 0x002fea00000010ff */
[----:B------:R1:W-:Y:S01]  /*4ef0*/  STS [R222+0x20400], R167 ;  /* 0x020400a7de007388 */ /* 0x0003e20000000800 */
[----:B--2---:R-:W-:Y:S03]  /*4f00*/  IADD3.X R185, R216, R229, RZ, P0, !PT ;  /* 0x000000e5d8b97210 */ /* 0x004fe600007fe4ff */
[----:B------:R-:W-:Y:S10]  /*4f10*/  MUFU.EX2 R171, R171 ;  /* 0x000000ab00ab7308 */ /* 0x000ff40000000800 */
[----:B------:R-:W2:Y:S01]  /*4f20*/  MUFU.EX2 R170, R170 ;  /* 0x000000aa00aa7308 */ /* 0x000ea20000000800 */
[----:B---3--:R-:W-:Y:S05]  /*4f30*/  F2FP.BF16.F32.PACK_AB R250, R178, R179 ;  /* 0x000000b3b2fa723e */ /* 0x008fea00000010ff */
[----:B------:R-:W-:Y:S04]  /*4f40*/  STS [R221+0x20000], R250 ;  /* 0x020000fadd007388 */ /* 0x000fe80000000800 */
[----:B------:R-:W3:Y:S01]  /*4f50*/  MUFU.EX2 R177, R177 ;  /* 0x000000b100b17308 */ /* 0x000ee20000000800 */
[----:B-1----:R-:W4:Y:S09]  /*4f60*/  LDG.E R167, desc[UR14][R184.64] ;  /* 0x0000000eb8a77981 */ /* 0x002f32000c1e1900 */
[----:B------:R-:W1:Y:S01]  /*4f70*/  MUFU.EX2 R169, R169 ;  /* 0x000000a900a97308 */ /* 0x000e620000000800 */
[----:B--2---:R-:W-:Y:S05]  /*4f80*/  F2FP.BF16.F32.PACK_AB R186, R170, R171 ;  /* 0x000000abaaba723e */ /* 0x004fea00000010ff */
[----:B------:R-:W-:Y:S01]  /*4f90*/  STS [R221+0x20400], R186 ;  /* 0x020400badd007388 */ /* 0x000fe20000000800 */
[----:B---3--:R-:W-:Y:S05]  /*4fa0*/  F2FP.BF16.F32.PACK_AB R201, R176, R177 ;  /* 0x000000b1b0c9723e */ /* 0x008fea00000010ff */
[----:B------:R-:W-:Y:S01]  /*4fb0*/  STS [R228+0x20000], R201 ;  /* 0x020000c9e4007388 */ /* 0x000fe20000000800 */
[----:B-1----:R-:W-:Y:S05]  /*4fc0*/  F2FP.BF16.F32.PACK_AB R187, R168, R169 ;  /* 0x000000a9a8bb723e */ /* 0x002fea00000010ff */
[----:B------:R-:W-:Y:S05]  /*4fd0*/  STS [R228+0x20400], R187 ;  /* 0x020400bbe4007388 */ /* 0x000fea0000000800 */
[----:B------:R-:W-:Y:S05]  /*4fe0*/  LDSM.16.M88.4 R68, [R99+0xc000] ;  /* 0x00c000006344783b */ /* 0x000fea0000000200 */
[----:B------:R-:W1:Y:S05]  /*4ff0*/  LDSM.16.M88.4 R72, [R198+UR5+0x18000] ;  /* 0x01800005c648783b */ /* 0x000e6a0008000200 */
[----:B------:R-:W2:Y:S05]  /*5000*/  LDSM.16.M88.4 R76, [R198+UR5+0x18800] ;  /* 0x01880005c64c783b */ /* 0x000eaa0008000200 */
[----:B------:R-:W-:Y:S05]  /*5010*/  LDSM.16.M88.4 R80, [R98+0xc000] ;  /* 0x00c000006250783b */ /* 0x000fea0000000200 */
[----:B------:R-:W3:Y:S05]  /*5020*/  LDSM.16.M88.4 R84, [R197+0x6000] ;  /* 0x00600000c554783b */ /* 0x000eea0000000200 */
[----:B------:R-:W3:Y:S05]  /*5030*/  LDSM.16.M88.4 R88, [R197+0x6800] ;  /* 0x00680000c558783b */ /* 0x000eea0000000200 */
[----:B------:R4:W4:Y:S05]  /*5040*/  LDG.E R184, desc[UR14][R184.64+0x20] ;  /* 0x0000200eb8b87981 */ /* 0x00092a000c1e1900 */
[----:B------:R-:W-:Y:S01]  /*5050*/  LDSM.16.M88.4 R92, [R196+0x6000] ;  /* 0x00600000c45c783b */ /* 0x000fe20000000200 */
[C---:B-1----:R-:W-:Y:S06]  /*5060*/  HMMA.16816.F32.BF16 R4, R68.reuse, R72, RZ ;  /* 0x000000484404723c */ /* 0x042fec00000418ff */
[C---:B------:R-:W-:Y:S01]  /*5070*/  HMMA.16816.F32.BF16 R8, R68.reuse, R74, RZ ;  /* 0x0000004a4408723c */ /* 0x040fe200000418ff */
[----:B------:R-:W1:Y:S05]  /*5080*/  LDSM.16.M88.4 R72, [R97+0xc000] ;  /* 0x00c000006148783b */ /* 0x000e6a0000000200 */
[C---:B--2---:R-:W-:Y:S06]  /*5090*/  HMMA.16816.F32.BF16 R12, R68.reuse, R76, RZ ;  /* 0x0000004c440c723c */ /* 0x044fec00000418ff */
[----:B------:R-:W-:Y:S01]  /*50a0*/  HMMA.16816.F32.BF16 R16, R68, R78, RZ ;  /* 0x0000004e4410723c */ /* 0x000fe200000418ff */
[----:B------:R-:W2:Y:S05]  /*50b0*/  LDSM.16.M88.4 R68, [R196+0x6800] ;  /* 0x00680000c444783b */ /* 0x000eaa0000000200 */
[C---:B---3--:R-:W-:Y:S01]  /*50c0*/  HMMA.16816.F32.BF16 R4, R80.reuse, R84, R4 ;  /* 0x000000545004723c */ /* 0x048fe20000041804 */
[----:B------:R-:W-:Y:S05]  /*50d0*/  LDSM.16.M88.4 R76, [R96+0xc000] ;  /* 0x00c00000604c783b */ /* 0x000fea0000000200 */
[C---:B------:R-:W-:Y:S01]  /*50e0*/  HMMA.16816.F32.BF16 R8, R80.reuse, R86, R8 ;  /* 0x000000565008723c */ /* 0x040fe20000041808 */
[----:B------:R-:W3:Y:S05]  /*50f0*/  LDSM.16.M88.4 R84, [R195+0x6000] ;  /* 0x00600000c354783b */ /* 0x000eea0000000200 */
[C---:B------:R-:W-:Y:S06]  /*5100*/  HMMA.16816.F32.BF16 R12, R80.reuse, R88, R12 ;  /* 0x00000058500c723c */ /* 0x040fec000004180c */
[----:B------:R-:W-:Y:S01]  /*5110*/  HMMA.16816.F32.BF16 R16, R80, R90, R16 ;  /* 0x0000005a5010723c */ /* 0x000fe20000041810 */
[----:B------:R-:W3:Y:S05]  /*5120*/  LDSM.16.M88.4 R80, [R195+0x6800] ;  /* 0x00680000c350783b */ /* 0x000eea0000000200 */
[C---:B-1----:R-:W-:Y:S01]  /*5130*/  HMMA.16816.F32.BF16 R4, R72.reuse, R92, R4 ;  /* 0x0000005c4804723c */ /* 0x042fe20000041804 */
[----:B------:R-:W-:Y:S05]  /*5140*/  LDSM.16.M88.4 R88, [R99+0xe000] ;  /* 0x00e000006358783b */ /* 0x000fea0000000200 */
[C---:B------:R-:W-:Y:S01]  /*5150*/  HMMA.16816.F32.BF16 R8, R72.reuse, R94, R8 ;  /* 0x0000005e4808723c */ /* 0x040fe20000041808 */
[----:B------:R-:W1:Y:S05]  /*5160*/  LDSM.16.M88.4 R92, [R198+UR5+0x1a000] ;  /* 0x01a00005c65c783b */ /* 0x000e6a0008000200 */
[C---:B--2---:R-:W-:Y:S06]  /*5170*/  HMMA.16816.F32.BF16 R12, R72.reuse, R68, R12 ;  /* 0x00000044480c723c */ /* 0x044fec000004180c */
[----:B------:R-:W-:Y:S01]  /*5180*/  HMMA.16816.F32.BF16 R16, R72, R70, R16 ;  /* 0x000000464810723c */ /* 0x000fe20000041810 */
[----:B------:R-:W2:Y:S05]  /*5190*/  LDSM.16.M88.4 R68, [R198+UR5+0x1a800] ;  /* 0x01a80005c644783b */ /* 0x000eaa0008000200 */
        /* <DEDUP_REMOVED lines=10> */
[----:B------:R-:W1:Y:S05]  /*5240*/  LDSM.16.M88.4 R92, [R196+0x8000] ;  /* 0x00800000c45c783b */ /* 0x000e6a0000000200 */
[C---:B--2---:R-:W-:Y:S06]  /*5250*/  HMMA.16816.F32.BF16 R12, R88.reuse, R68, R12 ;  /* 0x00000044580c723c */ /* 0x044fec000004180c */
[----:B------:R-:W-:Y:S01]  /*5260*/  HMMA.16816.F32.BF16 R16, R88, R70, R16 ;  /* 0x000000465810723c */ /* 0x000fe20000041810 */
        /* <DEDUP_REMOVED lines=35> */
[----:B------:R-:W4:Y:S05]  /*54a0*/  LDSM.16.M88.4 R72, [R195+0xa800] ;  /* 0x00a80000c348783b */ /* 0x000f2a0000000200 */
[C---:B-1----:R-:W-:Y:S06]  /*54b0*/  HMMA.16816.F32.BF16 R4, R84.reuse, R92, R4 ;  /* 0x0000005c5404723c */ /* 0x042fec0000041804 */
[C---:B------:R-:W-:Y:S06]  /*54c0*/  HMMA.16816.F32.BF16 R8, R84.reuse, R94, R8 ;  /* 0x0000005e5408723c */ /* 0x040fec0000041808 */
[C---:B--2---:R-:W-:Y:S06]  /*54d0*/  HMMA.16816.F32.BF16 R12, R84.reuse, R68, R12 ;  /* 0x00000044540c723c */ /* 0x044fec000004180c */
[----:B------:R-:W-:Y:S06]  /*54e0*/  HMMA.16816.F32.BF16 R16, R84, R70, R16 ;  /* 0x000000465410723c */ /* 0x000fec0000041810 */
[C---:B---3--:R-:W-:Y:S06]  /*54f0*/  HMMA.16816.F32.BF16 R4, R76.reuse, R88, R4 ;  /* 0x000000584c04723c */ /* 0x048fec0000041804 */
[C---:B------:R-:W-:Y:S06]  /*5500*/  HMMA.16816.F32.BF16 R8, R76.reuse, R90, R8 ;  /* 0x0000005a4c08723c */ /* 0x040fec0000041808 */
[C---:B----4-:R-:W-:Y:S06]  /*5510*/  HMMA.16816.F32.BF16 R12, R76.reuse, R72, R12 ;  /* 0x000000484c0c723c */ /* 0x050fec000004180c */
[----:B------:R-:W-:Y:S06]  /*5520*/  HMMA.16816.F32.BF16 R16, R76, R74, R16 ;  /* 0x0000004a4c10723c */ /* 0x000fec0000041810 */
[C---:B------:R-:W-:Y:S01]  /*5530*/  FADD.FTZ R186, -R167.reuse, R4 ;  /* 0x00000004a7ba7221 */ /* 0x040fe20000010100 */
[----:B------:R-:W-:Y:S04]  /*5540*/  FADD.FTZ R185, -R167, R5 ;  /* 0x00000005a7b97221 */ /* 0x000fe80000010100 */
[----:B------:R-:W-:Y:S01]  /*5550*/  FMUL.FTZ R186, R183, R186 ;  /* 0x000000bab7ba7220 */ /* 0x000fe20000410000 */
[----:B------:R-:W-:Y:S01]  /*5560*/  FMUL.FTZ R185, R182, R185 ;  /* 0x000000b9b6b97220 */ /* 0x000fe20000410000 */
        /* <DEDUP_REMOVED lines=11> */
[----:B------:R-:W-:Y:S01]  /*5620*/  FADD.FTZ R186, -R167, R16 ;  /* 0x00000010a7ba7221 */ /* 0x000fe20000010100 */
[----:B------:R-:W-:Y:S01]  /*5630*/  FMUL.FTZ R181, R178, R181 ;  /* 0x000000b5b2b57220 */ /* 0x000fe20000410000 */
[----:B------:R-:W-:Y:S01]  /*5640*/  FMUL.FTZ R156, R183, R156 ;  /* 0x0000009cb79c7220 */ /* 0x000fe20000410000 */
[----:B------:R-:W-:Y:S01]  /*5650*/  FADD.FTZ R167, -R167, R17 ;  /* 0x00000011a7a77221 */ /* 0x000fe20000010100 */
[----:B------:R-:W-:Y:S01]  /*5660*/  FMUL.FTZ R159, R180, R159 ;  /* 0x0000009fb49f7220 */ /* 0x000fe20000410000 */
[----:B------:R-:W-:Y:S01]  /*5670*/  FMUL.FTZ R160, R181, R160 ;  /* 0x000000a0b5a07220 */ /* 0x000fe20000410000 */
[----:B------:R-:W-:Y:S01]  /*5680*/  FMUL.FTZ R186, R177, R186 ;  /* 0x000000bab1ba7220 */ /* 0x000fe20000410000 */
[----:B------:R-:W-:Y:S01]  /*5690*/  FMUL.FTZ R167, R176, R167 ;  /* 0x000000a7b0a77220 */ /* 0x000fe20000410000 */
[----:B------:R-:W-:Y:S01]  /*56a0*/  F2FP.BF16.F32.PACK_AB R155, R156, R155 ;  /* 0x0000009b9c9b723e */ /* 0x000fe200000010ff */
[C---:B------:R-:W-:Y:S01]  /*56b0*/  FADD.FTZ R156, -R184.reuse, R6 ;  /* 0x00000006b89c7221 */ /* 0x040fe20000010100 */
[----:B------:R-:W-:Y:S01]  /*56c0*/  FADD.FTZ R151, -R184, R7 ;  /* 0x00000007b8977221 */ /* 0x000fe20000010100 */
[----:B------:R-:W-:Y:S01]  /*56d0*/  FMUL.FTZ R163, R186, R163 ;  /* 0x000000a3baa37220 */ /* 0x000fe20000410000 */
[----:B------:R-:W-:Y:S01]  /*56e0*/  FMUL.FTZ R164, R167, R164 ;  /* 0x000000a4a7a47220 */ /* 0x000fe20000410000 */
[----:B------:R-:W-:Y:S01]  /*56f0*/  F2FP.BF16.F32.PACK_AB R160, R160, R159 ;  /* 0x0000009fa0a0723e */ /* 0x000fe200000010ff */
[----:B------:R-:W-:Y:S01]  /*5700*/  FMUL.FTZ R156, R175, R156 ;  /* 0x0000009caf9c7220 */ /* 0x000fe20000410000 */
[----:B------:R-:W-:Y:S01]  /*5710*/  FMUL.FTZ R151, R174, R151 ;  /* 0x00000097ae977220 */ /* 0x000fe20000410000 */
[----:B------:R-:W-:Y:S01]  /*5720*/  FADD.FTZ R159, -R184, R11 ;  /* 0x0000000bb89f7221 */ /* 0x000fe20000010100 */
        /* <DEDUP_REMOVED lines=9> */
[----:B------:R-:W-:Y:S01]  /*57c0*/  FMUL.FTZ R164, R173, R164 ;  /* 0x000000a4ada47220 */ /* 0x000fe20000410000 */
[----:B------:R-:W-:Y:S01]  /*57d0*/  FMUL.FTZ R156, R171, R156 ;  /* 0x0000009cab9c7220 */ /* 0x000fe20000410000 */
[----:B------:R-:W-:Y:S01]  /*57e0*/  FMUL.FTZ R151, R170, R151 ;  /* 0x00000097aa977220 */ /* 0x000fe20000410000 */
[----:B------:R-:W-:Y:S01]  /*57f0*/  FMUL.FTZ R172, R169, R172 ;  /* 0x000000aca9ac7220 */ /* 0x000fe20000410000 */
[----:B------:R-:W-:Y:S01]  /*5800*/  FMUL.FTZ R167, R168, R167 ;  /* 0x000000a7a8a77220 */ /* 0x000fe20000410000 */
[----:B------:R-:W-:Y:S01]  /*5810*/  FMUL.FTZ R157, R164, R157 ;  /* 0x0000009da49d7220 */ /* 0x000fe20000410000 */
        /* <DEDUP_REMOVED lines=82> */
.L_x_609:
        /* <DEDUP_REMOVED lines=139> */
.L_x_610:
        /* <DEDUP_REMOVED lines=485> */
.L_x_612:
        /* <DEDUP_REMOVED lines=12> */
.L_x_613:
        /* <DEDUP_REMOVED lines=51> */
.L_x_615:
[----:B------:R-:W-:Y:S05]  /*8830*/  BSYNC B0 ;  /* 0x0000000000007941 */ /* 0x000fea0003800000 */
.L_x_614:
        /* <DEDUP_REMOVED lines=19> */
.L_x_617:
[----:B------:R-:W-:Y:S05]  /*8970*/  BSYNC B0 ;  /* 0x0000000000007941 */ /* 0x000fea0003800000 */
.L_x_616:
        /* <DEDUP_REMOVED lines=28> */
.L_x_619:
[----:B------:R-:W-:Y:S05]  /*8b40*/  BSYNC B0 ;  /* 0x0000000000007941 */ /* 0x000fea0003800000 */
.L_x_618:
        /* <DEDUP_REMOVED lines=19> */
.L_x_590:
[----:B------:R-:W-:Y:S05]  /*8c80*/  BSYNC B1 ;  /* 0x0000000000017941 */ /* 0x000fea0003800000 */
.L_x_576:
[----:B-1-34-:R-:W1:Y:S02]  /*8c90*/  LDC R2, c[0x0][0xc] ;  /* 0x00000300ff027b82 */ /* 0x01ae640000000800 */
[----:B-1----:R-:W-:-:S04]  /*8ca0*/  IADD3 R215, R2, R215, RZ ;  /* 0x000000d702d77210 */ /* 0x002fc80007ffe0ff */
[----:B------:R-:W-:-:S13]  /*8cb0*/  ISETP.GE.AND P0, PT, R215, UR12, PT ;  /* 0x0000000cd7007c0c */ /* 0x000fda000bf06270 */
[----:B------:R-:W-:Y:S05]  /*8cc0*/  @P0 BRA `(.L_x_620) ;  /* 0x0000000000040947 */ /* 0x000fea0003800000 */
[----:B------:R-:W-:Y:S05]  /*8cd0*/  BRA `(.L_x_621) ;  /* 0xffffff7c000c7947 */ /* 0x000fea000383ffff */
.L_x_620:
[----:B------:R-:W-:Y:S05]  /*8ce0*/  EXIT ;  /* 0x000000000000794d */ /* 0x000fea0003800000 */
.L_x_622:
        /* <DEDUP_REMOVED lines=9> */
.L_x_819:


//--------------------- .text._ZN5flash44flash_bwd_dq_dk_dv_loop_seqk_parallel_kernelI23Flash_bwd_kernel_traitsILi192ELi64ELi64ELi8ELi4ELi2ELi2ELb0ELb0EN7cutlass10bfloat16_tE19Flash_kernel_traitsILi192ELi64ELi64ELi8ES3_EELb1ELb1ELb0ELb0ELb0ELb1ELb0EEEvNS_16Flash_bwd_paramsE --------------------------
	.section	.text._ZN5flash44flash_bwd_dq_dk_dv_loop_seqk_parallel_kernelI23Flash_bwd_kernel_traitsILi192ELi64ELi64ELi8ELi4ELi2ELi2ELb0ELb0EN7cutlass10bfloat16_tE19Flash_kernel_traitsILi192ELi64ELi64ELi8ES3_EELb1ELb1ELb0ELb0ELb0ELb1ELb0EEEvNS_16Flash_bwd_paramsE,"ax",@progbits
	.align	128
        .global         _ZN5flash44flash_bwd_dq_dk_dv_loop_seqk_parallel_kernelI23Flash_bwd_kernel_traitsILi192ELi64ELi64ELi8ELi4ELi2ELi2ELb0ELb0EN7cutlass10bfloat16_tE19Flash_kernel_traitsILi192ELi64ELi64ELi8ES3_EELb1ELb1ELb0ELb0ELb0ELb1ELb0EEEvNS_16Flash_bwd_paramsE
        .type           _ZN5flash44flash_bwd_dq_dk_dv_loop_seqk_parallel_kernelI23Flash_bwd_kernel_traitsILi192ELi64ELi64ELi8ELi4ELi2ELi2ELb0ELb0EN7cutlass10bfloat16_tE19Flash_kernel_traitsILi192ELi64ELi64ELi8ES3_EELb1ELb1ELb0ELb0ELb0ELb1ELb0EEEvNS_16Flash_bwd_paramsE,@function
        .size           _ZN5flash44flash_bwd_dq_dk_dv_loop_seqk_parallel_kernelI23Flash_bwd_kernel_traitsILi192ELi64ELi64ELi8ELi4ELi2ELi2ELb0ELb0EN7cutlass10bfloat16_tE19Flash_kernel_traitsILi192ELi64ELi64ELi8ES3_EELb1ELb1ELb0ELb0ELb0ELb1ELb0EEEvNS_16Flash_bwd_paramsE,(.L_x_820 - _ZN5flash44flash_bwd_dq_dk_dv_loop_seqk_parallel_kernelI23Flash_bwd_kernel_traitsILi192ELi64ELi64ELi8ELi4ELi2ELi2ELb0ELb0EN7cutlass10bfloat16_tE19Flash_kernel_traitsILi192ELi64ELi64ELi8ES3_EELb1ELb1ELb0ELb0ELb0ELb1ELb0EEEvNS_16Flash_bwd_paramsE)
        .other          _ZN5flash44flash_bwd_dq_dk_dv_loop_seqk_parallel_kernelI23Flash_bwd_kernel_traitsILi192ELi64ELi64ELi8ELi4ELi2ELi2ELb0ELb0EN7cutlass10bfloat16_tE19Flash_kernel_traitsILi192ELi64ELi64ELi8ES3_EELb1ELb1ELb0ELb0ELb0ELb1ELb0EEEvNS_16Flash_bwd_paramsE,@"STO_CUDA_ENTRY STV_DEFAULT"
_ZN5flash44flash_bwd_dq_dk_dv_loop_seqk_parallel_kernelI23Flash_bwd_kernel_traitsILi192ELi64ELi64ELi8ELi4ELi2ELi2ELb0ELb0EN7cutlass10bfloat16_tE19Flash_kernel_traitsILi192ELi64ELi64ELi8ES3_EELb1ELb1ELb0ELb0ELb0ELb1ELb0EEEvNS_16Flash_bwd_paramsE:
.text._ZN5flash44flash_bwd_dq_dk_dv_loop_seqk_parallel_kernelI23Flash_bwd_kernel_traitsILi192ELi64ELi64ELi8ELi4ELi2ELi2ELb0ELb0EN7cutlass10bfloat16_tE19Flash_kernel_traitsILi192ELi64ELi64ELi8ES3_EELb1ELb1ELb0ELb0ELb0ELb1ELb0EEEvNS_16Flash_bwd_paramsE:
        /* <DEDUP_REMOVED lines=29> */
[----:B------:R-:W-:Y:S02]  /*01d0*/  SHF.R.S32.HI R2, RZ, 0x4, R6 ;  /* 0x00000004ff027819 */ /* 0x000fe40000011406 */
[--C-:B------:R-:W-:Y:S02]  /*01e0*/  SHF.R.S32.HI R4, RZ, 0x2, R0.reuse ;  /* 0x00000002ff047819 */ /* 0x100fe40000011400 */
[----:B------:R-:W-:Y:S02]  /*01f0*/  SHF.R.S32.HI R5, RZ, 0x1f, R0 ;  /* 0x0000001fff057819 */ /* 0x000fe40000011400 */
[----:B------:R-:W-:Y:S02]  /*0200*/  LOP3.LUT R3, R0, 0x7ffffffc, RZ, 0xc0, !PT ;  /* 0x7ffffffc00037812 */ /* 0x000fe400078ec0ff */
[C---:B------:R-:W-:Y:S02]  /*0210*/  LOP3.LUT R9, R6.reuse, 0xfffffff0, RZ, 0xc0, !PT ;  /* 0xfffffff006097812 */ /* 0x040fe400078ec0ff */
[----:B------:R-:W-:Y:S01]  /*0220*/  LEA.HI R6, R6, R2, RZ, 0x1 ;  /* 0x0000000206067211 */ /* 0x000fe200078f08ff */
[C---:B------:R-:W-:Y:S01]  /*0230*/  IMAD.IADD R14, R10.reuse, 0x1, -R3 ;  /* 0x000000010a0e7824 */ /* 0x040fe200078e0a03 */
[----:B------:R-:W-:Y:S01]  /*0240*/  LEA.HI R5, R5, R4, RZ, 0x3 ;  /* 0x0000000405057211 */ /* 0x000fe200078f18ff */
[----:B------:R-:W-:Y:S01]  /*0250*/  IMAD.IADD R9, R10, 0x1, -R9 ;  /* 0x000000010a097824 */ /* 0x000fe200078e0a09 */
[----:B------:R-:W-:-:S02]  /*0260*/  LOP3.LUT R0, R7, 0xfffffff8, RZ, 0xc0, !PT ;  /* 0xfffffff807007812 */ /* 0x000fc400078ec0ff */
[----:B------:R-:W-:Y:S02]  /*0270*/  LOP3.LUT R11, R8, 0xffffffe0, RZ, 0xc0, !PT ;  /* 0xffffffe0080b7812 */ /* 0x000fe400078ec0ff */
[----:B------:R-:W-:Y:S01]  /*0280*/  SHF.R.S32.HI R221, RZ, 0x3, R7 ;  /* 0x00000003ffdd7819 */ /* 0x000fe20000011407 */
[----:B------:R-:W-:Y:S01]  /*0290*/  IMAD.IADD R0, R10, 0x1, -R0 ;  /* 0x000000010a007824 */ /* 0x000fe200078e0a00 */
[----:B------:R-:W-:Y:S01]  /*02a0*/  LOP3.LUT R6, R6, 0xfffffffe, RZ, 0xc0, !PT ;  /* 0xfffffffe06067812 */ /* 0x000fe200078ec0ff */
[----:B------:R-:W-:Y:S01]  /*02b0*/  IMAD.IADD R233, R10, 0x1, -R11 ;  /* 0x000000010ae97824 */ /* 0x000fe200078e0a0b */
[----:B------:R-:W-:Y:S01]  /*02c0*/  LOP3.LUT R3, R5, 0xfffffff8, RZ, 0xc0, !PT ;  /* 0xfffffff805037812 */ /* 0x000fe200078ec0ff */
[----:B------:R-:W-:Y:S01]  /*02d0*/  IMAD.SHL.U32 R5, R221, 0x40, RZ ;  /* 0x00000040dd057824 */ /* 0x000fe200078e00ff */
[----:B------:R-:W-:Y:S01]  /*02e0*/  SHF.R.S32.HI R251, RZ, 0x5, R8 ;  /* 0x00000005fffb7819 */ /* 0x000fe20000011408 */
[----:B------:R-:W-:Y:S01]  /*02f0*/  IMAD.IADD R10, R2, 0x1, -R6 ;  /* 0x00000001020a7824 */ /* 0x000fe200078e0a06 */
[----:B------:R-:W-:Y:S01]  /*0300*/  LOP3.LUT P4, RZ, R0, 0x2, RZ, 0xc0, !PT ;  /* 0x0000000200ff7812 */ /* 0x000fe2000788c0ff */
[----:B------:R-:W-:Y:S01]  /*0310*/  IMAD.IADD R6, R4, 0x1, -R3 ;  /* 0x0000000104067824 */ /* 0x000fe200078e0a03 */
[----:B------:R-:W-:Y:S01]  /*0320*/  LEA.HI R3, R8, R251, RZ, 0x1 ;  /* 0x000000fb08037211 */ /* 0x000fe200078f08ff */
[----:B------:R-:W-:Y:S01]  /*0330*/  IMAD.SHL.U32 R234, R0, 0x8, RZ ;  /* 0x0000000800ea7824 */ /* 0x000fe200078e00ff */
[----:B------:R-:W-:Y:S01]  /*0340*/  LOP3.LUT R2, R5, 0x1c0, RZ, 0xc0, !PT ;  /* 0x000001c005027812 */ /* 0x000fe200078ec0ff */
[----:B------:R-:W-:Y:S01]  /*0350*/  IMAD.SHL.U32 R181, R10, 0x200, RZ ;  /* 0x000002000ab57824 */ /* 0x000fe200078e00ff */
[----:B------:R-:W-:-:S02]  /*0360*/  LOP3.LUT R3, R3, 0xfffffffe, RZ, 0xc0, !PT ;  /* 0xfffffffe03037812 */ /* 0x000fc400078ec0ff */
[----:B------:R-:W-:Y:S02]  /*0370*/  SHF.R.U32.HI R4, RZ, 0x3, R2 ;  /* 0x00000003ff047819 */ /* 0x000fe40000011602 */
[----:B------:R-:W-:Y:S01]  /*0380*/  LOP3.LUT R2, R2, 0x38, R234, 0xf8, !PT ;  /* 0x0000003802027812 */ /* 0x000fe200078ef8ea */
[----:B------:R-:W-:Y:S01]  /*0390*/  IMAD.IADD R186, R251, 0x1, -R3 ;  /* 0x00000001fbba7824 */ /* 0x000fe200078e0a03 */
[C---:B------:R-:W-:Y:S01]  /*03a0*/  LOP3.LUT P3, RZ, R0.reuse, 0x4, RZ, 0xc0, !PT ;  /* 0x0000000400ff7812 */ /* 0x040fe2000786c0ff */
[----:B------:R-:W-:Y:S01]  /*03b0*/  IMAD.SHL.U32 R0, R0, 0x40, RZ ;  /* 0x0000004000007824 */ /* 0x000fe200078e00ff */
[----:B------:R-:W-:Y:S01]  /*03c0*/  LOP3.LUT R12, R2, R4, RZ, 0x3c, !PT ;  /* 0x00000004020c7212 */ /* 0x000fe200078e3cff */
[----:B------:R-:W-:Y:S01]  /*03d0*/  IMAD.SHL.U32 R2, R186, 0x10, RZ ;  /* 0x00000010ba027824 */ /* 0x000fe200078e00ff */
[----:B------:R-:W-:Y:S02]  /*03e0*/  SHF.R.S32.HI R3, RZ, 0x1f, R9 ;  /* 0x0000001fff037819 */ /* 0x000fe40000011409 */
[----:B------:R-:W-:-:S02]  /*03f0*/  LOP3.LUT R0, R0, 0x1c0, RZ, 0xc0, !PT ;  /* 0x000001c000007812 */ /* 0x000fc400078ec0ff */
[----:B------:R-:W-:Y:S02]  /*0400*/  LEA.HI R11, R3, R9, RZ, 0x3 ;  /* 0x00000009030b7211 */ /* 0x000fe400078f18ff */
[C---:B------:R-:W-:Y:S02]  /*0410*/  LOP3.LUT R3, R0.reuse, 0x10, R2, 0xf8, !PT ;  /* 0x0000001000037812 */ /* 0x040fe400078ef802 */
[----:B------:R-:W-:Y:S02]  /*0420*/  SHF.R.S32.HI R229, RZ, 0x7, R229 ;  /* 0x00000007ffe57819 */ /* 0x000fe400000114e5 */
[----:B------:R-:W-:Y:S02]  /*0430*/  LOP3.LUT R177, R0, 0x8, R7, 0xf8, !PT ;  /* 0x0000000800b17812 */ /* 0x000fe400078ef807 */
[----:B------:R-:W-:Y:S01]  /*0440*/  SHF.R.U32.HI R0, RZ, 0x3, R0 ;  /* 0x00000003ff007819 */ /* 0x000fe20000011600 */
[----:B------:R-:W-:Y:S01]  /*0450*/  IMAD R2, R229, 0x800, R181 ;  /* 0x00000800e5027824 */ /* 0x000fe200078e02b5 */
[----:B------:R-:W-:Y:S01]  /*0460*/  LOP3.LUT R3, R3, 0x8, R7, 0xf8, !PT ;  /* 0x0000000803037812 */ /* 0x000fe200078ef807 */
[----:B------:R-:W-:Y:S01]  /*0470*/  IMAD.SHL.U32 R15, R229, 0x20, RZ ;  /* 0x00000020e50f7824 */ /* 0x000fe200078e00ff */
[----:B------:R-:W-:Y:S01]  /*0480*/  LOP3.LUT R4, R6, 0x1, RZ, 0xc0, !PT ;  /* 0x0000000106047812 */ /* 0x000fe200078ec0ff */
[----:B------:R-:W-:Y:S01]  /*0490*/  IMAD.SHL.U32 R7, R14, 0x2, RZ ;  /* 0x000000020e077824 */ /* 0x000fe200078e00ff */
[----:B------:R-:W-:-:S02]  /*04a0*/  LOP3.LUT R177, R177, R0, RZ, 0x3c, !PT ;  /* 0x00000000b1b17212 */ /* 0x000fc400078e3cff */
[----:B------:R-:W-:Y:S01]  /*04b0*/  LOP3.LUT R181, R181, R3, R0, 0xf6, !PT ;  /* 0x00000003b5b57212 */ /* 0x000fe200078ef600 */
[----:B------:R-:W-:Y:S01]  /*04c0*/  IMAD.SHL.U32 R3, R6, 0x40, RZ ;  /* 0x0000004006037824 */ /* 0x000fe200078e00ff */
[----:B------:R-:W-:Y:S01]  /*04d0*/  SHF.R.S32.HI R0, RZ, 0x6, R13 ;  /* 0x00000006ff007819 */ /* 0x000fe2000001140d */
[----:B------:R-:W-:Y:S01]  /*04e0*/  IMAD.IADD R177, R2, 0x1, R177 ;  /* 0x0000000102b17824 */ /* 0x000fe200078e02b1 */
[----:B------:R-:W-:Y:S02]  /*04f0*/  LOP3.LUT R5, R11, 0xfffffff8, RZ, 0xc0, !PT ;  /* 0xfffffff80b057812 */ /* 0x000fe400078ec0ff */
[----:B------:R-:W-:Y:S01]  /*0500*/  ISETP.NE.U32.AND P0, PT, R4, 0x1, PT ;  /* 0x000000010400780c */ /* 0x000fe20003f05070 */
[C---:B------:R-:W-:Y:S01]  /*0510*/  IMAD R237, R0.reuse, 0x200, R12 ;  /* 0x0000020000ed7824 */ /* 0x040fe200078e020c */
[----:B------:R-:W-:Y:S01]  /*0520*/  SHF.R.S32.HI R4, RZ, 0x1f, R8 ;  /* 0x0000001fff047819 */ /* 0x000fe20000011408 */
[----:B------:R-:W-:Y:S01]  /*0530*/  IMAD.SHL.U32 R2, R0, 0x8, RZ ;  /* 0x0000000800027824 */ /* 0x000fe200078e00ff */
[----:B------:R-:W-:Y:S01]  /*0540*/  LOP3.LUT R0, R3, 0x1c0, RZ, 0xc0, !PT ;  /* 0x000001c003007812 */ /* 0x000fe200078ec0ff */
[----:B------:R-:W-:Y:S01]  /*0550*/  IMAD.IADD R252, R9, 0x1, -R5 ;  /* 0x0000000109fc7824 */ /* 0x000fe200078e0a05 */
[----:B------:R-:W-:Y:S01]  /*0560*/  LEA.HI R5, R4, R251, RZ, 0x2 ;  /* 0x000000fb04057211 */ /* 0x000fe200078f10ff */
[----:B------:R-:W-:Y:S01]  /*0570*/  IMAD.SHL.U32 R4, R10, 0x20, RZ ;  /* 0x000000200a047824 */ /* 0x000fe200078e00ff */
[----:B------:R-:W-:-:S02]  /*0580*/  LOP3.LUT R2, R2, 0x18, RZ, 0xc0, !PT ;  /* 0x0000001802027812 */ /* 0x000fc400078ec0ff */
[----:B------:R-:W-:Y:S02]  /*0590*/  SHF.R.U32.HI R3, RZ, 0x3, R0 ;  /* 0x00000003ff037819 */ /* 0x000fe40000011600 */
[----:B------:R-:W-:Y:S02]  /*05a0*/  LOP3.LUT R5, R5, 0xfffffffc, RZ, 0xc0, !PT ;  /* 0xfffffffc05057812 */ /* 0x000fe400078ec0ff */
[----:B------:R-:W-:Y:S01]  /*05b0*/  LOP3.LUT R8, R2, 0x20, R4, 0xf8, !PT ;  /* 0x0000002002087812 */ /* 0x000fe200078ef804 */
[----:B------:R-:W-:Y:S01]  /*05c0*/  IMAD.SHL.U32 R4, R11, 0x40, RZ ;  /* 0x000000400b047824 */ /* 0x000fe200078e00ff */
[----:B------:R-:W-:Y:S01]  /*05d0*/  LOP3.LUT R9, R3, R0, R2, 0x1e, !PT ;  /* 0x0000000003097212 */ /* 0x000fe200078e1e02 */
[----:B------:R-:W-:Y:S01]  /*05e0*/  IMAD.SHL.U32 R2, R252, 0x40, RZ ;  /* 0x00000040fc027824 */ /* 0x000fe200078e00ff */
[----:B------:R-:W-:Y:S01]  /*05f0*/  LOP3.LUT R0, R0, 0x20, R15, 0xf8, !PT ;  /* 0x0000002000007812 */ /* 0x000fe200078ef80f */
[----:B------:R-:W-:Y:S01]  /*0600*/  IMAD.IADD R231, R251, 0x1, -R5 ;  /* 0x00000001fbe77824 */ /* 0x000fe200078e0a05 */
[----:B------:R-:W-:Y:S01]  /*0610*/  R2P PR, R6, 0x6 ;  /* 0x0000000606007804 */ /* 0x000fe20000000000 */
[----:B------:R-:W-:Y:S01]  /*0620*/  IMAD.SHL.U32 R5, R10, 0x8, RZ ;  /* 0x000000080a057824 */ /* 0x000fe200078e00ff */
[----:B------:R-:W-:Y:S01]  /*0630*/  LOP3.LUT R6, R0, R3, RZ, 0x3c, !PT ;  /* 0x0000000300067212 */ /* 0x000fe200078e3cff */
[----:B------:R-:W-:Y:S01]  /*0640*/  IMAD R0, R231, 0x400, R7 ;  /* 0x00000400e7007824 */ /* 0x000fe200078e0207 */
[----:B------:R-:W-:-:S02]  /*0650*/  LOP3.LUT R3, R2, 0x1c0, RZ, 0xc0, !PT ;  /* 0x000001c002037812 */ /* 0x000fc400078ec0ff */
[----:B------:R-:W-:Y:S01]  /*0660*/  SEL R178, R178, 0xffffffe0, !P4 ;  /* 0xffffffe0b2b27807 */ /* 0x000fe20006000000 */
[----:B------:R-:W-:Y:S01]  /*0670*/  IMAD.IADD R208, R0, 0x1, R6 ;  /* 0x0000000100d07824 */ /* 0x000fe200078e0206 */
[----:B------:R-:W-:Y:S02]  /*0680*/  SHF.R.U32.HI R2, RZ, 0x3, R3 ;  /* 0x00000003ff027819 */ /* 0x000fe40000011603 */
[----:B------:R-:W-:Y:S01]  /*0690*/  LOP3.LUT R6, R3, 0x8, R5, 0xf8, !PT ;  /* 0x0000000803067812 */ /* 0x000fe200078ef805 */
[----:B------:R-:W-:Y:S01]  /*06a0*/  IMAD R5, R186, 0x400, R7 ;  /* 0x00000400ba057824 */ /* 0x000fe200078e0207 */
[----:B------:R-:W-:Y:S02]  /*06b0*/  LOP3.LUT R0, R4, 0xfffffe00, RZ, 0xc0, !PT ;  /* 0xfffffe0004007812 */ /* 0x000fe400078ec0ff */
[----:B------:R-:W-:Y:S01]  /*06c0*/  LOP3.LUT R3, R2, R8, R3, 0x1e, !PT ;  /* 0x0000000802037212 */ /* 0x000fe200078e1e03 */
[----:B------:R-:W-:Y:S01]  /*06d0*/  IMAD.IADD R5, R5, 0x1, R9 ;  /* 0x0000000105057824 */ /* 0x000fe200078e0209 */
[----:B------:R-:W-:Y:S01]  /*06e0*/  LOP3.LUT R2, R6, R2, RZ, 0x3c, !PT ;  /* 0x0000000206027212 */ /* 0x000fe200078e3cff */
[--C-:B------:R-:W-:Y:S01]  /*06f0*/  IMAD R4, R231, 0x400, R0.reuse ;  /* 0x00000400e7047824 */ /* 0x100fe200078e0200 */
[----:B------:R-:W-:Y:S01]  /*0700*/  LOP3.LUT R191, R3, R0, RZ, 0xfc, !PT ;  /* 0x0000000003bf7212 */ /* 0x000fe200078efcff */
[----:B------:R-:W-:Y:S01]  /*0710*/  IMAD R186, R186, 0x400, R0 ;  /* 0x00000400baba7824 */ /* 0x000fe200078e0200 */
[----:B------:R-:W-:Y:S01]  /*0720*/  SHF.R.S32.HI R0, RZ, 0x1f, R233 ;  /* 0x0000001fff007819 */ /* 0x000fe200000114e9 */
[----:B------:R-:W-:Y:S01]  /*0730*/  IMAD.IADD R190, R4, 0x1, R2 ;  /* 0x0000000104be7824 */ /* 0x000fe200078e0202 */
[----:B------:R-:W-:Y:S01]  /*0740*/  LEA R177, R177, UR5, 0x1 ;  /* 0x00000005b1b17c11 */ /* 0x000fe2000f8e08ff */
[----:B------:R-:W-:Y:S01]  /*0750*/  IMAD.IADD R186, R2, 0x1, R186 ;  /* 0x0000000102ba7824 */ /* 0x000fe200078e02ba */
[----:B------:R-:W-:-:S02]  /*0760*/  LEA R208, R208, UR5, 0x1 ;  /* 0x00000005d0d07c11 */ /* 0x000fc4000f8e08ff */
[----:B------:R-:W-:Y:S01]  /*0770*/  LEA.HI R0, R0, R233, RZ, 0x2 ;  /* 0x000000e900007211 */ /* 0x000fe200078f10ff */
[--C-:B------:R-:W-:Y:S01]  /*0780*/  IMAD.IADD R178, R178, 0x1, R177.reuse ;  /* 0x00000001b2b27824 */ /* 0x100fe200078e02b1 */
[----:B------:R-:W-:Y:S01]  /*0790*/  SEL R182, R182, 0xffffffc0, !P3 ;  /* 0xffffffc0b6b67807 */ /* 0x000fe20005800000 */
[----:B------:R-:W-:Y:S01]  /*07a0*/  VIADD R209, R208, 0x20 ;  /* 0x00000020d0d17836 */ /* 0x000fe20000000000 */
[----:B------:R-:W-:Y:S01]  /*07b0*/  SEL R210, R210, 0x10, !P0 ;  /* 0x00000010d2d27807 */ /* 0x000fe20004000000 */
[----:B------:R-:W-:Y:S01]  /*07c0*/  @P1 VIADD R209, R208, 0xffffffe0 ;  /* 0xffffffe0d0d11836 */ /* 0x000fe20000000000 */
[----:B------:R-:W-:Y:S01]  /*07d0*/  LEA R223, R5, UR6, 0x1 ;  /* 0x0000000605df7c11 */ /* 0x000fe2000f8e08ff */
[C---:B------:R-:W-:Y:S01]  /*07e0*/  IMAD.IADD R180, R182.reuse, 0x1, R177 ;  /* 0x00000001b6b47824 */ /* 0x040fe200078e02b1 */
[----:B------:R-:W-:Y:S01]  /*07f0*/  SHF.R.S32.HI R0, RZ, 0x2, R0 ;  /* 0x00000002ff007819 */ /* 0x000fe20000011400 */
[----:B------:R-:W-:Y:S01]  /*0800*/  IMAD.IADD R179, R182, 0x1, R178 ;  /* 0x00000001b6b37824 */ /* 0x000fe200078e02b2 */
[----:B------:R-:W-:Y:S01]  /*0810*/  LEA R181, R181, UR5, 0x1 ;  /* 0x00000005b5b57c11 */ /* 0x000fe2000f8e08ff */
[----:B------:R-:W-:Y:S01]  /*0820*/  VIADD R224, R223, 0x40 ;  /* 0x00000040dfe07836 */ /* 0x000fe20000000000 */
[----:B------:R-:W-:Y:S01]  /*0830*/  SHF.R.S32.HI R2, RZ, 0x1f, R221 ;  /* 0x0000001fff027819 */ /* 0x000fe200000114dd */
[----:B------:R-:W-:Y:S01]  /*0840*/  IMAD.IADD R211, R208, 0x1, R210 ;  /* 0x00000001d0d37824 */ /* 0x000fe200078e02d2 */
[----:B------:R-:W-:Y:S01]  /*0850*/  LEA R201, R237, UR5, 0x1 ;  /* 0x00000005edc97c11 */ /* 0x000fe2000f8e08ff */
[----:B------:R-:W-:Y:S01]  /*0860*/  IMAD R207, R231, 0x10, R0 ;  /* 0x00000010e7cf7824 */ /* 0x000fe200078e0200 */
[----:B------:R-:W-:Y:S01]  /*0870*/  LEA R186, R186, UR4, 0x1 ;  /* 0x00000004baba7c11 */ /* 0x000fe2000f8e08ff */
[----:B------:R-:W-:-:S02]  /*0880*/  IMAD.IADD R182, R182, 0x1, R181 ;  /* 0x00000001b6b67824 */ /* 0x000fc400078e02b5 */
[----:B------:R-:W-:Y:S02]  /*0890*/  @P2 VIADD R224, R223, 0xffffffc0 ;  /* 0xffffffc0dfe02836 */ /* 0x000fe40000000000 */
[----:B---34-:R-:W-:-:S07]  /*08a0*/  IMAD.IADD R210, R210, 0x1, R209 ;  /* 0x00000001d2d27824 */ /* 0x018fce00078e02d1 */
.L_x_651:
        /* <DEDUP_REMOVED lines=47> */
.L_x_623:
        /* <DEDUP_REMOVED lines=8> */
[----:B------:R-:W-:-:S03]  /*0c20*/  ISETP.NE.AND P1, PT, R0, -0x1, PT ;  /* 0xffffffff0000780c */ /* 0x000fc60003f25270 */
        /* <DEDUP_REMOVED lines=8> */
[----:B------:R-:W5:Y:S02]  /*0cb0*/  LDC.U8 R14, c[0x0][0x3d8] ;  /* 0x0000f600ff0e7b82 */ /* 0x000f640000000000 */
[----:B------:R-:W-:-:S02]  /*0cc0*/  IMAD R9, R236, R7, R9 ;  /* 0x00000007ec097224 */ /* 0x000fc400078e0209 */
[----:B------:R-:W-:-:S04]  /*0cd0*/  IMAD.WIDE.U32 R6, R236, R6, RZ ;  /* 0x00000006ec067225 */ /* 0x000fc800078e00ff */
[----:B------:R-:W4:Y:S01]  /*0ce0*/  LDC R38, c[0x0][0x2dc] ;  /* 0x0000b700ff267b82 */ /* 0x000f220000000800 */
[----:B-1----:R-:W-:Y:S01]  /*0cf0*/  IMAD R8, R0, R29, RZ ;  /* 0x0000001d00087224 */ /* 0x002fe200078e02ff */
[----:B--2---:R-:W1:Y:S01]  /*0d00*/  MUFU.RCP R2, R2 ;  /* 0x0000000200027308 */ /* 0x004e620000001000 */
[----:B------:R-:W-:-:S05]  /*0d10*/  IADD3 R32, R7, R9, RZ ;  /* 0x0000000907207210 */ /* 0x000fca0007ffe0ff */
[----:B------:R-:W4:Y:S08]  /*0d20*/  LDC R40, c[0x0][0x270] ;  /* 0x00009c00ff287b82 */ /* 0x000f300000000800 */
[----:B------:R-:W2:Y:S01]  /*0d30*/  @P0 LDC.64 R20, c[0x0][0x250] ;  /* 0x00009400ff140b82 */ /* 0x000ea20000000a00 */
[----:B-1----:R-:W-:-:S04]  /*0d40*/  IADD3 R2, R2, 0xffffffe, RZ ;  /* 0x0ffffffe02027810 */ /* 0x002fc80007ffe0ff */
[----:B------:R-:W1:Y:S03]  /*0d50*/  F2I.FTZ.U32.TRUNC.NTZ R3, R2 ;  /* 0x0000000200037305 */ /* 0x000e66000021f000 */
[----:B------:R-:W5:Y:S01]  /*0d60*/  @P1 LDC.64 R16, c[0x0][0x420] ;  /* 0x00010800ff101b82 */ /* 0x000f620000000a00 */
[----:B----4-:R-:W-:-:S07]  /*0d70*/  IMAD.WIDE R26, R38, R40, RZ ;  /* 0x00000028261a7225 */ /* 0x010fce00078e02ff */
[----:B------:R-:W4:Y:S01]  /*0d80*/  LDC R31, c[0x0][0x2c4] ;  /* 0x0000b100ff1f7b82 */ /* 0x000f220000000800 */
[----:B-1----:R-:W-:-:S07]  /*0d90*/  IMAD.MOV R2, RZ, RZ, -R3 ;  /* 0x000000ffff027224 */ /* 0x002fce00078e0a03 */
[----:B------:R-:W1:Y:S01]  /*0da0*/  LDC.U8 R41, c[0x0][0x480] ;  /* 0x00012000ff297b82 */ /* 0x000e620000000000 */
[----:B------:R-:W-:Y:S01]  /*0db0*/  IMAD R4, R2, R10, RZ ;  /* 0x0000000a02047224 */ /* 0x000fe200078e02ff */
[----:B------:R-:W-:-:S05]  /*0dc0*/  MOV R2, RZ ;  /* 0x000000ff00027202 */ /* 0x000fca0000000f00 */
[----:B------:R-:W-:Y:S01]  /*0dd0*/  IMAD.HI.U32 R2, R3, R4, R2 ;  /* 0x0000000403027227 */ /* 0x000fe200078e0002 */
[----:B------:R-:W4:Y:S03]  /*0de0*/  @P0 LDC.64 R18, c[0x0][0x248] ;  /* 0x00009200ff120b82 */ /* 0x000f260000000a00 */
[----:B------:R-:W-:-:S04]  /*0df0*/  IMAD.MOV.U32 R4, RZ, RZ, R5 ;  /* 0x000000ffff047224 */ /* 0x000fc800078e0005 */
[----:B------:R-:W-:-:S05]  /*0e00*/  IMAD.HI.U32 R2, R2, R4, RZ ;  /* 0x0000000402027227 */ /* 0x000fca00078e00ff */
[----:B------:R-:W-:Y:S02]  /*0e10*/  IADD3 R3, -R2, RZ, RZ ;  /* 0x000000ff02037210 */ /* 0x000fe40007ffe1ff */
[----:B-1----:R-:W-:-:S03]  /*0e20*/  ISETP.NE.AND P6, PT, R41, RZ, PT ;  /* 0x000000ff2900720c */ /* 0x002fc60003fc5270 */
[----:B------:R-:W-:Y:S01]  /*0e30*/  IMAD R3, R10, R3, R4 ;  /* 0x000000030a037224 */ /* 0x000fe200078e0204 */
[----:B------:R-:W-:Y:S01]  /*0e40*/  SHF.R.S32.HI R41, RZ, 0x1f, R250 ;  /* 0x0000001fff297819 */ /* 0x000fe200000114fa */
[----:B------:R-:W-:-:S03]  /*0e50*/  VIADD R4, R222, 0x3f ;  /* 0x0000003fde047836 */ /* 0x000fc60000000000 */
[----:B------:R-:W-:Y:S02]  /*0e60*/  ISETP.GT.U32.AND P5, PT, R10, R3, PT ;  /* 0x000000030a00720c */ /* 0x000fe40003fa4070 */
[----:B------:R-:W-:-:S04]  /*0e70*/  SHF.R.S32.HI R5, RZ, 0x1f, R4 ;  /* 0x0000001fff057819 */ /* 0x000fc80000011404 */
[----:B------:R-:W-:Y:S01]  /*0e80*/  LEA.HI R23, R5, R4, RZ, 0x6 ;  /* 0x0000000405177211 */ /* 0x000fe200078f30ff */
[----:B------:R-:W-:-:S03]  /*0e90*/  IMAD.WIDE.U32 R4, R0, R28, RZ ;  /* 0x0000001c00047225 */ /* 0x000fc600078e00ff */
[----:B------:R-:W-:Y:S02]  /*0ea0*/  SHF.R.S32.HI R200, RZ, 0x6, R23 ;  /* 0x00000006ffc87819 */ /* 0x000fe40000011417 */
[----:B------:R-:W-:Y:S01]  /*0eb0*/  SEL R36, R6, R4, !P1 ;  /* 0x0000000406247207 */ /* 0x000fe20004800000 */
[----:B------:R-:W-:Y:S01]  /*0ec0*/  @!P5 IMAD.IADD R3, R3, 0x1, -R10 ;  /* 0x000000010303d824 */ /* 0x000fe200078e0a0a */
[----:B---3--:R-:W-:Y:S02]  /*0ed0*/  SHF.R.S32.HI R6, RZ, 0x1f, R42 ;  /* 0x0000001fff067819 */ /* 0x008fe4000001142a */
[----:B------:R-:W-:Y:S02]  /*0ee0*/  @!P5 IADD3 R2, R2, 0x1, RZ ;  /* 0x000000010202d810 */ /* 0x000fe40007ffe0ff */
[----:B------:R-:W-:Y:S01]  /*0ef0*/  ISETP.GE.U32.AND P2, PT, R3, R10, PT ;  /* 0x0000000a0300720c */ /* 0x000fe20003f46070 */
[----:B------:R-:W-:Y:S01]  /*0f00*/  IMAD R6, R6, R236, RZ ;  /* 0x000000ec06067224 */ /* 0x000fe200078e02ff */
[----:B------:R-:W1:Y:S01]  /*0f10*/  @!P1 LDC.64 R10, c[0x0][0x418] ;  /* 0x00010600ff0a9b82 */ /* 0x000e620000000a00 */
[----:B------:R-:W-:-:S02]  /*0f20*/  ISETP.NE.AND P5, PT, R13, RZ, PT ;  /* 0x000000ff0d00720c */ /* 0x000fc40003fa5270 */
[----:B------:R-:W-:Y:S01]  /*0f30*/  @P0 IADD3 R3, R220, R232, RZ ;  /* 0x000000e8dc030210 */ /* 0x000fe20007ffe0ff */
[----:B------:R-:W-:Y:S01]  /*0f40*/  IMAD R6, R39, R42, R6 ;  /* 0x0000002a27067224 */ /* 0x000fe200078e0206 */
[----:B------:R-:W-:Y:S01]  /*0f50*/  @P1 IADD3 R32, R5, R8, RZ ;  /* 0x0000000805201210 */ /* 0x000fe20007ffe0ff */
[----:B------:R-:W-:-:S04]  /*0f60*/  IMAD.WIDE.U32 R8, R236, R42, RZ ;  /* 0x0000002aec087225 */ /* 0x000fc800078e00ff */
[C---:B--2---:R-:W-:Y:S01]  /*0f70*/  @P0 IMAD R7, R3.reuse, R21, RZ ;  /* 0x0000001503070224 */ /* 0x044fe200078e02ff */
[----:B------:R-:W-:Y:S01]  /*0f80*/  @P2 IADD3 R2, R2, 0x1, RZ ;  /* 0x0000000102022810 */ /* 0x000fe20007ffe0ff */
[----:B------:R-:W-:Y:S01]  /*0f90*/  @P0 IMAD.WIDE.U32 R4, R3, R20, RZ ;  /* 0x0000001403040225 */ /* 0x000fe200078e00ff */
[----:B-----5:R-:W-:Y:S02]  /*0fa0*/  ISETP.NE.AND P2, PT, R14, RZ, PT ;  /* 0x000000ff0e00720c */ /* 0x020fe40003f45270 */
[----:B------:R-:W-:Y:S01]  /*0fb0*/  MOV R14, R2 ;  /* 0x00000002000e7202 */ /* 0x000fe20000000f00 */
[----:B------:R-:W-:Y:S01]  /*0fc0*/  IMAD R12, R27, R8, RZ ;  /* 0x000000081b0c7224 */ /* 0x000fe200078e02ff */
[----:B------:R-:W-:Y:S01]  /*0fd0*/  @P0 IADD3 R34, R5, R7, RZ ;  /* 0x0000000705220210 */ /* 0x000fe20007ffe0ff */
[----:B------:R-:W-:Y:S02]  /*0fe0*/  IMAD.IADD R3, R9, 0x1, R6 ;  /* 0x0000000109037824 */ /* 0x000fe400078e0206 */
[----:B------:R-:W-:Y:S01]  /*0ff0*/  @!P3 IMAD.MOV R14, RZ, RZ, -R14 ;  /* 0x000000ffff0eb224 */ /* 0x000fe200078e0a0e */
[----:B------:R-:W-:Y:S01]  /*1000*/  @!P5 LOP3.LUT R14, RZ, R13, RZ, 0x33, !PT ;  /* 0x0000000dff0ed212 */ /* 0x000fe200078e33ff */
[----:B------:R-:W-:-:S02]  /*1010*/  @P0 IMAD.MOV.U32 R33, RZ, RZ, R4 ;  /* 0x000000ffff210224 */ /* 0x000fc400078e0004 */
[C---:B------:R-:W-:Y:S02]  /*1020*/  IMAD R7, R26.reuse, R3, R12 ;  /* 0x000000031a077224 */ /* 0x040fe400078e020c */
[----:B------:R-:W-:Y:S01]  /*1030*/  IMAD.WIDE.U32 R4, R26, R8, RZ ;  /* 0x000000081a047225 */ /* 0x000fe200078e00ff */
[----:B------:R-:W2:Y:S01]  /*1040*/  LDC.64 R12, c[0x0][0x488] ;  /* 0x00012200ff0c7b82 */ /* 0x000ea20000000a00 */
[----:B------:R-:W-:Y:S02]  /*1050*/  SHF.L.U64.HI R8, R236, 0x7, R39 ;  /* 0x00000007ec087819 */ /* 0x000fe40000010227 */
[-C--:B------:R-:W-:Y:S01]  /*1060*/  IMAD.WIDE.U32 R2, R26, R0.reuse, RZ ;  /* 0x000000001a027225 */ /* 0x080fe200078e00ff */
[----:B------:R-:W-:Y:S02]  /*1070*/  IADD3 R30, R5, R7, RZ ;  /* 0x00000007051e7210 */ /* 0x000fe40007ffe0ff */
[----:B------:R-:W-:Y:S01]  /*1080*/  SEL R8, R8, RZ, P4 ;  /* 0x000000ff08087207 */ /* 0x000fe20002000000 */
[----:B------:R-:W-:Y:S01]  /*1090*/  IMAD R6, R27, R0, RZ ;  /* 0x000000001b067224 */ /* 0x000fe200078e02ff */
[----:B------:R-:W3:Y:S01]  /*10a0*/  @P2 LDC R25, c[0x0][0x2e4] ;  /* 0x0000b900ff192b82 */ /* 0x000ee20000000800 */
[----:B------:R-:W-:Y:S01]  /*10b0*/  IMAD.SHL.U32 R7, R236, 0x80, RZ ;  /* 0x00000080ec077824 */ /* 0x000fe200078e00ff */
[----:B------:R-:W-:Y:S01]  /*10c0*/  SEL R35, R4, R2, !P1 ;  /* 0x0000000204237207 */ /* 0x000fe20004800000 */
[----:B-1----:R-:W-:Y:S01]  /*10d0*/  @!P1 IMAD R2, R39, R10, RZ ;  /* 0x0000000a27029224 */ /* 0x002fe200078e02ff */
[----:B------:R-:W-:Y:S01]  /*10e0*/  @P1 IADD3 R30, R3, R6, RZ ;  /* 0x00000006031e1210 */ /* 0x000fe20007ffe0ff */
[----:B------:R-:W-:Y:S01]  /*10f0*/  @P1 IMAD.WIDE.U32 R4, R0, R16, RZ ;  /* 0x0000001000041225 */ /* 0x000fe200078e00ff */
[----:B------:R-:W-:-:S02]  /*1100*/  LOP3.LUT R6, R23, 0xffffffc0, RZ, 0xc0, !PT ;  /* 0xffffffc017067812 */ /* 0x000fc400078ec0ff */
[----:B------:R-:W-:Y:S01]  /*1110*/  SEL R7, R7, RZ, P4 ;  /* 0x000000ff07077207 */ /* 0x000fe20002000000 */
[----:B------:R-:W-:Y:S01]  /*1120*/  @!P1 IMAD R9, R236, R11, R2 ;  /* 0x0000000bec099224 */ /* 0x000fe200078e0202 */
[----:B------:R-:W-:Y:S01]  /*1130*/  IADD3 R6, R6, -0x40, RZ ;  /* 0xffffffc006067810 */ /* 0x000fe20007ffe0ff */
[C---:B----4-:R-:W-:Y:S02]  /*1140*/  @P2 IMAD R11, R236.reuse, R31, RZ ;  /* 0x0000001fec0b2224 */ /* 0x050fe400078e02ff */
[----:B------:R-:W-:Y:S01]  /*1150*/  @!P1 IMAD.WIDE.U32 R2, R236, R10, RZ ;  /* 0x0000000aec029225 */ /* 0x000fe200078e00ff */
[----:B------:R-:W-:Y:S02]  /*1160*/  IADD3 R7, P3, R6, R7, RZ ;  /* 0x0000000706077210 */ /* 0x000fe40007f7e0ff */
[----:B------:R-:W-:Y:S01]  /*1170*/  SHF.R.S32.HI R15, RZ, 0x1f, R6 ;  /* 0x0000001fff0f7819 */ /* 0x000fe20000011406 */
[----:B------:R-:W-:Y:S01]  /*1180*/  @P1 IMAD R24, R0, R17, R5 ;  /* 0x0000001100181224 */ /* 0x000fe200078e0205 */
[----:B------:R-:W-:Y:S01]  /*1190*/  @!P1 IADD3 R24, R3, R9, RZ ;  /* 0x0000000903189210 */ /* 0x000fe20007ffe0ff */
[----:B------:R-:W-:Y:S01]  /*11a0*/  @P1 IMAD.MOV.U32 R22, RZ, RZ, R4 ;  /* 0x000000ffff161224 */ /* 0x000fe200078e0004 */
[----:B------:R-:W-:Y:S01]  /*11b0*/  IADD3.X R8, R15, R8, RZ, P3, !PT ;  /* 0x000000080f087210 */ /* 0x000fe20001ffe4ff */
[-C--:B------:R-:W-:Y:S01]  /*11c0*/  IMAD R5, R27, R7.reuse, RZ ;  /* 0x000000071b057224 */ /* 0x080fe200078e02ff */
[----:B------:R-:W-:Y:S01]  /*11d0*/  @P2 SEL R4, R11, R0, !P1 ;  /* 0x000000000b042207 */ /* 0x000fe20004800000 */
[----:B------:R-:W-:Y:S01]  /*11e0*/  IMAD.WIDE.U32 R16, R26, R7, RZ ;  /* 0x000000071a107225 */ /* 0x000fe200078e00ff */
[----:B------:R-:W-:-:S03]  /*11f0*/  @!P1 MOV R22, R2 ;  /* 0x0000000200169202 */ /* 0x000fc60000000f00 */
[----:B------:R-:W-:Y:S01]  /*1200*/  IMAD R10, R26, R8, R5 ;  /* 0x000000081a0a7224 */ /* 0x000fe200078e0205 */
[----:B------:R-:W-:Y:S01]  /*1210*/  SHF.R.S32.HI R26, RZ, 0x1f, R228 ;  /* 0x0000001fff1a7819 */ /* 0x000fe200000114e4 */
[----:B--2---:R-:W-:-:S04]  /*1220*/  IMAD.WIDE.U32 R2, R37, R12, RZ ;  /* 0x0000000c25027225 */ /* 0x004fc800078e00ff */
[----:B---3--:R-:W-:Y:S02]  /*1230*/  @P2 IMAD R8, R250, R25, R4 ;  /* 0x00000019fa082224 */ /* 0x008fe400078e0204 */
[----:B------:R-:W-:Y:S02]  /*1240*/  @!P2 IMAD R5, R236, R40, R250 ;  /* 0x00000028ec05a224 */ /* 0x000fe400078e02fa */
[----:B------:R-:W-:Y:S02]  /*1250*/  @P0 IMAD.IADD R4, R220, 0x1, R232 ;  /* 0x00000001dc040824 */ /* 0x000fe400078e02e8 */
[----:B------:R-:W-:Y:S01]  /*1260*/  IMAD R7, R37, R13, R3 ;  /* 0x0000000d25077224 */ /* 0x000fe200078e0203 */
[----:B------:R-:W-:Y:S01]  /*1270*/  SEL R13, R2, RZ, P6 ;  /* 0x000000ff020d7207 */ /* 0x000fe20003000000 */
[----:B------:R-:W-:Y:S02]  /*1280*/  @!P2 IMAD R8, R5, R31, RZ ;  /* 0x0000001f0508a224 */ /* 0x000fe400078e02ff */
[----:B------:R-:W-:Y:S01]  /*1290*/  IMAD R12, R250, R38, RZ ;  /* 0x00000026fa0c7224 */ /* 0x000fe200078e02ff */
[----:B------:R-:W-:Y:S01]  /*12a0*/  SEL R31, R7, RZ, P6 ;  /* 0x000000ff071f7207 */ /* 0x000fe20003000000 */
[----:B------:R-:W-:-:S02]  /*12b0*/  @P0 IMAD R5, R4, R19, RZ ;  /* 0x0000001304050224 */ /* 0x000fc400078e02ff */
        /* <DEDUP_REMOVED lines=17> */
.L_x_625:
        /* <DEDUP_REMOVED lines=13> */
.L_x_626:
        /* <DEDUP_REMOVED lines=10> */
.L_x_627:
[----:B------:R-:W-:-:S04]  /*1540*/  IMAD R0, R236, R40, R250 ;  /* 0x00000028ec007224 */ /* 0x000fc800078e02fa */
[----:B------:R-:W-:-:S07]  /*1550*/  IMAD R0, R0, R42, RZ ;  /* 0x0000002a00007224 */ /* 0x000fce00078e02ff */
.L_x_628:
[----:B------:R-:W1:Y:S01]  /*1560*/  LDC.64 R10, c[0x0][0x420] ;  /* 0x00010800ff0a7b82 */ /* 0x000e620000000a00 */
[----:B------:R-:W-:Y:S01]  /*1570*/  IADD3 R2, P1, R234, R22, RZ ;  /* 0x00000016ea027210 */ /* 0x000fe20007f3e0ff */
[----:B------:R-:W-:Y:S01]  /*1580*/  IMAD R17, R38, R40, RZ ;  /* 0x0000002826117224 */ /* 0x000fe200078e02ff */
[----:B------:R-:W-:Y:S01]  /*1590*/  SHF.R.S32.HI R235, RZ, 0x1f, R234 ;  /* 0x0000001fffeb7819 */ /* 0x000fe200000114ea */
[----:B------:R-:W-:Y:S01]  /*15a0*/  IMAD.IADD R202, R6, 0x1, R8 ;  /* 0x0000000106ca7824 */ /* 0x000fe200078e0208 */
[----:B------:R-:W-:Y:S01]  /*15b0*/  SHF.R.S32.HI R44, RZ, 0x1f, R221 ;  /* 0x0000001fff2c7819 */ /* 0x000fe200000114dd */
[----:B------:R-:W-:Y:S01]  /*15c0*/  IMAD.SHL.U32 R9, R17, 0x40, RZ ;  /* 0x0000004011097824 */ /* 0x000fe200078e00ff */
[----:B------:R-:W-:Y:S01]  /*15d0*/  ULDC UR4, c[0x0][0x398] ;  /* 0x0000e60000047ab9 */ /* 0x000fe20000000800 */
[----:B------:R-:W-:Y:S01]  /*15e0*/  IMAD.X R3, R235, 0x1, R24, P1 ;  /* 0x00000001eb037824 */ /* 0x000fe200008e0618 */
[----:B------:R-:W-:Y:S01]  /*15f0*/  ULDC.64 UR6, c[0x0][0x428] ;  /* 0x00010a0000067ab9 */ /* 0x000fe20000000a00 */
[----:B------:R-:W2:Y:S01]  /*1600*/  LDC.64 R42, c[0x0][0x478] ;  /* 0x00011e00ff2a7b82 */ /* 0x000ea20000000a00 */
[----:B------:R-:W-:Y:S01]  /*1610*/  IADD3 R5, P2, P1, R16, R9, R12 ;  /* 0x0000000910057210 */ /* 0x000fe2000795e00c */
[----:B------:R-:W-:Y:S01]  /*1620*/  IMAD R8, R41, UR6, RZ ;  /* 0x0000000629087c24 */ /* 0x000fe2000f8e02ff */
[----:B------:R-:W-:Y:S01]  /*1630*/  IADD3 R16, R6, R0, RZ ;  /* 0x0000000006107210 */ /* 0x000fe20007ffe0ff */
[----:B------:R-:W-:Y:S01]  /*1640*/  ULDC.64 UR10, c[0x0][0x210] ;  /* 0x00008400000a7ab9 */ /* 0x000fe20000000a00 */
[----:B------:R-:W-:Y:S01]  /*1650*/  SHF.R.S32.HI R0, RZ, 0x1f, R9 ;  /* 0x0000001fff007819 */ /* 0x000fe20000011409 */
[----:B------:R-:W-:Y:S01]  /*1660*/  IMAD R8, R250, UR7, R8 ;  /* 0x00000007fa087c24 */ /* 0x000fe2000f8e0208 */
[----:B------:R-:W-:Y:S01]  /*1670*/  ULDC.64 UR8, c[0x0][0x3e0] ;  /* 0x0000f80000087ab9 */ /* 0x000fe20000000a00 */
[----:B------:R-:W-:Y:S01]  /*1680*/  BSSY B1, `(.L_x_624) ;  /* 0x000068e000017945 */ /* 0x000fe20003800000 */
[----:B------:R-:W-:-:S02]  /*1690*/  IADD3.X R12, R7, R0, R37, P2, P1 ;  /* 0x00000000070c7210 */ /* 0x000fc400017e2425 */
[----:B------:R-:W-:Y:S02]  /*16a0*/  IADD3 R13, P2, P1, R13, R5, R35 ;  /* 0x000000050d0d7210 */ /* 0x000fe4000795e023 */
[----:B------:R-:W-:Y:S01]  /*16b0*/  IADD3 R5, -R204, R222, R228 ;  /* 0x000000decc057210 */ /* 0x000fe20007ffe1e4 */
[-C--:B-1----:R-:W-:Y:S02]  /*16c0*/  IMAD R4, R15, R10.reuse, RZ ;  /* 0x0000000a0f047224 */ /* 0x082fe400078e02ff */
[----:B------:R-:W-:-:S04]  /*16d0*/  IMAD.WIDE.U32 R2, R6, R10, R2 ;  /* 0x0000000a06027225 */ /* 0x000fc800078e0002 */
[----:B------:R-:W-:-:S04]  /*16e0*/  IMAD R4, R6, R11, R4 ;  /* 0x0000000b06047224 */ /* 0x000fc800078e0204 */
[----:B------:R-:W-:Y:S01]  /*16f0*/  IMAD.IADD R3, R3, 0x1, R4 ;  /* 0x0000000103037824 */ /* 0x000fe200078e0204 */
[----:B------:R-:W-:Y:S01]  /*1700*/  IADD3 R4, P3, R221, R6, RZ ;  /* 0x00000006dd047210 */ /* 0x000fe20007f7e0ff */
[----:B------:R-:W-:-:S03]  /*1710*/  IMAD.WIDE.U32 R2, R250, UR6, R2 ;  /* 0x00000006fa027c25 */ /* 0x000fc6000f8e0002 */
[----:B------:R-:W-:Y:S01]  /*1720*/  IADD3.X R0, R44, R15, RZ, P3, !PT ;  /* 0x0000000f2c007210 */ /* 0x000fe20001ffe4ff */
[----:B------:R-:W-:Y:S01]  /*1730*/  ULDC.64 UR6, c[0x0][0x258] ;  /* 0x0000960000067ab9 */ /* 0x000fe20000000a00 */
[----:B------:R-:W-:-:S03]  /*1740*/  IMAD.IADD R3, R3, 0x1, R8 ;  /* 0x0000000103037824 */ /* 0x000fc600078e0208 */
[-C--:B------:R-:W-:Y:S02]  /*1750*/  IMAD R6, R0, R28.reuse, RZ ;  /* 0x0000001c00067224 */ /* 0x080fe400078e02ff */
[----:B------:R-:W-:Y:S02]  /*1760*/  VIADD R0, R5, -UR4 ;  /* 0x8000000405007c36 */ /* 0x000fe40008000000 */
[C---:B------:R-:W-:Y:S02]  /*1770*/  IMAD R15, R4.reuse, R29, R6 ;  /* 0x0000001d040f7224 */ /* 0x040fe400078e0206 */
[----:B------:R-:W-:Y:S01]  /*1780*/  IMAD.WIDE.U32 R4, R4, R28, R234 ;  /* 0x0000001c04047225 */ /* 0x000fe200078e00ea */
[----:B------:R-:W-:-:S03]  /*1790*/  SHF.R.S32.HI R7, RZ, 0x1f, R0 ;  /* 0x0000001fff077819 */ /* 0x000fc60000011400 */
[----:B------:R-:W-:Y:S01]  /*17a0*/  IMAD R6, R251, R17, R233 ;  /* 0x00000011fb067224 */ /* 0x000fe200078e02e9 */
[----:B------:R-:W-:Y:S01]  /*17b0*/  IADD3 R4, P3, R36, R4, RZ ;  /* 0x0000000424047210 */ /* 0x000fe20007f7e0ff */
[----:B------:R-:W-:Y:S01]  /*17c0*/  IMAD R8, R41, UR6, RZ ;  /* 0x0000000629087c24 */ /* 0x000fe2000f8e02ff */
[----:B------:R-:W-:Y:S01]  /*17d0*/  LEA.HI R9, R7, R0, RZ, 0x6 ;  /* 0x0000000007097211 */ /* 0x000fe200078f30ff */
[----:B------:R-:W-:Y:S01]  /*17e0*/  IMAD.WIDE.U32 R2, R221, R10, R2 ;  /* 0x0000000add027225 */ /* 0x000fe200078e0002 */
[----:B------:R-:W-:Y:S02]  /*17f0*/  IADD3.X R0, R31, R12, R30, P2, P1 ;  /* 0x0000000c1f007210 */ /* 0x000fe400017e241e */
[----:B------:R-:W-:Y:S01]  /*1800*/  IADD3 R7, P1, R6, R13, RZ ;  /* 0x0000000d06077210 */ /* 0x000fe20007f3e0ff */
[----:B------:R-:W1:Y:S01]  /*1810*/  LDC.64 R30, c[0x0][0x2b0] ;  /* 0x0000ac00ff1e7b82 */ /* 0x000e620000000a00 */
[----:B------:R-:W-:Y:S01]  /*1820*/  IADD3.X R5, R32, R5, R15, P3, !PT ;  /* 0x0000000520057210 */ /* 0x000fe20001ffe40f */
[----:B------:R-:W-:Y:S01]  /*1830*/  IMAD R8, R250, UR7, R8 ;  /* 0x00000007fa087c24 */ /* 0x000fe2000f8e0208 */
[----:B------:R-:W-:Y:S01]  /*1840*/  LEA.HI.X.SX32 R12, R6, R0, 0x1, P1 ;  /* 0x00000000060c7211 */ /* 0x000fe200008f0eff */
[----:B------:R-:W-:Y:S01]  /*1850*/  IMAD R6, R44, R10, RZ ;  /* 0x0000000a2c067224 */ /* 0x000fe200078e02ff */
[----:B------:R-:W-:Y:S01]  /*1860*/  SHF.R.S32.HI R0, RZ, 0x6, R9 ;  /* 0x00000006ff007819 */ /* 0x000fe20000011409 */
[----:B------:R-:W-:Y:S01]  /*1870*/  IMAD.WIDE.U32 R4, R250, UR6, R4 ;  /* 0x00000006fa047c25 */ /* 0x000fe2000f8e0004 */
[----:B------:R-:W-:Y:S01]  /*1880*/  ULDC.64 UR6, c[0x0][0x400] ;  /* 0x0001000000067ab9 */ /* 0x000fe20000000a00 */
[----:B------:R-:W-:-:S02]  /*1890*/  LEA R196, P2, R2, UR8, 0x1 ;  /* 0x0000000802c47c11 */ /* 0x000fc4000f8408ff */
[----:B------:R-:W-:Y:S01]  /*18a0*/  LEA R192, P1, R7, UR6, 0x2 ;  /* 0x0000000607c07c11 */ /* 0x000fe2000f8210ff */
[----:B------:R-:W-:Y:S01]  /*18b0*/  IMAD R6, R221, R11, R6 ;  /* 0x0000000bdd067224 */ /* 0x000fe200078e0206 */
[----:B------:R-:W-:Y:S01]  /*18c0*/  VIMNMX R216, RZ, R0, !PT ;  /* 0x00000000ffd87248 */ /* 0x000fe20007fe0100 */
[----:B--2---:R-:W-:Y:S01]  /*18d0*/  IMAD.WIDE R16, R16, 0x4, R42 ;  /* 0x0000000410107825 */ /* 0x004fe200078e022a */
[----:B------:R-:W-:Y:S02]  /*18e0*/  LEA.HI.X R193, R7, UR7, R12, 0x2, P1 ;  /* 0x0000000707c17c11 */ /* 0x000fe400088f140c */
[----:B------:R-:W-:Y:S01]  /*18f0*/  ISETP.GT.AND P1, PT, R200, R216, PT ;  /* 0x000000d8c800720c */ /* 0x000fe20003f24270 */
[----:B------:R-:W-:Y:S01]  /*1900*/  IMAD.IADD R0, R3, 0x1, R6 ;  /* 0x0000000103007824 */ /* 0x000fe200078e0206 */
[----:B------:R-:W-:Y:S01]  /*1910*/  IADD3 R8, R5, R8, RZ ;  /* 0x0000000805087210 */ /* 0x000fe20007ffe0ff */
[----:B------:R-:W-:Y:S01]  /*1920*/  IMAD.MOV.U32 R212, RZ, RZ, R17 ;  /* 0x000000ffffd47224 */ /* 0x000fe200078e0011 */
[----:B------:R-:W-:-:S02]  /*1930*/  LEA R198, P3, R4, UR10, 0x1 ;  /* 0x0000000a04c67c11 */ /* 0x000fc4000f8608ff */
[----:B------:R-:W-:Y:S02]  /*1940*/  LEA.HI.X R197, R2, UR9, R0, 0x1, P2 ;  /* 0x0000000902c57c11 */ /* 0x000fe400090f0c00 */
[----:B------:R-:W-:Y:S01]  /*1950*/  LEA.HI.X R199, R4, UR11, R8, 0x1, P3 ;  /* 0x0000000b04c77c11 */ /* 0x000fe200098f0c08 */
[----:B-1----:R-:W-:Y:S01]  /*1960*/  IMAD.WIDE R202, R202, 0x4, R30 ;  /* 0x00000004caca7825 */ /* 0x002fe200078e021e */
[----:B------:R-:W-:Y:S02]  /*1970*/  MOV R213, R16 ;  /* 0x0000001000d57202 */ /* 0x000fe40000000f00 */
[----:B------:R-:W-:Y:S01]  /*1980*/  IADD3 R200, R200, -0x1, RZ ;  /* 0xffffffffc8c87810 */ /* 0x000fe20007ffe0ff */
        /* <DEDUP_REMOVED lines=26> */
.L_x_630:
        /* <DEDUP_REMOVED lines=13> */
.L_x_631:
        /* <DEDUP_REMOVED lines=17> */
[----:B------:R-:W-:Y:S01]  /*1d10*/  IMAD R0, R44, R8, RZ ;  /* 0x000000082c007224 */ /* 0x000fe200078e02ff */
        /* <DEDUP_REMOVED lines=10> */
.L_x_633:
[----:B------:R-:W-:Y:S05]  /*1dc0*/  BSYNC B0 ;  /* 0x0000000000007941 */ /* 0x000fea0003800000 */
.L_x_632:
[----:B------:R-:W-:Y:S04]  /*1dd0*/  BSSY B0, `(.L_x_634) ;  /* 0x000000f000007945 */ /* 0x000fe80003800000 */
[----:B------:R-:W-:Y:S05]  /*1de0*/  @P0 BRA `(.L_x_635) ;  /* 0x0000000000340947 */ /* 0x000fea0003800000 */
[----:B------:R-:W-:Y:S01]  /*1df0*/  IADD3 R0, P2, R221, 0x20, RZ ;  /* 0x00000020dd007810 */ /* 0x000fe20007f5e0ff */
[----:B------:R-:W-:Y:S01]  /*1e00*/  ULDC.64 UR6, c[0x0][0x3f0] ;  /* 0x0000fc0000067ab9 */ /* 0x000fe20000000a00 */
[----:B------:R-:W-:Y:S02]  /*1e10*/  MOV R5, R10 ;  /* 0x0000000a00057202 */ /* 0x000fe40000000f00 */
[----:B-1----:R-:W-:Y:S01]  /*1e20*/  IADD3.X R2, RZ, R44, RZ, P2, !PT ;  /* 0x0000002cff027210 */ /* 0x002fe200017fe4ff */
[----:B------:R-:W-:-:S04]  /*1e30*/  IMAD.WIDE.U32 R4, R0, R8, R4 ;  /* 0x0000000800047225 */ /* 0x000fc800078e0004 */
[----:B------:R-:W-:-:S04]  /*1e40*/  IMAD R2, R2, R8, RZ ;  /* 0x0000000802027224 */ /* 0x000fc800078e02ff */
[----:B------:R-:W-:Y:S01]  /*1e50*/  IMAD R0, R0, R9, R2 ;  /* 0x0000000900007224 */ /* 0x000fe200078e0202 */
[----:B------:R-:W-:-:S04]  /*1e60*/  LEA R2, P2, R4, UR6, 0x1 ;  /* 0x0000000604027c11 */ /* 0x000fc8000f8408ff */
[----:B------:R-:W-:-:S04]  /*1e70*/  IADD3 R0, R5, R0, RZ ;  /* 0x0000000005007210 */ /* 0x000fc80007ffe0ff */
[----:B------:R-:W-:-:S05]  /*1e80*/  LEA.HI.X R3, R4, UR7, R0, 0x1, P2 ;  /* 0x0000000704037c11 */ /* 0x000fca00090f0c00 */
[----:B------:R2:W-:Y:S04]  /*1e90*/  STG.E.128 desc[UR16][R2.64], RZ ;  /* 0x000000ff02007986 */ /* 0x0005e8000c101d10 */
[----:B------:R2:W-:Y:S04]  /*1ea0*/  STG.E.128 desc[UR16][R2.64+0x80], RZ ;  /* 0x000080ff02007986 */ /* 0x0005e8000c101d10 */
[----:B------:R2:W-:Y:S02]  /*1eb0*/  STG.E.128 desc[UR16][R2.64+0x100], RZ ;  /* 0x000100ff02007986 */ /* 0x0005e4000c101d10 */
.L_x_635:
[----:B------:R-:W-:Y:S05]  /*1ec0*/  BSYNC B0 ;  /* 0x0000000000007941 */ /* 0x000fea0003800000 */
.L_x_634:
        /* <DEDUP_REMOVED lines=24> */
.L_x_637:
[----:B------:R-:W-:Y:S05]  /*2050*/  BSYNC B0 ;  /* 0x0000000000007941 */ /* 0x000fea0003800000 */
.L_x_636:
        /* <DEDUP_REMOVED lines=13> */
[----:B------:R1:W-:Y:S01]  /*2130*/  STG.E.128 desc[UR16][R2.64+0x100], RZ ;  /* 0x000100ff02007986 */ /* 0x0003e2000c101d10 */
[----:B------:R-:W-:Y:S05]  /*2140*/  BRA `(.L_x_638) ;  /* 0x0000005c00847947 */ /* 0x000fea0003800000 */
.L_x_629:
[----:B------:R-:W-:Y:S01]  /*2150*/  IMAD R24, R200, -0x40, R222 ;  /* 0xffffffc0c8187824 */ /* 0x000fe200078e02de */
[----:B------:R-:W-:Y:S01]  /*2160*/  ULDC.64 UR8, c[0x0][0x260] ;  /* 0x0000980000087ab9 */ /* 0x000fe20000000a00 */
[----:B------:R-:W-:Y:S01]  /*2170*/  VIADD R8, R221, 0x20 ;  /* 0x00000020dd087836 */ /* 0x000fe20000000000 */
[----:B------:R-:W-:Y:S01]  /*2180*/  ULDC.64 UR6, c[0x0][0x268] ;  /* 0x00009a0000067ab9 */ /* 0x000fe20000000a00 */
[----:B------:R-:W-:Y:S01]  /*2190*/  IMAD R0, R217, -0x40, R204 ;  /* 0xffffffc0d9007824 */ /* 0x000fe200078e02cc */
[----:B------:R-:W1:Y:S01]  /*21a0*/  LDC.64 R218, c[0x0][0x3b8] ;  /* 0x0000ee00ffda7b82 */ /* 0x000e620000000a00 */
[--C-:B------:R-:W-:Y:S01]  /*21b0*/  IMAD.WIDE.U32 R2, R228, R20, R234.reuse ;  /* 0x00000014e4027225 */ /* 0x100fe200078e00ea */
[C---:B------:R-:W-:Y:S01]  /*21c0*/  ISETP.GE.AND P5, PT, R8.reuse, R24, PT ;  /* 0x000000180800720c */ /* 0x040fe20003fa6270 */
[----:B------:R-:W-:Y:S01]  /*21d0*/  ULDC UR4, c[0x0][0x2dc] ;  /* 0x0000b70000047ab9 */ /* 0x000fe20000000800 */
[----:B------:R-:W-:Y:S01]  /*21e0*/  ISETP.GE.AND P3, PT, R8, R0, PT ;  /* 0x000000000800720c */ /* 0x000fe20003f66270 */
[----:B------:R-:W-:Y:S01]  /*21f0*/  IMAD R7, R26, R20, RZ ;  /* 0x000000141a077224 */ /* 0x000fe200078e02ff */
[----:B------:R-:W-:Y:S01]  /*2200*/  IADD3 R8, P0, R33, R2, RZ ;  /* 0x0000000221087210 */ /* 0x000fe20007f1e0ff */
[----:B------:R-:W-:Y:S01]  /*2210*/  IMAD.WIDE.U32 R4, R228, R18, R234 ;  /* 0x00000012e4047225 */ /* 0x000fe200078e00ea */
[----:B------:R-:W-:Y:S01]  /*2220*/  ISETP.GE.AND P4, PT, R221, R0, PT ;  /* 0x00000000dd00720c */ /* 0x000fe20003f86270 */
[----:B------:R-:W2:Y:S01]  /*2230*/  LDC R230, c[0x0][0x270] ;  /* 0x00009c00ffe67b82 */ /* 0x000ea20000000800 */
[----:B------:R-:W-:Y:S01]  /*2240*/  LEA.HI R0, R200, R200, RZ, 0x1 ;  /* 0x000000c8c8007211 */ /* 0x000fe200078f08ff */
[----:B------:R-:W-:Y:S01]  /*2250*/  IMAD R7, R228, R21, R7 ;  /* 0x00000015e4077224 */ /* 0x000fe200078e0207 */
[----:B------:R-:W-:Y:S01]  /*2260*/  IADD3 R4, P1, R23, R4, RZ ;  /* 0x0000000417047210 */ /* 0x000fe20007f3e0ff */
[----:B------:R-:W-:Y:S01]  /*2270*/  IMAD R6, R26, R18, RZ ;  /* 0x000000121a067224 */ /* 0x000fe200078e02ff */
[----:B------:R-:W-:Y:S01]  /*2280*/  LOP3.LUT R0, R0, 0xfffffffe, RZ, 0xc0, !PT ;  /* 0xfffffffe00007812 */ /* 0x000fe200078ec0ff */
[----:B------:R-:W-:Y:S01]  /*2290*/  IMAD.WIDE.U32 R12, R10, 0x40, RZ ;  /* 0x000000400a0c7825 */ /* 0x000fe200078e00ff */
[----:B------:R-:W-:Y:S01]  /*22a0*/  IADD3.X R9, R34, R3, R7, P0, !PT ;  /* 0x0000000322097210 */ /* 0x000fe200007fe407 */
[----:B------:R-:W3:Y:S02]  /*22b0*/  @!P3 LDC.64 R22, c[0x0][0x220] ;  /* 0x00008800ff16bb82 */ /* 0x000ee40000000a00 */
[----:B------:R-:W-:-:S02]  /*22c0*/  IMAD R6, R228, R19, R6 ;  /* 0x00000013e4067224 */ /* 0x000fc400078e0206 */
[----:B------:R-:W-:-:S03]  /*22d0*/  IMAD.WIDE.U32 R2, R28, 0x40, RZ ;  /* 0x000000401c027825 */ /* 0x000fc600078e00ff */
[----:B------:R-:W-:Y:S01]  /*22e0*/  IADD3.X R5, R27, R5, R6, P1, !PT ;  /* 0x000000051b057210 */ /* 0x000fe20000ffe406 */
[----:B------:R-:W-:Y:S01]  /*22f0*/  IMAD.SHL.U32 R11, R11, 0x40, RZ ;  /* 0x000000400b0b7824 */ /* 0x000fe200078e00ff */
[----:B------:R-:W-:Y:S01]  /*2300*/  @!P5 IADD3 R10, P0, R198, R2, RZ ;  /* 0x00000002c60ad210 */ /* 0x000fe20007f1e0ff */
[----:B------:R-:W-:Y:S01]  /*2310*/  IMAD.IADD R2, R200, 0x1, -R0 ;  /* 0x00000001c8027824 */ /* 0x000fe200078e0a00 */
[----:B------:R-:W-:Y:S01]  /*2320*/  @!P5 IADD3 R6, P1, R196, R12, RZ ;  /* 0x0000000cc406d210 */ /* 0x000fe20007f3e0ff */
[----:B------:R-:W-:Y:S01]  /*2330*/  IMAD R0, R25, UR8, RZ ;  /* 0x0000000819007c24 */ /* 0x000fe2000f8e02ff */
[----:B------:R-:W-:Y:S01]  /*2340*/  @!P3 IADD3 R12, P2, R221, 0x20, RZ ;  /* 0x00000020dd0cb810 */ /* 0x000fe20007f5e0ff */
[----:B------:R-:W-:Y:S01]  /*2350*/  IMAD.SHL.U32 R29, R29, 0x40, RZ ;  /* 0x000000401d1d7824 */ /* 0x000fe200078e00ff */
[----:B------:R-:W-:Y:S01]  /*2360*/  @!P5 IADD3.X R7, R197, R13, R11, P1, !PT ;  /* 0x0000000dc507d210 */ /* 0x000fe20000ffe40b */
[----:B------:R-:W-:Y:S01]  /*2370*/  IMAD R17, R14, UR9, R0 ;  /* 0x000000090e117c24 */ /* 0x000fe2000f8e0200 */
[----:B------:R-:W-:Y:S01]  /*2380*/  @!P3 IADD3 R13, P1, R221, 0x20, RZ ;  /* 0x00000020dd0db810 */ /* 0x000fe20007f3e0ff */
[----:B------:R-:W-:Y:S01]  /*2390*/  @!P3 IMAD.X R0, RZ, RZ, R44, P2 ;  /* 0x000000ffff00b224 */ /* 0x000fe200010e062c */
[----:B------:R-:W-:Y:S01]  /*23a0*/  @!P5 IADD3.X R11, R199, R3, R29, P0, !PT ;  /* 0x00000003c70bd210 */ /* 0x000fe200007fe41d */
[----:B------:R-:W-:Y:S01]  /*23b0*/  IMAD R15, R25, UR6, RZ ;  /* 0x00000006190f7c24 */ /* 0x000fe2000f8e02ff */
[----:B------:R-:W-:Y:S01]  /*23c0*/  ISETP.NE.AND P0, PT, R2, 0x1, PT ;  /* 0x000000010200780c */ /* 0x000fe20003f05270 */
[----:B------:R-:W-:-:S04]  /*23d0*/  IMAD.WIDE.U32 R2, R14, UR8, R4 ;  /* 0x000000080e027c25 */ /* 0x000fc8000f8e0004 */
[----:B------:R-:W-:Y:S02]  /*23e0*/  @!P3 IMAD R4, R0, R18, RZ ;  /* 0x000000120004b224 */ /* 0x000fe400078e02ff */
[----:B------:R-:W-:Y:S01]  /*23f0*/  @!P3 IMAD.X R5, RZ, RZ, R44, P1 ;  /* 0x000000ffff05b224 */ /* 0x000fe200008e062c */
[----:B------:R-:W-:Y:S01]  /*2400*/  ISETP.GE.AND P1, PT, R221, R24, PT ;  /* 0x00000018dd00720c */ /* 0x000fe20003f26270 */
[----:B------:R-:W-:Y:S01]  /*2410*/  IMAD R16, R14, UR7, R15 ;  /* 0x000000070e107c24 */ /* 0x000fe2000f8e020f */
[----:B------:R-:W-:Y:S01]  /*2420*/  @P6 BAR.SYNC.DEFER_BLOCKING 0x0 ;  /* 0x0000000000006b1d */ /* 0x000fe20000010000 */
[----:B------:R-:W-:Y:S02]  /*2430*/  @!P3 IMAD R26, R12, R19, R4 ;  /* 0x000000130c1ab224 */ /* 0x000fe400078e0204 */
[----:B------:R-:W-:Y:S02]  /*2440*/  @!P4 IMAD R15, R44, R18, RZ ;  /* 0x000000122c0fc224 */ /* 0x000fe400078e02ff */
[----:B------:R-:W-:-:S02]  /*2450*/  @!P3 IMAD R4, R5, R20, RZ ;  /* 0x000000140504b224 */ /* 0x000fc400078e02ff */
[----:B------:R-:W-:Y:S02]  /*2460*/  IMAD.MOV.U32 R205, RZ, RZ, 0x7f800000 ;  /* 0x7f800000ffcd7424 */ /* 0x000fe400078e00ff */
[----:B------:R-:W-:Y:S02]  /*2470*/  IMAD.MOV.U32 R206, RZ, RZ, 0x7f800000 ;  /* 0x7f800000ffce7424 */ /* 0x000fe400078e00ff */
[----:B------:R-:W-:Y:S02]  /*2480*/  IMAD.MOV.U32 R185, RZ, RZ, 0x20 ;  /* 0x00000020ffb97424 */ /* 0x000fe400078e00ff */
[----:B------:R-:W-:Y:S02]  /*2490*/  IMAD.MOV.U32 R184, RZ, RZ, 0x40 ;  /* 0x00000040ffb87424 */ /* 0x000fe400078e00ff */
[----:B------:R-:W-:Y:S02]  /*24a0*/  VIADD R183, R190, 0x3000 ;  /* 0x00003000beb77836 */ /* 0x000fe40000000000 */
[----:B------:R-:W-:Y:S01]  /*24b0*/  VIADD R176, R191, 0x3000 ;  /* 0x00003000bfb07836 */ /* 0x000fe20000000000 */
[----:B------:R-:W-:Y:S01]  /*24c0*/  CS2R R142, SRZ ;  /* 0x00000000008e7805 */ /* 0x000fe2000001ff00 */
[----:B------:R-:W-:Y:S01]  /*24d0*/  IMAD.WIDE.U32 R8, R14, UR6, R8 ;  /* 0x000000060e087c25 */ /* 0x000fe2000f8e0008 */
[----:B------:R-:W-:-:S02]  /*24e0*/  CS2R R140, SRZ ;  /* 0x00000000008c7805 */ /* 0x000fc4000001ff00 */
[----:B------:R-:W-:Y:S02]  /*24f0*/  CS2R R146, SRZ ;  /* 0x0000000000927805 */ /* 0x000fe4000001ff00 */
[----:B------:R-:W-:Y:S01]  /*2500*/  CS2R R144, SRZ ;  /* 0x0000000000907805 */ /* 0x000fe2000001ff00 */
[----:B------:R-:W-:Y:S01]  /*2510*/  IMAD.IADD R5, R3, 0x1, R17 ;  /* 0x0000000103057824 */ /* 0x000fe200078e0211 */
[----:B------:R4:W-:Y:S01]  /*2520*/  @P1 STS.128 [R201+0xc000], RZ ;  /* 0x00c000ffc9001388 */ /* 0x0009e20000000c00 */
[----:B------:R-:W-:Y:S01]  /*2530*/  @!P4 IMAD R27, R221, R19, R15 ;  /* 0x00000013dd1bc224 */ /* 0x000fe200078e020f */
[----:B------:R-:W-:Y:S01]  /*2540*/  CS2R R138, SRZ ;  /* 0x00000000008a7805 */ /* 0x000fe2000001ff00 */
[----:B------:R-:W-:Y:S01]  /*2550*/  @!P3 IMAD R25, R13, R21, R4 ;  /* 0x000000150d19b224 */ /* 0x000fe200078e0204 */
[----:B------:R4:W-:Y:S01]  /*2560*/  @P1 STS.128 [R201+0xe000], RZ ;  /* 0x00e000ffc9001388 */ /* 0x0009e20000000c00 */
[----:B------:R-:W-:Y:S01]  /*2570*/  IMAD.IADD R3, R9, 0x1, R16 ;  /* 0x0000000109037824 */ /* 0x000fe200078e0210 */
[----:B------:R-:W-:Y:S01]  /*2580*/  CS2R R136, SRZ ;  /* 0x0000000000887805 */ /* 0x000fe2000001ff00 */
[--C-:B------:R-:W-:Y:S01]  /*2590*/  @!P4 IMAD.MOV.U32 R4, RZ, RZ, R2.reuse ;  /* 0x000000ffff04c224 */ /* 0x100fe200078e0002 */
[----:B------:R4:W-:Y:S01]  /*25a0*/  @P1 STS.128 [R201+0x10000], RZ ;  /* 0x010000ffc9001388 */ /* 0x0009e20000000c00 */
[----:B------:R-:W-:-:S02]  /*25b0*/  @!P3 IMAD.MOV.U32 R14, RZ, RZ, R2 ;  /* 0x000000ffff0eb224 */ /* 0x000fc400078e0002 */
[----:B------:R-:W-:Y:S01]  /*25c0*/  @!P4 IMAD R0, R44, R20, RZ ;  /* 0x000000142c00c224 */ /* 0x000fe200078e02ff */
[----:B------:R-:W-:Y:S01]  /*25d0*/  @!PT LDS RZ, [RZ] ;  /* 0x00000000fffff984 */ /* 0x000fe20000000800 */
[----:B------:R-:W-:Y:S01]  /*25e0*/  @!PT LDS RZ, [RZ] ;  /* 0x00000000fffff984 */ /* 0x000fe20000000800 */
[----:B------:R-:W-:Y:S01]  /*25f0*/  @!PT LDS RZ, [RZ] ;  /* 0x00000000fffff984 */ /* 0x000fe20000000800 */
[----:B------:R-:W-:Y:S01]  /*2600*/  @!P1 LDGSTS.E.BYPASS.LTC128B.128 [R201+0xc000], desc[UR16][R196.64] ;  /* 0x0c000000c4c99fae */ /* 0x000fe2000b901d50 */
[----:B------:R-:W-:Y:S01]  /*2610*/  @!P3 IMAD.MOV.U32 R15, RZ, RZ, R5 ;  /* 0x000000ffff0fb224 */ /* 0x000fe200078e0005 */
[----:B------:R-:W-:Y:S01]  /*2620*/  SEL R183, R183, R190, !P0 ;  /* 0x000000beb7b77207 */ /* 0x000fe20004000000 */
[--C-:B------:R-:W-:Y:S01]  /*2630*/  @!P4 IMAD.MOV.U32 R2, RZ, RZ, R8.reuse ;  /* 0x000000ffff02c224 */ /* 0x100fe200078e0008 */
[----:B------:R-:W-:Y:S01]  /*2640*/  @!P1 LDGSTS.E.BYPASS.LTC128B.128 [R201+0xe000], desc[UR16][R196.64+0x80] ;  /* 0x0e000080c4c99fae */ /* 0x000fe2000b901d50 */
[----:B------:R-:W-:Y:S01]  /*2650*/  @!P3 IMAD.MOV.U32 R16, RZ, RZ, R8 ;  /* 0x000000ffff10b224 */ /* 0x000fe200078e0008 */
[----:B------:R-:W-:Y:S01]  /*2660*/  SEL R176, R176, R191, !P0 ;  /* 0x000000bfb0b07207 */ /* 0x000fe20004000000 */
[----:B------:R-:W1:Y:S01]  /*2670*/  @!P4 LDC.64 R8, c[0x0][0x218] ;  /* 0x00008600ff08cb82 */ /* 0x000e620000000a00 */
[----:B------:R-:W-:Y:S01]  /*2680*/  @!P3 IMAD.MOV.U32 R17, RZ, RZ, R3 ;  /* 0x000000ffff11b224 */ /* 0x000fe200078e0003 */
[----:B------:R-:W-:Y:S01]  /*2690*/  @!P1 LDGSTS.E.BYPASS.LTC128B.128 [R201+0x10000], desc[UR16][R196.64+0x100] ;  /* 0x10000100c4c99fae */ /* 0x000fe2000b901d50 */
[----:B------:R-:W-:Y:S01]  /*26a0*/  @!P3 IMAD.WIDE.U32 R14, R12, R18, R14 ;  /* 0x000000120c0eb225 */ /* 0x000fe200078e000e */
[----:B------:R-:W-:-:S02]  /*26b0*/  CS2R R134, SRZ ;  /* 0x0000000000867805 */ /* 0x000fc4000001ff00 */
[----:B------:R-:W-:Y:S01]  /*26c0*/  CS2R R132, SRZ ;  /* 0x0000000000847805 */ /* 0x000fe2000001ff00 */
[----:B------:R4:W-:Y:S01]  /*26d0*/  @P5 STS.128 [R201+0xd000], RZ ;  /* 0x00d000ffc9005388 */ /* 0x0009e20000000c00 */
[----:B------:R-:W-:Y:S01]  /*26e0*/  @!P4 IMAD.WIDE.U32 R4, R221, R18, R4 ;  /* 0x00000012dd04c225 */ /* 0x000fe200078e0004 */
[----:B------:R-:W-:Y:S01]  /*26f0*/  CS2R R126, SRZ ;  /* 0x00000000007e7805 */ /* 0x000fe2000001ff00 */
[----:B------:R-:W2:Y:S01]  /*2700*/  @!P3 LDC.64 R18, c[0x0][0x218] ;  /* 0x00008600ff12bb82 */ /* 0x000ea20000000a00 */
[----:B------:R4:W-:Y:S01]  /*2710*/  @P5 STS.128 [R201+0xf000], RZ ;  /* 0x00f000ffc9005388 */ /* 0x0009e20000000c00 */
[-C--:B------:R-:W-:Y:S01]  /*2720*/  @!P3 IMAD.WIDE.U32 R16, R13, R20.reuse, R16 ;  /* 0x000000140d10b225 */ /* 0x080fe200078e0010 */
[----:B------:R-:W-:Y:S02]  /*2730*/  CS2R R124, SRZ ;  /* 0x00000000007c7805 */ /* 0x000fe4000001ff00 */
[----:B------:R-:W-:Y:S01]  /*2740*/  CS2R R130, SRZ ;  /* 0x0000000000827805 */ /* 0x000fe2000001ff00 */
[----:B------:R4:W-:Y:S01]  /*2750*/  @P5 STS.128 [R201+0x11000], RZ ;  /* 0x011000ffc9005388 */ /* 0x0009e20000000c00 */
[C---:B------:R-:W-:Y:S01]  /*2760*/  @!P4 IMAD R28, R221.reuse, R21, R0 ;  /* 0x00000015dd1cc224 */ /* 0x040fe200078e0200 */
[----:B------:R-:W-:Y:S01]  /*2770*/  CS2R R128, SRZ ;  /* 0x0000000000807805 */ /* 0x000fe2000001ff00 */
[----:B------:R-:W-:Y:S01]  /*2780*/  @!P4 IMAD.WIDE.U32 R12, R221, R20, R2 ;  /* 0x00000014dd0cc225 */ /* 0x000fe200078e0002 */
[----:B------:R-:W-:Y:S01]  /*2790*/  @!PT LDS RZ, [RZ] ;  /* 0x00000000fffff984 */ /* 0x000fe20000000800 */
[----:B------:R-:W-:Y:S01]  /*27a0*/  @!PT LDS RZ, [RZ] ;  /* 0x00000000fffff984 */ /* 0x000fe20000000800 */
[----:B------:R-:W-:Y:S01]  /*27b0*/  @!PT LDS RZ, [RZ] ;  /* 0x00000000fffff984 */ /* 0x000fe20000000800 */
[----:B------:R-:W-:Y:S01]  /*27c0*/  @!P5 LDGSTS.E.BYPASS.LTC128B.128 [R201+0xd000], desc[UR16][R6.64] ;  /* 0x0d00000006c9dfae */ /* 0x000fe2000b901d50 */
[----:B------:R-:W3:Y:S01]  /*27d0*/  @!P4 LDC.64 R20, c[0x0][0x220] ;  /* 0x00008800ff14cb82 */ /* 0x000ee20000000a00 */
[----:B------:R-:W-:Y:S01]  /*27e0*/  CS2R R122, SRZ ;  /* 0x00000000007a7805 */ /* 0x000fe2000001ff00 */
[----:B------:R-:W-:Y:S01]  /*27f0*/  VIADD R0, R237, 0x3000 ;  /* 0x00003000ed007836 */ /* 0x000fe20000000000 */
[----:B------:R-:W-:Y:S01]  /*2800*/  @!P5 LDGSTS.E.BYPASS.LTC128B.128 [R201+0xf000], desc[UR16][R6.64+0x80] ;  /* 0x0f00008006c9dfae */ /* 0x000fe2000b901d50 */
[----:B------:R-:W-:Y:S01]  /*2810*/  @!P3 IMAD.IADD R2, R15, 0x1, R26 ;  /* 0x000000010f02b824 */ /* 0x000fe200078e021a */
[----:B-1----:R-:W-:Y:S01]  /*2820*/  @!P4 LEA R8, P6, R4, R8, 0x1 ;  /* 0x000000080408c211 */ /* 0x002fe200078c08ff */
[----:B------:R-:W-:Y:S01]  /*2830*/  @!P3 IMAD.IADD R3, R17, 0x1, R25 ;  /* 0x000000011103b824 */ /* 0x000fe200078e0219 */
[----:B------:R-:W-:Y:S01]  /*2840*/  SEL R0, R0, R237, !P0 ;  /* 0x000000ed00007207 */ /* 0x000fe20004000000 */
[----:B------:R2:W-:Y:S01]  /*2850*/  @!P5 LDGSTS.E.BYPASS.LTC128B.128 [R201+0x11000], desc[UR16][R6.64+0x100] ;  /* 0x1100010006c9dfae */ /* 0x0005e2000b901d50 */
[----:B------:R-:W-:Y:S01]  /*2860*/  VIADD R226, R228, 0x40 ;  /* 0x00000040e4e27836 */ /* 0x000fe20000000000 */
[----:B------:R-:W-:-:S02]  /*2870*/  CS2R R120, SRZ ;  /* 0x0000000000787805 */ /* 0x000fc4000001ff00 */
[----:B------:R-:W-:Y:S01]  /*2880*/  LEA R195, R0, UR5, 0x1 ;  /* 0x0000000500c37c11 */ /* 0x000fe2000f8e08ff */
[----:B------:R-:W-:Y:S01]  /*2890*/  @!P4 IMAD.IADD R0, R5, 0x1, R27 ;  /* 0x000000010500c824 */ /* 0x000fe200078e021b */
[----:B------:R-:W-:Y:S02]  /*28a0*/  CS2R R118, SRZ ;  /* 0x0000000000767805 */ /* 0x000fe4000001ff00 */
[----:B------:R-:W-:Y:S02]  /*28b0*/  CS2R R116, SRZ ;  /* 0x0000000000747805 */ /* 0x000fe4000001ff00 */
[----:B------:R-:W-:Y:S01]  /*28c0*/  CS2R R110, SRZ ;  /* 0x00000000006e7805 */ /* 0x000fe2000001ff00 */
[----:B------:R4:W-:Y:S01]  /*28d0*/  @P1 STS [R195], RZ ;  /* 0x000000ffc3001388 */ /* 0x0009e20000000800 */
[----:B------:R-:W-:Y:S01]  /*28e0*/  @!P4 LEA.HI.X R9, R4, R9, R0, 0x1, P6 ;  /* 0x000000090409c211 */ /* 0x000fe200030f0c00 */
[----:B------:R-:W-:Y:S01]  /*28f0*/  @!P4 IMAD.IADD R0, R13, 0x1, R28 ;  /* 0x000000010d00c824 */ /* 0x000fe200078e021c */
        /* <DEDUP_REMOVED lines=16> */
[----:B--2---:R-:W-:Y:S01]  /*2a00*/  @!P3 LEA R6, P2, R14, R18, 0x1 ;  /* 0x000000120e06b211 */ /* 0x004fe200078408ff */
[----:B------:R4:W-:Y:S01]  /*2a10*/  @P1 STS [R195+0x2004], RZ ;  /* 0x002004ffc3001388 */ /* 0x0009e20000000800 */
[----:B------:R-:W-:-:S02]  /*2a20*/  CS2R R56, SRZ ;  /* 0x0000000000387805 */ /* 0x000fc4000001ff00 */
[----:B------:R-:W-:Y:S02]  /*2a30*/  CS2R R54, SRZ ;  /* 0x0000000000367805 */ /* 0x000fe4000001ff00 */
[----:B------:R-:W-:Y:S01]  /*2a40*/  @!P3 LEA.HI.X R7, R14, R19, R2, 0x1, P2 ;  /* 0x000000130e07b211 */ /* 0x000fe200010f0c02 */
[----:B------:R4:W-:Y:S01]  /*2a50*/  @P1 STS [R195+0x2008], RZ ;  /* 0x002008ffc3001388 */ /* 0x0009e20000000800 */
[C---:B---3--:R-:W-:Y:S02]  /*2a60*/  @!P4 LEA R4, P2, R12.reuse, R20, 0x1 ;  /* 0x000000140c04c211 */ /* 0x048fe400078408ff */
[----:B------:R-:W-:Y:S02]  /*2a70*/  CS2R R52, SRZ ;  /* 0x0000000000347805 */ /* 0x000fe4000001ff00 */
[----:B------:R-:W-:Y:S01]  /*2a80*/  CS2R R46, SRZ ;  /* 0x00000000002e7805 */ /* 0x000fe2000001ff00 */
[----:B------:R4:W-:Y:S01]  /*2a90*/  @P1 STS [R195+0x200c], RZ ;  /* 0x00200cffc3001388 */ /* 0x0009e20000000800 */
[----:B------:R-:W-:-:S02]  /*2aa0*/  @!P4 LEA.HI.X R5, R12, R21, R0, 0x1, P2 ;  /* 0x000000150c05c211 */ /* 0x000fc400010f0c00 */
        /* <DEDUP_REMOVED lines=11> */
[----:B------:R-:W-:Y:S01]  /*2b60*/  ULDC.U8 UR7, c[0x0][0x388] ;  /* 0x0000e20000077ab9 */ /* 0x000fe20000000000 */
[----:B------:R-:W-:Y:S02]  /*2b70*/  ULDC UR6, c[0x0][0x2ec] ;  /* 0x0000bb0000067ab9 */ /* 0x000fe40000000800 */
[----:B------:R4:W-:Y:S04]  /*2b80*/  @P1 STS [R195+0x400c], RZ ;  /* 0x00400cffc3001388 */ /* 0x0009e80000000800 */
[----:B------:R-:W-:Y:S01]  /*2b90*/  @!PT LDS RZ, [RZ] ;  /* 0x00000000fffff984 */ /* 0x000fe20000000800 */
[----:B------:R-:W-:Y:S01]  /*2ba0*/  @!PT LDS RZ, [RZ] ;  /* 0x00000000fffff984 */ /* 0x000fe20000000800 */
[----:B------:R-:W-:Y:S01]  /*2bb0*/  @!PT LDS RZ, [RZ] ;  /* 0x00000000fffff984 */ /* 0x000fe20000000800 */
[----:B------:R-:W-:Y:S04]  /*2bc0*/  @!P1 LDGSTS.E.BYPASS.LTC128B.128 [R195], desc[UR16][R198.64] ;  /* 0x00000000c6c39fae */ /* 0x000fe8000b901d50 */
[----:B------:R-:W-:Y:S04]  /*2bd0*/  @!P1 LDGSTS.E.BYPASS.LTC128B.128 [R195+0x2000], desc[UR16][R198.64+0x80] ;  /* 0x02000080c6c39fae */ /* 0x000fe8000b901d50 */
[----:B------:R-:W-:Y:S01]  /*2be0*/  @!P1 LDGSTS.E.BYPASS.LTC128B.128 [R195+0x4000], desc[UR16][R198.64+0x100] ;  /* 0x04000100c6c39fae */ /* 0x000fe2000b901d50 */
[----:B------:R-:W-:-:S03]  /*2bf0*/  @!P3 LEA R2, P1, R16, R22, 0x1 ;  /* 0x000000161002b211 */ /* 0x000fc600078208ff */
[----:B------:R4:W-:Y:S01]  /*2c00*/  @P5 STS [R195+0x1000], RZ ;  /* 0x001000ffc3005388 */ /* 0x0009e20000000800 */
[C---:B------:R-:W-:Y:S01]  /*2c10*/  VIADD R0, R207.reuse, 0x8 ;  /* 0x00000008cf007836 */ /* 0x040fe20000000000 */
[----:B------:R-:W-:Y:S02]  /*2c20*/  @!P3 LEA.HI.X R3, R16, R23, R3, 0x1, P1 ;  /* 0x000000171003b211 */ /* 0x000fe400008f0c03 */
        /* <DEDUP_REMOVED lines=16> */
[----:B------:R-:W-:Y:S04]  /*2d30*/  @!P5 LDGSTS.E.BYPASS.LTC128B.128 [R195+0x5000], desc[UR16][R10.64+0x100] ;  /* 0x050001000ac3dfae */ /* 0x000fe8000b901d50 */
[----:B------:R4:W-:Y:S04]  /*2d40*/  @P4 STS.128 [R201+0x12000], RZ ;  /* 0x012000ffc9004388 */ /* 0x0009e80000000c00 */
[----:B------:R4:W-:Y:S04]  /*2d50*/  @P4 STS.128 [R201+0x14000], RZ ;  /* 0x014000ffc9004388 */ /* 0x0009e80000000c00 */
[----:B------:R4:W-:Y:S04]  /*2d60*/  @P4 STS.128 [R201+0x16000], RZ ;  /* 0x016000ffc9004388 */ /* 0x0009e80000000c00 */
        /* <DEDUP_REMOVED lines=32> */
[----:B------:R1:W-:Y:S04]  /*2f70*/  @!P3 LDGSTS.E.BYPASS.LTC128B.128 [R201+0x1d000], desc[UR16][R2.64+0x100] ;  /* 0x1d00010002c9bfae */ /* 0x0003e8000b901d50 */
[----:B------:R-:W0:Y:S04]  /*2f80*/  LDGDEPBAR ;  /* 0x00000000000079af */ /* 0x000e280000000000 */
[----:B------:R-:W2:Y:S04]  /*2f90*/  LDG.E.64 R4, desc[UR16][R218.64+0x8] ;  /* 0x00000810da047981 */ /* 0x000ea8000c1e1b00 */
[----:B------:R-:W3:Y:S01]  /*2fa0*/  LDG.E.64 R218, desc[UR16][R218.64] ;  /* 0x00000010dada7981 */ /* 0x000ee2000c1e1b00 */
[CC--:B------:R-:W-:Y:S01]  /*2fb0*/  ISETP.GE.AND P2, PT, R207.reuse, R24.reuse, PT ;  /* 0x00000018cf00720c */ /* 0x0c0fe20003f46270 */
[----:B-1----:R-:W-:Y:S01]  /*2fc0*/  IMAD.WIDE R2, R207, 0x4, R202 ;  /* 0x00000004cf027825 */ /* 0x002fe200078e02ca */
[----:B------:R-:W-:-:S03]  /*2fd0*/  ISETP.GE.AND P1, PT, R0, R24, PT ;  /* 0x000000180000720c */ /* 0x000fc60003f26270 */
[----:B------:R-:W-:-:S04]  /*2fe0*/  IMAD R0, R236, R40, R250 ;  /* 0x00000028ec007224 */ /* 0x000fc800078e02fa */
[----:B------:R-:W-:-:S04]  /*2ff0*/  IMAD.SHL.U32 R0, R0, 0x20, RZ ;  /* 0x0000002000007824 */ /* 0x000fc800078e00ff */
[----:B------:R-:W5:Y:S04]  /*3000*/  @!P2 LDG.E R205, desc[UR16][R2.64] ;  /* 0x0000001002cda981 */ /* 0x000f68000c1e1900 */
[----:B------:R1:W5:Y:S01]  /*3010*/  @!P1 LDG.E R206, desc[UR16][R2.64+0x20] ;  /* 0x0000201002ce9981 */ /* 0x000362000c1e1900 */
[----:B------:R-:W-:Y:S02]  /*3020*/  CS2R R44, SRZ ;  /* 0x00000000002c7805 */ /* 0x000fe4000001ff00 */
[----:B------:R-:W-:Y:S02]  /*3030*/  CS2R R40, SRZ ;  /* 0x0000000000287805 */ /* 0x000fe4000001ff00 */
[----:B------:R-:W-:Y:S02]  /*3040*/  CS2R R28, SRZ ;  /* 0x00000000001c7805 */ /* 0x000fe4000001ff00 */
[----:B------:R-:W-:-:S02]  /*3050*/  CS2R R26, SRZ ;  /* 0x00000000001a7805 */ /* 0x000fc4000001ff00 */
[----:B------:R-:W-:Y:S02]  /*3060*/  CS2R R24, SRZ ;  /* 0x0000000000187805 */ /* 0x000fe4000001ff00 */
[----:B------:R-:W-:Y:S02]  /*3070*/  CS2R R22, SRZ ;  /* 0x0000000000167805 */ /* 0x000fe4000001ff00 */
[----:B------:R-:W-:Y:S02]  /*3080*/  CS2R R20, SRZ ;  /* 0x0000000000147805 */ /* 0x000fe4000001ff00 */
[----:B------:R-:W-:Y:S02]  /*3090*/  LEA R183, R183, UR5, 0x1 ;  /* 0x00000005b7b77c11 */ /* 0x000fe4000f8e08ff */
[----:B------:R-:W-:Y:S02]  /*30a0*/  LEA R176, R176, UR5, 0x1 ;  /* 0x00000005b0b07c11 */ /* 0x000fe4000f8e08ff */
[----:B-1----:R-:W-:-:S02]  /*30b0*/  SHF.R.S32.HI R3, RZ, 0x1f, R233 ;  /* 0x0000001fff037819 */ /* 0x002fc400000114e9 */
[----:B------:R-:W-:Y:S02]  /*30c0*/  SHF.R.S32.HI R2, RZ, 0x1f, R0 ;  /* 0x0000001fff027819 */ /* 0x000fe40000011400 */
[----:B--2---:R-:W-:Y:S02]  /*30d0*/  IADD3 R214, P2, P1, R0, R4, R233 ;  /* 0x0000000400d67210 */ /* 0x004fe4000795e0e9 */
[----:B------:R-:W-:Y:S02]  /*30e0*/  IADD3 R0, R222, 0x40, R228 ;  /* 0x00000040de007810 */ /* 0x000fe40007ffe0e4 */
[----:B------:R-:W-:Y:S01]  /*30f0*/  IADD3.X R227, R2, R5, R3, P2, P1 ;  /* 0x0000000502e37210 */ /* 0x000fe200017e2403 */
[----:B------:R-:W-:Y:S01]  /*3100*/  IMAD.WIDE.U32 R214, R214, -0x2daee0ad, RZ ;  /* 0xd2511f53d6d67825 */ /* 0x000fe200078e00ff */
[----:B------:R-:W-:-:S03]  /*3110*/  R2P PR, R252, 0x6 ;  /* 0x00000006fc007804 */ /* 0x000fc60000000000 */
[----:B------:R-:W-:Y:S02]  /*3120*/  IMAD.IADD R225, R0, 0x1, -R204 ;  /* 0x0000000100e17824 */ /* 0x000fe400078e0acc */
[----:B------:R-:W-:Y:S02]  /*3130*/  SEL R185, R185, 0xffffffe0, !P1 ;  /* 0xffffffe0b9b97807 */ /* 0x000fe40004800000 */
[----:B------:R-:W-:-:S03]  /*3140*/  SEL R184, R184, 0xffffffc0, !P2 ;  /* 0xffffffc0b8b87807 */ /* 0x000fc60005000000 */
[C---:B------:R-:W-:Y:S02]  /*3150*/  IMAD.IADD R187, R186.reuse, 0x1, R185 ;  /* 0x00000001babb7824 */ /* 0x040fe400078e02b9 */
[----:B------:R-:W-:Y:S02]  /*3160*/  IMAD.IADD R188, R186, 0x1, R184 ;  /* 0x00000001babc7824 */ /* 0x000fe400078e02b8 */
[----:B------:R-:W-:Y:S02]  /*3170*/  IMAD.IADD R189, R184, 0x1, R187 ;  /* 0x00000001b8bd7824 */ /* 0x000fe400078e02bb */
[C---:B---3--:R-:W-:Y:S02]  /*3180*/  VIADD R249, R218.reuse, 0x9e3779b9 ;  /* 0x9e3779b9daf97836 */ /* 0x048fe40000000000 */
        /* <DEDUP_REMOVED lines=8> */
[C---:B------:R-:W-:Y:S02]  /*3210*/  VIADD R240, R219.reuse, 0xa9066899 ;  /* 0xa9066899dbf07836 */ /* 0x040fe40000000000 */
[----:B------:R-:W-:Y:S02]  /*3220*/  VIADD R239, R218, 0xb54cda56 ;  /* 0xb54cda56daef7836 */ /* 0x000fe40000000000 */
[----:B----4-:R-:W-:-:S07]  /*3230*/  VIADD R238, R219, 0x646e171e ;  /* 0x646e171edbee7836 */ /* 0x010fce0000000000 */
.L_x_641:
[----:B------:R-:W0:Y:S01]  /*3240*/  LDGDEPBAR ;  /* 0x00000000000079af */ /* 0x000e220000000000 */
[----:B------:R-:W-:Y:S01]  /*3250*/  IMAD.IADD R0, R183, 0x1, R185 ;  /* 0x00000001b7007824 */ /* 0x000fe200078e02b9 */
        /* <DEDUP_REMOVED lines=74> */
[----:B------:R-:W-:Y:S02]  /*3700*/  ISETP.GE.AND P6, PT, R0, R225, PT ;  /* 0x000000e10000720c */ /* 0x000fe40003fc6270 */
        /* <DEDUP_REMOVED lines=36> */
[C---:B------:R-:W-:Y:S02]  /*3950*/  @!P6 VIADD R2, R0.reuse, 0x1 ;  /* 0x000000010002e836 */ /* 0x040fe40000000000 */
        /* <DEDUP_REMOVED lines=53> */
[----:B------:R-:W-:Y:S01]  /*3cb0*/  FFMA.FTZ R9, R9, UR6, -R3 ;  /* 0x0000000609097c23 */ /* 0x000fe20008010803 */
[----:B-1----:R-:W-:Y:S01]  /*3cc0*/  LOP3.LUT R7, R75, R4, R241, 0x96, !PT ;  /* 0x000000044b077212 */ /* 0x002fe200078e96f1 */
[----:B------:R-:W-:Y:S01]  /*3cd0*/  IMAD.WIDE.U32 R4, R5, -0x2daee0ad, RZ ;  /* 0xd2511f5305047825 */ /* 0x000fe200078e00ff */
[----:B------:R1:W-:Y:S01]  /*3ce0*/  MUFU.EX2 R162, R10 ;  /* 0x0000000a00a27308 */ /* 0x0003e20000000800 */
[-C--:B------:R-:W-:Y:S02]  /*3cf0*/  @!P6 ISETP.GE.AND P5, PT, R6, R73.reuse, PT ;  /* 0x000000490600e20c */ /* 0x080fe40003fa6270 */
[--C-:B------:R-:W-:Y:S01]  /*3d00*/  FFMA.FTZ R12, R12, UR6, -R3.reuse ;  /* 0x000000060c0c7c23 */ /* 0x100fe20008010803 */
        /* <DEDUP_REMOVED lines=12> */
[----:B------:R-:W-:Y:S01]  /*3dd0*/  FFMA.FTZ R13, R13, UR6, -R3 ;  /* 0x000000060d0d7c23 */ /* 0x000fe20008010803 */
        /* <DEDUP_REMOVED lines=86> */
[----:B------:R-:W-:Y:S01]  /*4340*/  FSETP.GE.FTZ.AND P4, PT, R166, RZ, PT ;  /* 0x000000ffa600720b */ /* 0x000fe20003f96000 */
[----:B------:R-:W-:Y:S02]  /*4350*/  @!P5 FADD.FTZ R158, -R158, -RZ ;  /* 0x800000ff9e9ed221 */ /* 0x000fe40000010100 */
[----:B------:R-:W-:Y:S02]  /*4360*/  @!P0 FADD.FTZ R153, -R153, -RZ ;  /* 0x800000ff99998221 */ /* 0x000fe40000010100 */
        /* <DEDUP_REMOVED lines=20> */
[----:B------:R-:W-:Y:S01]  /*44b0*/  LEA R92, P0, R207, R2, 0x2 ;  /* 0x00000002cf5c7211 */ /* 0x000fe200078010ff */
        /* <DEDUP_REMOVED lines=91> */
[C---:B------:R-:W-:Y:S01]  /*4a70*/  FADD.FTZ R9, -R150.reuse, R9 ;  /* 0x0000000996097221 */ /* 0x040fe20000010100 */
[----:B------:R-:W-:Y:S01]  /*4a80*/  FSETP.GE.FTZ.AND P0, PT, R151, RZ, PT ;  /* 0x000000ff9700720b */ /* 0x000fe20003f16000 */
[----:B------:R-:W-:Y:S01]  /*4a90*/  FADD.FTZ R8, -R150, R8 ;  /* 0x0000000896087221 */ /* 0x000fe20000010100 */
[----:B------:R-:W-:Y:S01]  /*4aa0*/  FSEL R2, R2, R150, P1 ;  /* 0x0000009602027208 */ /* 0x000fe20000800000 */
[----:B------:R-:W-:Y:S01]  /*4ab0*/  FMUL.FTZ R4, R163, R0 ;  /* 0x00000000a3047220 */ /* 0x000fe20000410000 */
[----:B------:R-:W-:Y:S01]  /*4ac0*/  FSETP.GE.FTZ.AND P1, PT, R156, RZ, PT ;  /* 0x000000ff9c00720b */ /* 0x000fe20003f36000 */
[C---:B------:R-:W-:Y:S01]  /*4ad0*/  FADD.FTZ R12, -R150.reuse, R12 ;  /* 0x0000000c960c7221 */ /* 0x040fe20000010100 */
[----:B------:R-:W-:Y:S01]  /*4ae0*/  FSEL R9, R9, R150, P2 ;  /* 0x0000009609097208 */ /* 0x000fe20001000000 */
[----:B------:R-:W-:Y:S01]  /*4af0*/  FADD.FTZ R13, -R150, R13 ;  /* 0x0000000d960d7221 */ /* 0x000fe20000010100 */
[----:B------:R-:W-:Y:S01]  /*4b00*/  FSETP.GE.FTZ.AND P2, PT, R154, RZ, PT ;  /* 0x000000ff9a00720b */ /* 0x000fe20003f56000 */
[----:B------:R-:W-:Y:S01]  /*4b10*/  FMUL.FTZ R2, R164, R2 ;  /* 0x00000002a4027220 */ /* 0x000fe20000410000 */
[-C--:B------:R-:W-:Y:S01]  /*4b20*/  FSEL R12, R12, R150.reuse, P1 ;  /* 0x000000960c0c7208 */ /* 0x080fe20000800000 */
[----:B------:R-:W-:Y:S01]  /*4b30*/  FADD.FTZ R16, -R150, R16 ;  /* 0x0000001096107221 */ /* 0x000fe20000010100 */
[----:B------:R-:W-:Y:S01]  /*4b40*/  FSETP.GE.FTZ.AND P1, PT, R152, RZ, PT ;  /* 0x000000ff9800720b */ /* 0x000fe20003f36000 */
[----:B------:R-:W-:Y:S01]  /*4b50*/  FADD.FTZ R7, -R149, R7 ;  /* 0x0000000795077221 */ /* 0x000fe20000010100 */
[----:B------:R-:W-:Y:S01]  /*4b60*/  FSEL R8, R8, R150, P3 ;  /* 0x0000009608087208 */ /* 0x000fe20001800000 */
[----:B------:R-:W-:Y:S01]  /*4b70*/  FMUL.FTZ R12, R156, R12 ;  /* 0x0000000c9c0c7220 */ /* 0x000fe20000410000 */
[-C--:B------:R-:W-:Y:S02]  /*4b80*/  FSEL R13, R13, R150.reuse, P2 ;  /* 0x000000960d0d7208 */ /* 0x080fe40001000000 */
[----:B------:R-:W-:Y:S01]  /*4b90*/  FSEL R16, R16, R150, P1 ;  /* 0x0000009610107208 */ /* 0x000fe20000800000 */
[----:B------:R-:W-:Y:S01]  /*4ba0*/  @P0 FADD.FTZ R150, -R150, R17 ;  /* 0x0000001196960221 */ /* 0x000fe20000010100 */
[----:B------:R-:W-:Y:S01]  /*4bb0*/  ISETP.GT.AND P0, PT, R200, R216, PT ;  /* 0x000000d8c800720c */ /* 0x000fe20003f04270 */
[----:B------:R-:W-:Y:S01]  /*4bc0*/  FMUL.FTZ R0, R160, R8 ;  /* 0x00000008a0007220 */ /* 0x000fe20000410000 */
[----:B------:R-:W-:Y:S01]  /*4bd0*/  F2FP.BF16.F32.PACK_AB R4, R4, R2 ;  /* 0x000000020404723e */ /* 0x000fe200000010ff */
[----:B------:R-:W-:Y:S01]  /*4be0*/  FMUL.FTZ R8, R159, R9 ;  /* 0x000000099f087220 */ /* 0x000fe20000410000 */
[----:B------:R-:W-:Y:S01]  /*4bf0*/  FSETP.GE.FTZ.AND P3, PT, R165, RZ, PT ;  /* 0x000000ffa500720b */ /* 0x000fe20003f76000 */
[----:B------:R-:W-:Y:S01]  /*4c00*/  FMUL.FTZ R5, R154, R13 ;  /* 0x0000000d9a057220 */ /* 0x000fe20000410000 */
[----:B------:R-:W-:Y:S01]  /*4c10*/  FMUL.FTZ R16, R152, R16 ;  /* 0x0000001098107220 */ /* 0x000fe20000410000 */
[----:B------:R-:W-:Y:S01]  /*4c20*/  FMUL.FTZ R150, R151, R150 ;  /* 0x0000009697967220 */ /* 0x000fe20000410000 */
[----:B------:R-:W-:Y:S02]  /*4c30*/  F2FP.BF16.F32.PACK_AB R8, R8, R0 ;  /* 0x000000000808723e */ /* 0x000fe400000010ff */
[----:B------:R-:W-:Y:S03]  /*4c40*/  F2FP.BF16.F32.PACK_AB R5, R5, R12 ;  /* 0x0000000c0505723e */ /* 0x000fe600000010ff */
[----:B------:R-:W-:Y:S05]  /*4c50*/  @!P0 BRA `(.L_x_639) ;  /* 0x0000000000648947 */ /* 0x000fea0003800000 */
[----:B------:R-:W1:Y:S01]  /*4c60*/  LDC R9, c[0x0][0x240] ;  /* 0x00009000ff097b82 */ /* 0x000e620000000800 */
[----:B------:R-:W-:Y:S04]  /*4c70*/  LOP3.LUT R0, R200, 0x1, RZ, 0xc0, !PT ;  /* 0x00000001c8007812 */ /* 0x000fe800078ec0ff */
[----:B------:R-:W-:Y:S01]  /*4c80*/  ISETP.NE.U32.AND P2, PT, R0, 0x1, PT ;  /* 0x000000010000780c */ /* 0x000fe20003f45070 */
[----:B------:R-:W-:Y:S02]  /*4c90*/  IMAD.MOV.U32 R0, RZ, RZ, -0x6000 ;  /* 0xffffa000ff007424 */ /* 0x000fe400078e00ff */
[----:B------:R-:W2:Y:S03]  /*4ca0*/  LDC R12, c[0x0][0x244] ;  /* 0x00009100ff0c7b82 */ /* 0x000ea60000000800 */
[----:B------:R-:W-:Y:S05]  /*4cb0*/  SEL R0, R0, 0x6000, !P2 ;  /* 0x0000600000007807 */ /* 0x000fea0005000000 */
[--C-:B------:R-:W-:Y:S02]  /*4cc0*/  IMAD.IADD R195, R195, 0x1, R0.reuse ;  /* 0x00000001c3c37824 */ /* 0x100fe400078e0200 */
[----:B------:R-:W-:Y:S02]  /*4cd0*/  IMAD.IADD R183, R183, 0x1, R0 ;  /* 0x00000001b7b77824 */ /* 0x000fe400078e0200 */
[C---:B-1----:R-:W-:Y:S05]  /*4ce0*/  IMAD.U32 R2, R9.reuse, -0x40, RZ ;  /* 0xffffffc009027824 */ /* 0x042fea00078e00ff */
[C---:B------:R-:W-:Y:S04]  /*4cf0*/  LEA R3, P1, R2.reuse, R198, 0x1 ;  /* 0x000000c602037211 */ /* 0x040fe800078208ff */
        /* <DEDUP_REMOVED lines=8> */
[----:B--2---:R-:W-:Y:S03]  /*4d80*/  LEA.HI.X R3, R9, R199, R12, 0x6, P1 ;  /* 0x000000c709037211 */ /* 0x004fe600008f340c */
[----:B------:R1:W-:Y:S04]  /*4d90*/  LDGSTS.E.BYPASS.LTC128B.128 [R195+0x2000], desc[UR16][R198.64+0x80] ;  /* 0x02000080c6c37fae */ /* 0x0003e8000b901d50 */
[----:B------:R1:W-:Y:S04]  /*4da0*/  LDGSTS.E.BYPASS.LTC128B.128 [R195+0x4000], desc[UR16][R198.64+0x100] ;  /* 0x04000100c6c37fae */ /* 0x0003e8000b901d50 */
[----:B------:R1:W-:Y:S04]  /*4db0*/  LDGSTS.E.BYPASS.LTC128B.128 [R195+0x1000], desc[UR16][R2.64] ;  /* 0x0100000002c37fae */ /* 0x0003e8000b901d50 */
[----:B------:R1:W-:Y:S04]  /*4dc0*/  LDGSTS.E.BYPASS.LTC128B.128 [R195+0x3000], desc[UR16][R2.64+0x80] ;  /* 0x0300008002c37fae */ /* 0x0003e8000b901d50 */
[----:B------:R1:W-:Y:S04]  /*4dd0*/  LDGSTS.E.BYPASS.LTC128B.128 [R195+0x5000], desc[UR16][R2.64+0x100] ;  /* 0x0500010002c37fae */ /* 0x0003e8000b901d50 */
[----:B------:R-:W0:Y:S02]  /*4de0*/  LDGDEPBAR ;  /* 0x00000000000079af */ /* 0x000e240000000000 */
.L_x_639:
[----:B------:R2:W-:Y:S01]  /*4df0*/  STS [R208+0x1e000], R4 ;  /* 0x01e00004d0007388 */ /* 0x0005e20000000800 */
[-C--:B-1----:R-:W-:Y:S01]  /*4e00*/  FSEL R3, R6, R149.reuse, P4 ;  /* 0x0000009506037208 */ /* 0x082fe20002000000 */
[----:B------:R-:W-:Y:S01]  /*4e10*/  FADD.FTZ R0, -R149, R10 ;  /* 0x0000000a95007221 */ /* 0x000fe20000010100 */
[-C--:B------:R-:W-:Y:S01]  /*4e20*/  FSEL R2, R7, R149.reuse, P3 ;  /* 0x0000009507027208 */ /* 0x080fe20001800000 */
[C---:B------:R-:W-:Y:S01]  /*4e30*/  FADD.FTZ R11, -R149.reuse, R11 ;  /* 0x0000000b950b7221 */ /* 0x040fe20000010100 */
[----:B------:R-:W-:Y:S01]  /*4e40*/  FSETP.GE.FTZ.AND P1, PT, R162, RZ, PT ;  /* 0x000000ffa200720b */ /* 0x000fe20003f36000 */
[----:B------:R-:W-:Y:S01]  /*4e50*/  FADD.FTZ R14, -R149, R14 ;  /* 0x0000000e950e7221 */ /* 0x000fe20000010100 */
[----:B------:R-:W-:Y:S01]  /*4e60*/  FSETP.GE.FTZ.AND P2, PT, R161, RZ, PT ;  /* 0x000000ffa100720b */ /* 0x000fe20003f56000 */
[C---:B------:R-:W-:Y:S01]  /*4e70*/  FADD.FTZ R15, -R149.reuse, R15 ;  /* 0x0000000f950f7221 */ /* 0x040fe20000010100 */
[-C--:B------:R-:W-:Y:S01]  /*4e80*/  FSEL R0, R0, R149.reuse, P1 ;  /* 0x0000009500007208 */ /* 0x080fe20000800000 */
[----:B------:R-:W-:Y:S01]  /*4e90*/  FADD.FTZ R18, -R149, R18 ;  /* 0x0000001295127221 */ /* 0x000fe20000010100 */
[----:B------:R-:W-:Y:S01]  /*4ea0*/  FSETP.GE.FTZ.AND P1, PT, R153, RZ, PT ;  /* 0x000000ff9900720b */ /* 0x000fe20003f36000 */
[----:B------:R-:W-:Y:S01]  /*4eb0*/  IMAD R194, R230, UR4, RZ ;  /* 0x00000004e6c27c24 */ /* 0x000fe2000f8e02ff */
[----:B------:R-:W-:Y:S01]  /*4ec0*/  FSETP.GE.FTZ.AND P4, PT, R158, RZ, PT ;  /* 0x000000ff9e00720b */ /* 0x000fe20003f96000 */
[----:B------:R-:W-:Y:S01]  /*4ed0*/  FMUL.FTZ R7, R162, R0 ;  /* 0x00000000a2077220 */ /* 0x000fe20000410000 */
[-C--:B------:R-:W-:Y:S02]  /*4ee0*/  FSEL R0, R11, R149.reuse, P2 ;  /* 0x000000950b007208 */ /* 0x080fe40001000000 */
[----:B------:R-:W-:Y:S02]  /*4ef0*/  FSETP.GE.FTZ.AND P3, PT, R157, RZ, PT ;  /* 0x000000ff9d00720b */ /* 0x000fe40003f76000 */
[----:B------:R-:W-:Y:S02]  /*4f00*/  FSETP.GE.FTZ.AND P2, PT, R155, RZ, PT ;  /* 0x000000ff9b00720b */ /* 0x000fe40003f56000 */
[-C--:B------:R-:W-:Y:S02]  /*4f10*/  FSEL R15, R15, R149.reuse, P3 ;  /* 0x000000950f0f7208 */ /* 0x080fe40001800000 */
[----:B------:R-:W-:Y:S01]  /*4f20*/  FSEL R18, R18, R149, P2 ;  /* 0x0000009512127208 */ /* 0x000fe20001000000 */
[----:B--2---:R-:W-:Y:S01]  /*4f30*/  FMUL.FTZ R4, R166, R3 ;  /* 0x00000003a6047220 */ /* 0x004fe20000410000 */
[----:B------:R-:W-:Y:S01]  /*4f40*/  FMUL.FTZ R3, R165, R2 ;  /* 0x00000002a5037220 */ /* 0x000fe20000410000 */
[----:B------:R-:W-:Y:S01]  /*4f50*/  FMUL.FTZ R2, R161, R0 ;  /* 0x00000000a1027220 */ /* 0x000fe20000410000 */
[----:B------:R-:W-:Y:S01]  /*4f60*/  FSEL R0, R14, R149, P4 ;  /* 0x000000950e007208 */ /* 0x000fe20002000000 */
[----:B------:R-:W-:Y:S01]  /*4f70*/  @P1 FADD.FTZ R149, -R149, R19 ;  /* 0x0000001395951221 */ /* 0x000fe20000010100 */
[----:B------:R-:W-:Y:S01]  /*4f80*/  FMUL.FTZ R18, R155, R18 ;  /* 0x000000129b127220 */ /* 0x000fe20000410000 */
[----:B------:R-:W-:Y:S02]  /*4f90*/  F2FP.BF16.F32.PACK_AB R3, R3, R4 ;  /* 0x000000040303723e */ /* 0x000fe400000010ff */
[----:B------:R-:W-:Y:S01]  /*4fa0*/  FMUL.FTZ R6, R158, R0 ;  /* 0x000000009e067220 */ /* 0x000fe20000410000 */
[----:B------:R-:W-:Y:S01]  /*4fb0*/  FMUL.FTZ R0, R157, R15 ;  /* 0x0000000f9d007220 */ /* 0x000fe20000410000 */
[----:B------:R-:W-:Y:S01]  /*4fc0*/  F2FP.BF16.F32.PACK_AB R2, R2, R7 ;  /* 0x000000070202723e */ /* 0x000fe200000010ff */
[----:B------:R1:W-:Y:S01]  /*4fd0*/  STS [R208+0x1e400], R3 ;  /* 0x01e40003d0007388 */ /* 0x0003e20000000800 */
[----:B------:R-:W-:Y:S01]  /*4fe0*/  FMUL.FTZ R149, R153, R149 ;  /* 0x0000009599957220 */ /* 0x000fe20000410000 */
[----:B------:R-:W-:Y:S02]  /*4ff0*/  F2FP.BF16.F32.PACK_AB R4, R150, R16 ;  /* 0x000000109604723e */ /* 0x000fe400000010ff */
[----:B------:R-:W-:Y:S01]  /*5000*/  F2FP.BF16.F32.PACK_AB R0, R0, R6 ;  /* 0x000000060000723e */ /* 0x000fe200000010ff */
[----:B------:R-:W-:Y:S04]  /*5010*/  STS [R211+0x1e000], R8 ;  /* 0x01e00008d3007388 */ /* 0x000fe80000000800 */
[----:B------:R2:W-:Y:S04]  /*5020*/  STS [R211+0x1e400], R2 ;  /* 0x01e40002d3007388 */ /* 0x0005e80000000800 */
[----:B------:R-:W-:Y:S04]  /*5030*/  STS [R209+0x1e000], R5 ;  /* 0x01e00005d1007388 */ /* 0x000fe80000000800 */
[----:B------:R3:W-:Y:S04]  /*5040*/  STS [R209+0x1e400], R0 ;  /* 0x01e40000d1007388 */ /* 0x0007e80000000800 */
[----:B------:R-:W-:Y:S01]  /*5050*/  STS [R210+0x1e000], R4 ;  /* 0x01e00004d2007388 */ /* 0x000fe20000000800 */
[----:B-1----:R-:W-:Y:S05]  /*5060*/  F2FP.BF16.F32.PACK_AB R3, R149, R18 ;  /* 0x000000129503723e */ /* 0x002fea00000010ff */
[----:B------:R-:W-:Y:S01]  /*5070*/  STS [R210+0x1e400], R3 ;  /* 0x01e40003d2007388 */ /* 0x000fe20000000800 */
[----:B------:R-:W-:Y:S01]  /*5080*/  BAR.SYNC.DEFER_BLOCKING 0x0 ;  /* 0x0000000000007b1d */ /* 0x000fe20000010000 */
[----:B--2---:R-:W-:Y:S05]  /*5090*/  IMAD.U32 R2, R194, -0x40, RZ ;  /* 0xffffffc0c2027824 */ /* 0x004fea00078e00ff */
[C---:B------:R-:W-:Y:S02]  /*50a0*/  LEA R192, P1, R2.reuse, R192, 0x2 ;  /* 0x000000c002c07211 */ /* 0x040fe400078210ff */
[----:B---3--:R-:W-:Y:S02]  /*50b0*/  LEA R0, R191, UR5, 0x1 ;  /* 0x00000005bf007c11 */ /* 0x008fe4000f8e08ff */
        /* <DEDUP_REMOVED lines=92> */
.L_x_640:
[----:B------:R-:W-:Y:S01]  /*5680*/  LDSM.16.M88.4 R96, [R186] ;  /* 0x00000000ba60783b */ /* 0x000fe20000000200 */
[----:B-1----:R-:W-:Y:S03]  /*5690*/  @P0 IADD3 R2, P1, R202, -0x100, RZ ;  /* 0xffffff00ca020810 */ /* 0x002fe60007f3e0ff */
        /* <DEDUP_REMOVED lines=57> */
[C---:B------:R-:W-:Y:S01]  /*5a30*/  IMAD.SHL.U32 R149, R194.reuse, 0x20, RZ ;  /* 0x00000020c2957824 */ /* 0x040fe200078e00ff */
        /* <DEDUP_REMOVED lines=168> */
[C---:B------:R-:W-:Y:S01]  /*64c0*/  LEA R8, P3, R4.reuse, R192, 0x2 ;  /* 0x000000c004087211 */ /* 0x040fe200078610ff */
[----:B------:R-:W-:Y:S01]  /*64d0*/  REDG.E.ADD.F32.FTZ.RN.STRONG.GPU desc[UR16][R12.64], R99 ;  /* 0x000000630c0079a6 */ /* 0x000fe2000c10f390 */
[-C--:B------:R-:W-:Y:S01]  /*64e0*/  LEA.HI.X.SX32 R11, R5, R193.reuse, 0x2, P1 ;  /* 0x000000c1050b7211 */ /* 0x080fe200008f16ff */
[----:B--2---:R-:W-:Y:S01]  /*64f0*/  IMAD.IADD R3, R157, 0x1, R0 ;  /* 0x000000019d037824 */ /* 0x004fe200078e0200 */
[-C--:B------:R-:W-:Y:S01]  /*6500*/  LEA.HI.X.SX32 R9, R4, R193.reuse, 0x2, P3 ;  /* 0x000000c104097211 */ /* 0x080fe200018f16ff */
        /* <DEDUP_REMOVED lines=13> */
[----:B------:R-:W-:Y:S01]  /*65e0*/  VIADD R0, R176, 0xffffa000 ;  /* 0xffffa000b0007836 */ /* 0x000fe20000000000 */
        /* <DEDUP_REMOVED lines=288> */
.L_x_642:
        /* <DEDUP_REMOVED lines=13> */
.L_x_643:
        /* <DEDUP_REMOVED lines=14> */
[C---:B------:R-:W-:Y:S01]  /*79a0*/  IADD3 R7, R221.reuse, 0x20, RZ ;  /* 0x00000020dd077810 */ /* 0x040fe20007ffe0ff */
        /* <DEDUP_REMOVED lines=18> */
[----:B------:R-:W2:Y:S01]  /*7ad0*/  LDS.128 R16, [R201+0x14000] ;  /* 0x01400000c9107984 */ /* 0x000ea20000000c00 */
[----:B------:R-:W-:Y:S01]  /*7ae0*/  MOV R2, R6 ;  /* 0x0000000600027202 */ /* 0x000fe20000000f00 */
[----:B------:R-:W-:Y:S01]  /*7af0*/  IMAD R0, R43, R10, RZ ;  /* 0x0000000a2b007224 */ /* 0x000fe200078e02ff */
[----:B------:R-:W-:Y:S01]  /*7b00*/  MOV R3, R24 ;  /* 0x0000001800037202 */ /* 0x000fe20000000f00 */
[----:B------:R-:W3:Y:S01]  /*7b10*/  LDS.128 R12, [R201+0x12000] ;  /* 0x01200000c90c7984 */ /* 0x000ee20000000c00 */
[----:B------:R-:W-:Y:S01]  /*7b20*/  ULDC.64 UR6, c[0x0][0x3f0] ;  /* 0x0000fc0000067ab9 */ /* 0x000fe20000000a00 */
[C---:B------:R-:W-:Y:S02]  /*7b30*/  IMAD R0, R221.reuse, R11, R0 ;  /* 0x0000000bdd007224 */ /* 0x040fe400078e0200 */
[----:B------:R-:W4:Y:S01]  /*7b40*/  LDS.128 R20, [R201+0x16000] ;  /* 0x01600000c9147984 */ /* 0x000f220000000c00 */
[----:B------:R-:W-:-:S05]  /*7b50*/  IMAD.WIDE.U32 R8, R221, R10, R2 ;  /* 0x0000000add087225 */ /* 0x000fca00078e0002 */
[----:B------:R-:W-:Y:S02]  /*7b60*/  IADD3 R0, R0, R9, RZ ;  /* 0x0000000900007210 */ /* 0x000fe40007ffe0ff */
[----:B------:R-:W-:-:S04]  /*7b70*/  LEA R2, P0, R8, UR6, 0x1 ;  /* 0x0000000608027c11 */ /* 0x000fc8000f8008ff */
[----:B------:R-:W-:-:S05]  /*7b80*/  LEA.HI.X R3, R8, UR7, R0, 0x1, P0 ;  /* 0x0000000708037c11 */ /* 0x000fca00080f0c00 */
[----:B--2---:R2:W-:Y:S04]  /*7b90*/  STG.E.128 desc[UR16][R2.64+0x80], R16 ;  /* 0x0000801002007986 */ /* 0x0045e8000c101d10 */
[----:B---3--:R2:W-:Y:S04]  /*7ba0*/  STG.E.128 desc[UR16][R2.64], R12 ;  /* 0x0000000c02007986 */ /* 0x0085e8000c101d10 */
[----:B----4-:R2:W-:Y:S02]  /*7bb0*/  STG.E.128 desc[UR16][R2.64+0x100], R20 ;  /* 0x0001001402007986 */ /* 0x0105e4000c101d10 */
.L_x_645:
[----:B------:R-:W-:Y:S05]  /*7bc0*/  BSYNC B0 ;  /* 0x0000000000007941 */ /* 0x000fea0003800000 */
.L_x_644:
[----:B------:R-:W-:Y:S04]  /*7bd0*/  BSSY B0, `(.L_x_646) ;  /* 0x0000010000007945 */ /* 0x000fe80003800000 */
[----:B------:R-:W-:Y:S05]  /*7be0*/  @P1 BRA `(.L_x_647) ;  /* 0x0000000000381947 */ /* 0x000fea0003800000 */
[----:B------:R-:W-:Y:S01]  /*7bf0*/  IADD3 R0, P0, R221, 0x20, RZ ;  /* 0x00000020dd007810 */ /* 0x000fe20007f1e0ff */
[----:B------:R-:W-:Y:S01]  /*7c00*/  ULDC.64 UR6, c[0x0][0x3f0] ;  /* 0x0000fc0000067ab9 */ /* 0x000fe20000000a00 */
[----:B--2---:R-:W-:-:S03]  /*7c10*/  MOV R3, R24 ;  /* 0x0000001800037202 */ /* 0x004fc60000000f00 */
[----:B------:R-:W-:-:S04]  /*7c20*/  IMAD.X R2, RZ, RZ, R43, P0 ;  /* 0x000000ffff027224 */ /* 0x000fc800000e062b */
[----:B------:R-:W-:Y:S02]  /*7c30*/  IMAD R8, R2, R10, RZ ;  /* 0x0000000a02087224 */ /* 0x000fe400078e02ff */
[----:B------:R-:W-:-:S04]  /*7c40*/  IMAD.MOV.U32 R2, RZ, RZ, R6 ;  /* 0x000000ffff027224 */ /* 0x000fc800078e0006 */
[----:B------:R-:W-:-:S04]  /*7c50*/  IMAD.WIDE.U32 R6, R0, R10, R2 ;  /* 0x0000000a00067225 */ /* 0x000fc800078e0002 */
[----:B------:R-:W-:Y:S01]  /*7c60*/  IMAD R0, R0, R11, R8 ;  /* 0x0000000b00007224 */ /* 0x000fe200078e0208 */
[----:B------:R-:W-:-:S04]  /*7c70*/  LEA R2, P0, R6, UR6, 0x1 ;  /* 0x0000000606027c11 */ /* 0x000fc8000f8008ff */
[----:B------:R-:W-:-:S04]  /*7c80*/  IADD3 R0, R0, R7, RZ ;  /* 0x0000000700007210 */ /* 0x000fc80007ffe0ff */
[----:B------:R-:W-:-:S05]  /*7c90*/  LEA.HI.X R3, R6, UR7, R0, 0x1, P0 ;  /* 0x0000000706037c11 */ /* 0x000fca00080f0c00 */
[----:B------:R2:W-:Y:S04]  /*7ca0*/  STG.E.128 desc[UR16][R2.64], R36 ;  /* 0x0000002402007986 */ /* 0x0005e8000c101d10 */
[----:B---3--:R2:W-:Y:S04]  /*7cb0*/  STG.E.128 desc[UR16][R2.64+0x80], R32 ;  /* 0x0000802002007986 */ /* 0x0085e8000c101d10 */
[----:B----4-:R2:W-:Y:S02]  /*7cc0*/  STG.E.128 desc[UR16][R2.64+0x100], R28 ;  /* 0x0001001c02007986 */ /* 0x0105e4000c101d10 */
.L_x_647:
[----:B------:R-:W-:Y:S05]  /*7cd0*/  BSYNC B0 ;  /* 0x0000000000007941 */ /* 0x000fea0003800000 */
.L_x_646:
        /* <DEDUP_REMOVED lines=21> */
[----:B-1----:R2:W-:Y:S04]  /*7e30*/  STG.E.128 desc[UR16][R2.64], R52 ;  /* 0x0000003402007986 */ /* 0x0025e8000c101d10 */
[----:B------:R2:W-:Y:S04]  /*7e40*/  STG.E.128 desc[UR16][R2.64+0x80], R48 ;  /* 0x0000803002007986 */ /* 0x0005e8000c101d10 */
[----:B------:R2:W-:Y:S02]  /*7e50*/  STG.E.128 desc[UR16][R2.64+0x100], R44 ;  /* 0x0001002c02007986 */ /* 0x0005e4000c101d10 */
.L_x_649:
[----:B------:R-:W-:Y:S05]  /*7e60*/  BSYNC B0 ;  /* 0x0000000000007941 */ /* 0x000fea0003800000 */
.L_x_648:
        /* <DEDUP_REMOVED lines=12> */
[----:B-1----:R1:W-:Y:S04]  /*7f30*/  STG.E.128 desc[UR16][R2.64], R64 ;  /* 0x0000004002007986 */ /* 0x0023e8000c101d10 */
[----:B------:R1:W-:Y:S04]  /*7f40*/  STG.E.128 desc[UR16][R2.64+0x80], R60 ;  /* 0x0000803c02007986 */ /* 0x0003e8000c101d10 */
[----:B------:R1:W-:Y:S02]  /*7f50*/  STG.E.128 desc[UR16][R2.64+0x100], R56 ;  /* 0x0001003802007986 */ /* 0x0003e4000c101d10 */
.L_x_638:
[----:B------:R-:W-:Y:S05]  /*7f60*/  BSYNC B1 ;  /* 0x0000000000017941 */ /* 0x000fea0003800000 */
.L_x_624:
[----:B------:R-:W3:Y:S02]  /*7f70*/  LDC R0, c[0x0][0xc] ;  /* 0x00000300ff007b82 */ /* 0x000ee40000000800 */
[----:B---3--:R-:W-:-:S04]  /*7f80*/  IADD3 R217, R0, R217, RZ ;  /* 0x000000d900d97210 */ /* 0x008fc80007ffe0ff */
[----:B------:R-:W-:-:S13]  /*7f90*/  ISETP.GE.AND P0, PT, R217, UR14, PT ;  /* 0x0000000ed9007c0c */ /* 0x000fda000bf06270 */
[----:B------:R-:W-:Y:S05]  /*7fa0*/  @P0 BRA `(.L_x_650) ;  /* 0x0000000000040947 */ /* 0x000fea0003800000 */
[----:B------:R-:W-:Y:S05]  /*7fb0*/  BRA `(.L_x_651) ;  /* 0xffffff88003c7947 */ /* 0x000fea000383ffff */
.L_x_650:
[----:B------:R-:W-:Y:S05]  /*7fc0*/  EXIT ;  /* 0x000000000000794d */ /* 0x000fea0003800000 */
.L_x_652:
        /* <DEDUP_REMOVED lines=11> */
.L_x_820:


//--------------------- .text._ZN5flash44flash_bwd_dq_dk_dv_loop_seqk_parallel_kernelI23Flash_bwd_kernel_traitsILi192ELi64ELi64ELi8ELi4ELi2ELi2ELb0ELb0EN7cutlass10bfloat16_tE19Flash_kernel_traitsILi192ELi64ELi64ELi8ES3_EELb0ELb1ELb0ELb0ELb0ELb1ELb1EEEvNS_16Flash_bwd_paramsE --------------------------
	.section	.text._ZN5flash44flash_bwd_dq_dk_dv_loop_seqk_parallel_kernelI23Flash_bwd_kernel_traitsILi192ELi64ELi64ELi8ELi4ELi2ELi2ELb0ELb0EN7cutlass10bfloat16_tE19Flash_kernel_traitsILi192ELi64ELi64ELi8ES3_EELb0ELb1ELb0ELb0ELb0ELb1ELb1EEEvNS_16Flash_bwd_paramsE,"ax",@progbits
	.align	128
        .global         _ZN5flash44flash_bwd_dq_dk_dv_loop_seqk_parallel_kernelI23Flash_bwd_kernel_traitsILi192ELi64ELi64ELi8ELi4ELi2ELi2ELb0ELb0EN7cutlass10bfloat16_tE19Flash_kernel_traitsILi192ELi64ELi64ELi8ES3_EELb0ELb1ELb0ELb0ELb0ELb1ELb1EEEvNS_16Flash_bwd_paramsE
        .type           _ZN5flash44flash_bwd_dq_dk_dv_loop_seqk_parallel_kernelI23Flash_bwd_kernel_traitsILi192ELi64ELi64ELi8ELi4ELi2ELi2ELb0ELb0EN7cutlass10bfloat16_tE19Flash_kernel_traitsILi192ELi64ELi64ELi8ES3_EELb0ELb1ELb0ELb0ELb0ELb1ELb1EEEvNS_16Flash_bwd_paramsE,@function
        .size           _ZN5flash44flash_bwd_dq_dk_dv_loop_seqk_parallel_kernelI23Flash_bwd_kernel_traitsILi192ELi64ELi64ELi8ELi4ELi2ELi2ELb0ELb0EN7cutlass10bfloat16_tE19Flash_kernel_traitsILi192ELi64ELi64ELi8ES3_EELb0ELb1ELb0ELb0ELb0ELb1ELb1EEEvNS_16Flash_bwd_paramsE,(.L_x_821 - _ZN5flash44flash_bwd_dq_dk_dv_loop_seqk_parallel_kernelI23Flash_bwd_kernel_traitsILi192ELi64ELi64ELi8ELi4ELi2ELi2ELb0ELb0EN7cutlass10bfloat16_tE19Flash_kernel_traitsILi192ELi64ELi64ELi8ES3_EELb0ELb1ELb0ELb0ELb0ELb1ELb1EEEvNS_16Flash_bwd_paramsE)
        .other          _ZN5flash44flash_bwd_dq_dk_dv_loop_seqk_parallel_kernelI23Flash_bwd_kernel_traitsILi192ELi64ELi64ELi8ELi4ELi2ELi2ELb0ELb0EN7cutlass10bfloat16_tE19Flash_kernel_traitsILi192ELi64ELi64ELi8ES3_EELb0ELb1ELb0ELb0ELb0ELb1ELb1EEEvNS_16Flash_bwd_paramsE,@"STO_CUDA_ENTRY STV_DEFAULT"
_ZN5flash44flash_bwd_dq_dk_dv_loop_seqk_parallel_kernelI23Flash_bwd_kernel_traitsILi192ELi64ELi64ELi8ELi4ELi2ELi2ELb0ELb0EN7cutlass10bfloat16_tE19Flash_kernel_traitsILi192ELi64ELi64ELi8ES3_EELb0ELb1ELb0ELb0ELb0ELb1ELb1EEEvNS_16Flash_bwd_paramsE:
.text._ZN5flash44flash_bwd_dq_dk_dv_loop_seqk_parallel_kernelI23Flash_bwd_kernel_traitsILi192ELi64ELi64ELi8ELi4ELi2ELi2ELb0ELb0EN7cutlass10bfloat16_tE19Flash_kernel_traitsILi192ELi64ELi64ELi8ES3_EELb0ELb1ELb0ELb0ELb0ELb1ELb1EEEvNS_16Flash_bwd_paramsE:
        /* <DEDUP_REMOVED lines=144> */
.L_x_681:
        /* <DEDUP_REMOVED lines=46> */
.L_x_653:
        /* <DEDUP_REMOVED lines=129> */
.L_x_655:
        /* <DEDUP_REMOVED lines=13> */
.L_x_656:
        /* <DEDUP_REMOVED lines=10> */
.L_x_657:
[----:B------:R-:W-:-:S04]  /*1560*/  IMAD R2, R202, R22, R217 ;  /* 0x00000016ca027224 */ /* 0x000fc800078e02d9 */
[----:B------:R-:W-:-:S07]  /*1570*/  IMAD R25, R2, R25, RZ ;  /* 0x0000001902197224 */ /* 0x000fce00078e02ff */
.L_x_658:
        /* <DEDUP_REMOVED lines=91> */
.L_x_660:
        /* <DEDUP_REMOVED lines=12> */
.L_x_661:
        /* <DEDUP_REMOVED lines=28> */
.L_x_663:
[----:B------:R-:W-:Y:S05]  /*1db0*/  BSYNC B0 ;  /* 0x0000000000007941 */ /* 0x000fea0003800000 */
.L_x_662:
        /* <DEDUP_REMOVED lines=15> */
.L_x_665:
[----:B------:R-:W-:Y:S05]  /*1eb0*/  BSYNC B0 ;  /* 0x0000000000007941 */ /* 0x000fea0003800000 */
.L_x_664:
        /* <DEDUP_REMOVED lines=23> */
.L_x_667:
[----:B------:R-:W-:Y:S05]  /*2030*/  BSYNC B0 ;  /* 0x0000000000007941 */ /* 0x000fea0003800000 */
.L_x_666:
        /* <DEDUP_REMOVED lines=15> */
.L_x_659:
        /* <DEDUP_REMOVED lines=14> */
[-C--:B------:R-:W-:Y:S01]  /*2210*/  ISETP.GE.AND P1, PT, R19, R18.reuse, PT ;  /* 0x000000121300720c */ /* 0x080fe20003f26270 */
[----:B------:R-:W-:Y:S01]  /*2220*/  ULDC UR4, c[0x0][0x2dc] ;  /* 0x0000b70000047ab9 */ /* 0x000fe20000000800 */
[----:B------:R-:W-:Y:S01]  /*2230*/  IADD3.X R23, R10, R25, R21, P0, !PT ;  /* 0x000000190a177210 */ /* 0x000fe200007fe415 */
[----:B------:R-:W-:Y:S01]  /*2240*/  IMAD.WIDE.U32 R30, R8, 0x40, RZ ;  /* 0x00000040081e7825 */ /* 0x000fe200078e00ff */
[----:B------:R-:W-:-:S02]  /*2250*/  ISETP.GE.AND P2, PT, R209, R18, PT ;  /* 0x00000012d100720c */ /* 0x000fc40003f46270 */
[----:B------:R-:W-:Y:S01]  /*2260*/  @!P3 IADD3 R24, P0, R246, R26, RZ ;  /* 0x0000001af618b210 */ /* 0x000fe20007f1e0ff */
[----:B------:R-:W-:Y:S01]  /*2270*/  IMAD.SHL.U32 R3, R3, 0x40, RZ ;  /* 0x0000004003037824 */ /* 0x000fe200078e00ff */
[----:B------:R-:W-:Y:S01]  /*2280*/  @!P3 IADD3 R10, P4, R248, R30, RZ ;  /* 0x0000001ef80ab210 */ /* 0x000fe20007f9e0ff */
[----:B------:R-:W-:-:S03]  /*2290*/  IMAD.WIDE.U32 R28, R237, R4, R210 ;  /* 0x00000004ed1c7225 */ /* 0x000fc600078e00d2 */
[----:B------:R-:W-:Y:S01]  /*22a0*/  @!P3 IADD3.X R25, R247, R27, R3, P0, !PT ;  /* 0x0000001bf719b210 */ /* 0x000fe200007fe403 */
[----:B------:R-:W-:Y:S01]  /*22b0*/  IMAD R2, R11, R4, RZ ;  /* 0x000000040b027224 */ /* 0x000fe200078e02ff */
[----:B------:R-:W-:Y:S01]  /*22c0*/  IADD3 R16, P0, R16, R28, RZ ;  /* 0x0000001c10107210 */ /* 0x000fe20007f1e0ff */
[----:B------:R-:W-:Y:S02]  /*22d0*/  IMAD.SHL.U32 R9, R9, 0x40, RZ ;  /* 0x0000004009097824 */ /* 0x000fe400078e00ff */
[----:B------:R-:W-:Y:S02]  /*22e0*/  VIADD R17, R204, 0x8 ;  /* 0x00000008cc117836 */ /* 0x000fe40000000000 */
[----:B------:R-:W-:Y:S01]  /*22f0*/  IMAD R2, R237, R5, R2 ;  /* 0x00000005ed027224 */ /* 0x000fe200078e0202 */
[----:B------:R-:W-:Y:S01]  /*2300*/  @!P3 IADD3.X R11, R249, R31, R9, P4, !PT ;  /* 0x0000001ff90bb210 */ /* 0x000fe200027fe409 */
[----:B------:R-:W-:Y:S01]  /*2310*/  IMAD R19, R13, UR8, RZ ;  /* 0x000000080d137c24 */ /* 0x000fe2000f8e02ff */
[----:B------:R-:W-:Y:S01]  /*2320*/  ISETP.GE.AND P5, PT, R17, R20, PT ;  /* 0x000000141100720c */ /* 0x000fe20003fa6270 */
[----:B------:R-:W-:Y:S01]  /*2330*/  IMAD R13, R13, UR6, RZ ;  /* 0x000000060d0d7c24 */ /* 0x000fe2000f8e02ff */
[----:B------:R-:W-:Y:S01]  /*2340*/  LEA.HI R9, R238, R238, RZ, 0x1 ;  /* 0x000000eeee097211 */ /* 0x000fe200078f08ff */
[----:B------:R-:W-:Y:S01]  /*2350*/  IMAD.WIDE.U32 R22, R14, UR8, R22 ;  /* 0x000000080e167c25 */ /* 0x000fe2000f8e0016 */
[----:B------:R-:W-:-:S02]  /*2360*/  IADD3.X R17, R15, R29, R2, P0, !PT ;  /* 0x0000001d0f117210 */ /* 0x000fc400007fe402 */
[----:B------:R-:W-:Y:S01]  /*2370*/  @!P1 IADD3 R2, P0, R209, 0x20, RZ ;  /* 0x00000020d1029810 */ /* 0x000fe20007f1e0ff */
[----:B------:R-:W-:Y:S01]  /*2380*/  IMAD R13, R14, UR7, R13 ;  /* 0x000000070e0d7c24 */ /* 0x000fe2000f8e020d */
[----:B------:R-:W-:Y:S01]  /*2390*/  LOP3.LUT R9, R9, 0xfffffffe, RZ, 0xc0, !PT ;  /* 0xfffffffe09097812 */ /* 0x000fe200078ec0ff */
[----:B------:R-:W-:Y:S01]  /*23a0*/  @!P2 IMAD R12, R213, R6, RZ ;  /* 0x00000006d50ca224 */ /* 0x000fe200078e02ff */
[C---:B------:R-:W-:Y:S01]  /*23b0*/  ISETP.GE.AND P4, PT, R209.reuse, R20, PT ;  /* 0x00000014d100720c */ /* 0x040fe20003f86270 */
[----:B------:R-:W-:Y:S01]  /*23c0*/  @!P1 IMAD.X R15, RZ, RZ, R213, P0 ;  /* 0x000000ffff0f9224 */ /* 0x000fe200000e06d5 */
[----:B------:R-:W-:Y:S01]  /*23d0*/  @!P1 IADD3 R3, P0, R209, 0x20, RZ ;  /* 0x00000020d1039810 */ /* 0x000fe20007f1e0ff */
[----:B------:R-:W-:Y:S02]  /*23e0*/  IMAD.IADD R8, R238, 0x1, -R9 ;  /* 0x00000001ee087824 */ /* 0x000fe400078e0a09 */
[----:B------:R-:W-:Y:S02]  /*23f0*/  IMAD.SHL.U32 R231, R204, 0x4, RZ ;  /* 0x00000004cce77824 */ /* 0x000fe400078e00ff */
[----:B------:R-:W-:-:S02]  /*2400*/  IMAD.MOV.U32 R234, RZ, RZ, 0x7f800000 ;  /* 0x7f800000ffea7424 */ /* 0x000fc400078e00ff */
[----:B------:R-:W-:Y:S02]  /*2410*/  IMAD.MOV.U32 R235, RZ, RZ, 0x7f800000 ;  /* 0x7f800000ffeb7424 */ /* 0x000fe400078e00ff */
[----:B------:R-:W-:Y:S02]  /*2420*/  IMAD.MOV.U32 R190, RZ, RZ, 0x20 ;  /* 0x00000020ffbe7424 */ /* 0x000fe400078e00ff */
[----:B------:R-:W-:Y:S01]  /*2430*/  VIADD R224, R204, 0x1 ;  /* 0x00000001cce07836 */ /* 0x000fe20000000000 */
[----:B------:R2:W-:Y:S01]  /*2440*/  @P4 STS.128 [R214+0xc000], RZ ;  /* 0x00c000ffd6004388 */ /* 0x0005e20000000c00 */
[----:B------:R-:W-:Y:S01]  /*2450*/  @!P1 IMAD.X R9, RZ, RZ, R213, P0 ;  /* 0x000000ffff099224 */ /* 0x000fe200000e06d5 */
[----:B------:R-:W-:Y:S01]  /*2460*/  ISETP.NE.AND P0, PT, R8, 0x1, PT ;  /* 0x000000010800780c */ /* 0x000fe20003f05270 */
[C---:B------:R-:W-:Y:S01]  /*2470*/  IMAD R8, R14.reuse, UR9, R19 ;  /* 0x000000090e087c24 */ /* 0x040fe2000f8e0213 */
[----:B------:R2:W-:Y:S01]  /*2480*/  @P4 STS.128 [R214+0xe000], RZ ;  /* 0x00e000ffd6004388 */ /* 0x0005e20000000c00 */
[----:B------:R-:W-:-:S04]  /*2490*/  IMAD.WIDE.U32 R18, R14, UR6, R16 ;  /* 0x000000060e127c25 */ /* 0x000fc8000f8e0010 */
[----:B------:R-:W-:Y:S01]  /*24a0*/  IMAD.MOV.U32 R189, RZ, RZ, 0x40 ;  /* 0x00000040ffbd7424 */ /* 0x000fe200078e00ff */
[----:B------:R2:W-:Y:S01]  /*24b0*/  @P4 STS.128 [R214+0x10000], RZ ;  /* 0x010000ffd6004388 */ /* 0x0005e20000000c00 */
[----:B------:R-:W-:Y:S01]  /*24c0*/  @!P1 IMAD R16, R9, R4, RZ ;  /* 0x0000000409109224 */ /* 0x000fe200078e02ff */
[----:B------:R-:W-:Y:S01]  /*24d0*/  CS2R R142, SRZ ;  /* 0x00000000008e7805 */ /* 0x000fe2000001ff00 */
[----:B------:R-:W-:Y:S01]  /*24e0*/  IMAD.IADD R23, R23, 0x1, R8 ;  /* 0x0000000117177824 */ /* 0x000fe200078e0208 */
[----:B------:R-:W-:Y:S01]  /*24f0*/  @!PT LDS RZ, [RZ] ;  /* 0x00000000fffff984 */ /* 0x000fe20000000800 */
[----:B------:R-:W-:Y:S01]  /*2500*/  @!PT LDS RZ, [RZ] ;  /* 0x00000000fffff984 */ /* 0x000fe20000000800 */
[----:B------:R-:W-:Y:S01]  /*2510*/  @!PT LDS RZ, [RZ] ;  /* 0x00000000fffff984 */ /* 0x000fe20000000800 */
[----:B------:R-:W-:Y:S01]  /*2520*/  @!P4 LDGSTS.E.BYPASS.LTC128B.128 [R214+0xc000], desc[UR14][R246.64] ;  /* 0x0c000000f6d6cfae */ /* 0x000fe2000b901d4e */
[----:B------:R-:W-:Y:S01]  /*2530*/  IMAD.IADD R9, R19, 0x1, R13 ;  /* 0x0000000113097824 */ /* 0x000fe200078e020d */
[----:B------:R-:W-:Y:S01]  /*2540*/  CS2R R140, SRZ ;  /* 0x00000000008c7805 */ /* 0x000fe2000001ff00 */
[----:B------:R-:W-:Y:S01]  /*2550*/  @!P2 IMAD.MOV.U32 R8, RZ, RZ, R18 ;  /* 0x000000ffff08a224 */ /* 0x000fe200078e0012 */
        /* <DEDUP_REMOVED lines=8> */
[----:B------:R2:W-:Y:S01]  /*25e0*/  @P3 STS.128 [R214+0xd000], RZ ;  /* 0x00d000ffd6003388 */ /* 0x0005e20000000c00 */
        /* <DEDUP_REMOVED lines=11> */
[----:B------:R-:W-:Y:S01]  /*26a0*/  @!PT LDS RZ, [RZ] ;  /* 0x00000000fffff984 */ /* 0x000fe20000000800 */
[----:B------:R-:W-:Y:S01]  /*26b0*/  @!PT LDS RZ, [RZ] ;  /* 0x00000000fffff984 */ /* 0x000fe20000000800 */
[----:B------:R-:W-:Y:S01]  /*26c0*/  @!PT LDS RZ, [RZ] ;  /* 0x00000000fffff984 */ /* 0x000fe20000000800 */
[----:B------:R-:W-:Y:S01]  /*26d0*/  @!P3 LDGSTS.E.BYPASS.LTC128B.128 [R214+0xd000], desc[UR14][R24.64] ;  /* 0x0d00000018d6bfae */ /* 0x000fe2000b901d4e */
[----:B------:R-:W-:Y:S01]  /*26e0*/  @!P1 IMAD.WIDE.U32 R18, R3, R4, R18 ;  /* 0x0000000403129225 */ /* 0x000fe200078e0012 */
[----:B------:R-:W-:-:S02]  /*26f0*/  CS2R R126, SRZ ;  /* 0x00000000007e7805 */ /* 0x000fc4000001ff00 */
[----:B------:R-:W-:Y:S01]  /*2700*/  CS2R R124, SRZ ;  /* 0x00000000007c7805 */ /* 0x000fe2000001ff00 */
[----:B------:R-:W-:Y:S01]  /*2710*/  @!P3 LDGSTS.E.BYPASS.LTC128B.128 [R214+0xf000], desc[UR14][R24.64+0x80] ;  /* 0x0f00008018d6bfae */ /* 0x000fe2000b901d4e */
[-C--:B------:R-:W-:Y:S01]  /*2720*/  @!P2 IMAD R12, R209, R7.reuse, R12 ;  /* 0x00000007d10ca224 */ /* 0x080fe200078e020c */
[----:B------:R-:W-:Y:S01]  /*2730*/  IADD3 R224, R239, R224, -R242 ;  /* 0x000000e0efe07210 */ /* 0x000fe20007ffe8f2 */
[C---:B------:R-:W-:Y:S01]  /*2740*/  @!P1 IMAD R15, R2.reuse, R7, R15 ;  /* 0x00000007020f9224 */ /* 0x040fe200078e020f */
[----:B------:R-:W-:Y:S01]  /*2750*/  @!P3 LDGSTS.E.BYPASS.LTC128B.128 [R214+0x11000], desc[UR14][R24.64+0x100] ;  /* 0x1100010018d6bfae */ /* 0x000fe2000b901d4e */
[----:B------:R-:W-:Y:S01]  /*2760*/  @!P1 IMAD.WIDE.U32 R16, R2, R6, R16 ;  /* 0x0000000602109225 */ /* 0x000fe200078e0010 */
[----:B------:R-:W-:Y:S01]  /*2770*/  CS2R R130, SRZ ;  /* 0x0000000000827805 */ /* 0x000fe2000001ff00 */
[----:B------:R-:W4:Y:S01]  /*2780*/  @!P2 LDC.64 R6, c[0x0][0x220] ;  /* 0x00008800ff06ab82 */ /* 0x000f220000000a00 */
[----:B------:R-:W-:Y:S01]  /*2790*/  CS2R R128, SRZ ;  /* 0x0000000000807805 */ /* 0x000fe2000001ff00 */
        /* <DEDUP_REMOVED lines=53> */
[----:B------:R-:W-:Y:S01]  /*2af0*/  CS2R R26, SRZ ;  /* 0x00000000001a7805 */ /* 0x000fe2000001ff00 */
[----:B------:R-:W-:Y:S01]  /*2b00*/  ULDC UR7, c[0x0][0x39c] ;  /* 0x0000e70000077ab9 */ /* 0x000fe20000000800 */
[----:B------:R1:W-:Y:S01]  /*2b10*/  @P4 STS [R236+0x4008], RZ ;  /* 0x004008ffec004388 */ /* 0x0003e20000000800 */
[----:B------:R-:W-:-:S03]  /*2b20*/  ULDC UR6, c[0x0][0x2ec] ;  /* 0x0000bb0000067ab9 */ /* 0x000fc60000000800 */
        /* <DEDUP_REMOVED lines=93> */
.L_x_671:
[----:B------:R-:W0:Y:S01]  /*3100*/  LDGDEPBAR ;  /* 0x00000000000079af */ /* 0x000e220000000000 */
[----:B------:R-:W-:Y:S01]  /*3110*/  IADD3 R150, R192, R190, RZ ;  /* 0x000000bec0967210 */ /* 0x000fe20007ffe0ff */
[----:B-----5:R-:W-:Y:S01]  /*3120*/  FMUL.FTZ R168, R234, 1.4426950216293334961 ;  /* 0x3fb8aa3beaa87820 */ /* 0x020fe20000410000 */
[-C--:B------:R-:W-:Y:S02]  /*3130*/  IADD3 R149, R192, R189.reuse, RZ ;  /* 0x000000bdc0957210 */ /* 0x080fe40007ffe0ff */
[----:B------:R-:W-:Y:S02]  /*3140*/  IADD3 R148, R150, R189, RZ ;  /* 0x000000bd96947210 */ /* 0x000fe40007ffe0ff */
[----:B------:R-:W-:Y:S02]  /*3150*/  SHF.L.U32 R165, R238, 0x6, RZ ;  /* 0x00000006eea57819 */ /* 0x000fe400000006ff */
[----:B------:R-:W-:Y:S02]  /*3160*/  FSETP.NEU.FTZ.AND P0, PT, R234, -INF , PT ;  /* 0xff800000ea00780b */ /* 0x000fe40003f1d000 */
[----:B------:R-:W-:Y:S02]  /*3170*/  ISETP.GE.AND P2, PT, R165, R242, PT ;  /* 0x000000f2a500720c */ /* 0x000fe40003f46270 */
[----:B------:R-:W-:Y:S02]  /*3180*/  FSEL R168, R168, RZ, P0 ;  /* 0x000000ffa8a87208 */ /* 0x000fe40000000000 */
[----:B------:R-:W-:Y:S02]  /*3190*/  ISETP.LT.AND P2, PT, R223, R239, P2 ;  /* 0x000000efdf00720c */ /* 0x000fe40001741270 */
[----:B------:R-:W-:Y:S02]  /*31a0*/  FSETP.NEU.FTZ.AND P0, PT, R235, -INF , PT ;  /* 0xff800000eb00780b */ /* 0x000fe40003f1d000 */
[----:B------:R-:W-:Y:S01]  /*31b0*/  ISETP.GT.AND P3, PT, R238, R225, PT ;  /* 0x000000e1ee00720c */ /* 0x000fe20003f64270 */
[----:B------:R-:W-:Y:S04]  /*31c0*/  DEPBAR.LE SB0, 0x0 ;  /* 0x000080000000791a */ /* 0x000fe80000000000 */
[----:B------:R-:W-:Y:S04]  /*31d0*/  BAR.SYNC.DEFER_BLOCKING 0x0 ;  /* 0x0000000000007b1d */ /* 0x000fe80000010000 */
        /* <DEDUP_REMOVED lines=8> */
[----:B------:R-:W1:Y:S05]  /*3260*/  LDSM.16.M88.4 R72, [R198+UR5+0x12000] ;  /* 0x01200005c648783b */ /* 0x000e6a0008000200 */
[----:B------:R-:W2:Y:S05]  /*3270*/  LDSM.16.M88.4 R76, [R198+UR5+0x12800] ;  /* 0x01280005c64c783b */ /* 0x000eaa0008000200 */
[----:B------:R-:W-:Y:S05]  /*3280*/  LDSM.16.M88.4 R80, [R150] ;  /* 0x000000009650783b */ /* 0x000fea0000000200 */
[----:B------:R-:W3:Y:S05]  /*3290*/  LDSM.16.M88.4 R84, [R197] ;  /* 0x00000000c554783b */ /* 0x000eea0000000200 */
[----:B------:R-:W4:Y:S05]  /*32a0*/  LDSM.16.M88.4 R88, [R197+0x800] ;  /* 0x00080000c558783b */ /* 0x000f2a0000000200 */
[----:B------:R-:W-:Y:S05]  /*32b0*/  LDSM.16.M88.4 R92, [R149] ;  /* 0x00000000955c783b */ /* 0x000fea0000000200 */
[----:B------:R-:W4:Y:S01]  /*32c0*/  LDSM.16.M88.4 R96, [R196] ;  /* 0x00000000c460783b */ /* 0x000f220000000200 */
[C---:B-1----:R-:W-:Y:S06]  /*32d0*/  HMMA.16816.F32.BF16 R4, R68.reuse, R72, RZ ;  /* 0x000000484404723c */ /* 0x042fec00000418ff */
[C---:B------:R-:W-:Y:S01]  /*32e0*/  HMMA.16816.F32.BF16 R8, R68.reuse, R74, RZ ;  /* 0x0000004a4408723c */ /* 0x040fe200000418ff */
[----:B------:R-:W-:Y:S05]  /*32f0*/  LDSM.16.M88.4 R72, [R148] ;  /* 0x000000009448783b */ /* 0x000fea0000000200 */
[C---:B--2---:R-:W-:Y:S06]  /*3300*/  HMMA.16816.F32.BF16 R12, R68.reuse, R76, RZ ;  /* 0x0000004c440c723c */ /* 0x044fec00000418ff */
        /* <DEDUP_REMOVED lines=195> */
[----:B------:R-:W-:Y:S03]  /*3f40*/  FMUL.FTZ R158, R158, UR7 ;  /* 0x000000079e9e7c20 */ /* 0x000fe60008410000 */
[----:B------:R-:W-:Y:S01]  /*3f50*/  MUFU.EX2 R175, R175 ;  /* 0x000000af00af7308 */ /* 0x000fe20000000800 */
[-C--:B---3--:R-:W-:Y:S01]  /*3f60*/  MOV R184, R165.reuse ;  /* 0x000000a500b87202 */ /* 0x088fe20000000f00 */
[----:B------:R-:W-:Y:S01]  /*3f70*/  FFMA.FTZ R168, R187, UR6, -R168 ;  /* 0x00000006bba87c23 */ /* 0x000fe200080108a8 */
[C---:B------:R-:W-:Y:S01]  /*3f80*/  @!P2 FSEL R184, R165.reuse, -INF , !P1 ;  /* 0xff800000a5b8a808 */ /* 0x040fe20004800000 */
[----:B------:R-:W-:Y:S01]  /*3f90*/  FMUL.FTZ R164, R164, UR7 ;  /* 0x00000007a4a47c20 */ /* 0x000fe20008410000 */
[----:B------:R-:W-:Y:S01]  /*3fa0*/  FFMA.FTZ R165, -R165, R165, 1 ;  /* 0x3f800000a5a57423 */ /* 0x000fe200000101a5 */
[----:B------:R-:W-:Y:S01]  /*3fb0*/  FMUL.FTZ R161, R161, UR7 ;  /* 0x00000007a1a17c20 */ /* 0x000fe20008410000 */
[----:B------:R-:W-:Y:S03]  /*3fc0*/  FMUL.FTZ R162, R162, UR7 ;  /* 0x00000007a2a27c20 */ /* 0x000fe60008410000 */
[----:B------:R-:W1:Y:S01]  /*3fd0*/  MUFU.EX2 R174, R174 ;  /* 0x000000ae00ae7308 */ /* 0x000e620000000800 */
[-C--:B--2---:R-:W-:Y:S01]  /*3fe0*/  MOV R186, R166.reuse ;  /* 0x000000a600ba7202 */ /* 0x084fe20000000f00 */
[--C-:B------:R-:W-:Y:S01]  /*3ff0*/  FFMA.FTZ R169, R184, UR6, -R167.reuse ;  /* 0x00000006b8a97c23 */ /* 0x100fe200080108a7 */
[C---:B------:R-:W-:Y:S01]  /*4000*/  @!P2 FSEL R186, R166.reuse, -INF , !P0 ;  /* 0xff800000a6baa808 */ /* 0x040fe20004000000 */
[----:B------:R-:W-:Y:S01]  /*4010*/  FFMA.FTZ R166, -R166, R166, 1 ;  /* 0x3f800000a6a67423 */ /* 0x000fe200000101a6 */
[----:B------:R-:W-:Y:S05]  /*4020*/  FMUL.FTZ R165, R165, UR7 ;  /* 0x00000007a5a57c20 */ /* 0x000fea0008410000 */
[----:B------:R-:W-:Y:S01]  /*4030*/  MUFU.EX2 R183, R183 ;  /* 0x000000b700b77308 */ /* 0x000fe20000000800 */
[----:B------:R-:W-:Y:S01]  /*4040*/  FFMA.FTZ R167, R186, UR6, -R167 ;  /* 0x00000006baa77c23 */ /* 0x000fe200080108a7 */
[----:B------:R-:W-:Y:S08]  /*4050*/  FMUL.FTZ R166, R166, UR7 ;  /* 0x00000007a6a67c20 */ /* 0x000ff00008410000 */
[----:B------:R-:W2:Y:S01]  /*4060*/  MUFU.EX2 R182, R182 ;  /* 0x000000b600b67308 */ /* 0x000ea20000000800 */
[----:B-1----:R-:W-:Y:S05]  /*4070*/  F2FP.BF16.F32.PACK_AB R185, R174, R175 ;  /* 0x000000afaeb9723e */ /* 0x002fea00000010ff */
[----:B------:R-:W-:Y:S04]  /*4080*/  STS [R218+0x20400], R185 ;  /* 0x020400b9da007388 */ /* 0x000fe80000000800 */
[----:B------:R-:W-:Y:S10]  /*4090*/  MUFU.EX2 R173, R173 ;  /* 0x000000ad00ad7308 */ /* 0x000ff40000000800 */
[----:B------:R-:W1:Y:S01]  /*40a0*/  MUFU.EX2 R172, R172 ;  /* 0x000000ac00ac7308 */ /* 0x000e620000000800 */
[----:B--2---:R-:W-:Y:S05]  /*40b0*/  F2FP.BF16.F32.PACK_AB R251, R182, R183 ;  /* 0x000000b7b6fb723e */ /* 0x004fea00000010ff */
[----:B------:R-:W-:Y:S04]  /*40c0*/  STS [R218+0x20000], R251 ;  /* 0x020000fbda007388 */ /* 0x000fe80000000800 */
        /* <DEDUP_REMOVED lines=10> */
[----:B------:R2:W-:Y:S01]  /*4170*/  MUFU.EX2 R168, R167 ;  /* 0x000000a700a87308 */ /* 0x0005e20000000800 */
[----:B------:R-:W-:Y:S09]  /*4180*/  IADD3.X R185, R232, R229, RZ, P0, !PT ;  /* 0x000000e5e8b97210 */ /* 0x000ff200007fe4ff */
[----:B------:R-:W-:Y:S10]  /*4190*/  MUFU.EX2 R179, R179 ;  /* 0x000000b300b37308 */ /* 0x000ff40000000800 */
[----:B------:R-:W1:Y:S01]  /*41a0*/  MUFU.EX2 R178, R178 ;  /* 0x000000b200b27308 */ /* 0x000e620000000800 */
[----:B--2---:R-:W-:Y:S05]  /*41b0*/  F2FP.BF16.F32.PACK_AB R167, R170, R171 ;  /* 0x000000abaaa7723e */ /* 0x004fea00000010ff */
[----:B------:R2:W-:Y:S04]  /*41c0*/  STS [R220+0x20400], R167 ;  /* 0x020400a7dc007388 */ /* 0x0005e80000000800 */
[----:B------:R-:W3:Y:S10]  /*41d0*/  MUFU.EX2 R177, R177 ;  /* 0x000000b100b17308 */ /* 0x000ef40000000800 */
[----:B------:R-:W4:Y:S01]  /*41e0*/  MUFU.EX2 R169, R169 ;  /* 0x000000a900a97308 */ /* 0x000f220000000800 */
[----:B-1----:R-:W-:Y:S05]  /*41f0*/  F2FP.BF16.F32.PACK_AB R243, R178, R179 ;  /* 0x000000b3b2f3723e */ /* 0x002fea00000010ff */
[----:B------:R-:W-:Y:S01]  /*4200*/  STS [R220+0x20000], R243 ;  /* 0x020000f3dc007388 */ /* 0x000fe20000000800 */
[----:B---3--:R-:W-:Y:S05]  /*4210*/  F2FP.BF16.F32.PACK_AB R201, R176, R177 ;  /* 0x000000b1b0c9723e */ /* 0x008fea00000010ff */
[----:B------:R-:W-:Y:S01]  /*4220*/  STS [R226+0x20000], R201 ;  /* 0x020000c9e2007388 */ /* 0x000fe20000000800 */
[----:B----4-:R-:W-:Y:S04]  /*4230*/  F2FP.BF16.F32.PACK_AB R187, R168, R169 ;  /* 0x000000a9a8bb723e */ /* 0x010fe800000010ff */
[----:B--2---:R-:W2:Y:S05]  /*4240*/  LDG.E R167, desc[UR14][R184.64] ;  /* 0x0000000eb8a77981 */ /* 0x004eaa000c1e1900 */
[----:B------:R-:W-:Y:S05]  /*4250*/  STS [R226+0x20400], R187 ;  /* 0x020400bbe2007388 */ /* 0x000fea0000000800 */
[----:B------:R-:W-:Y:S05]  /*4260*/  LDSM.16.M88.4 R68, [R99+0xc000] ;  /* 0x00c000006344783b */ /* 0x000fea0000000200 */
[----:B------:R-:W1:Y:S05]  /*4270*/  LDSM.16.M88.4 R72, [R198+UR5+0x18000] ;  /* 0x01800005c648783b */ /* 0x000e6a0008000200 */
[----:B------:R-:W3:Y:S05]  /*4280*/  LDSM.16.M88.4 R76, [R198+UR5+0x18800] ;  /* 0x01880005c64c783b */ /* 0x000eea0008000200 */
[----:B------:R-:W-:Y:S05]  /*4290*/  LDSM.16.M88.4 R80, [R98+0xc000] ;  /* 0x00c000006250783b */ /* 0x000fea0000000200 */
[----:B------:R-:W4:Y:S05]  /*42a0*/  LDSM.16.M88.4 R84, [R197+0x6000] ;  /* 0x00600000c554783b */ /* 0x000f2a0000000200 */
[----:B------:R-:W4:Y:S05]  /*42b0*/  LDSM.16.M88.4 R88, [R197+0x6800] ;  /* 0x00680000c558783b */ /* 0x000f2a0000000200 */
[----:B------:R2:W2:Y:S05]  /*42c0*/  LDG.E R184, desc[UR14][R184.64+0x20] ;  /* 0x0000200eb8b87981 */ /* 0x0004aa000c1e1900 */
[----:B------:R-:W-:Y:S01]  /*42d0*/  LDSM.16.M88.4 R92, [R196+0x6000] ;  /* 0x00600000c45c783b */ /* 0x000fe20000000200 */
[C---:B-1----:R-:W-:Y:S06]  /*42e0*/  HMMA.16816.F32.BF16 R4, R68.reuse, R72, RZ ;  /* 0x000000484404723c */ /* 0x042fec00000418ff */
[C---:B------:R-:W-:Y:S01]  /*42f0*/  HMMA.16816.F32.BF16 R8, R68.reuse, R74, RZ ;  /* 0x0000004a4408723c */ /* 0x040fe200000418ff */
[----:B------:R-:W1:Y:S05]  /*4300*/  LDSM.16.M88.4 R72, [R97+0xc000] ;  /* 0x00c000006148783b */ /* 0x000e6a0000000200 */
[C---:B---3--:R-:W-:Y:S06]  /*4310*/  HMMA.16816.F32.BF16 R12, R68.reuse, R76, RZ ;  /* 0x0000004c440c723c */ /* 0x048fec00000418ff */
[----:B------:R-:W-:Y:S01]  /*4320*/  HMMA.16816.F32.BF16 R16, R68, R78, RZ ;  /* 0x0000004e4410723c */ /* 0x000fe200000418ff */
[----:B------:R-:W3:Y:S05]  /*4330*/  LDSM.16.M88.4 R68, [R196+0x6800] ;  /* 0x00680000c444783b */ /* 0x000eea0000000200 */
[C---:B----4-:R-:W-:Y:S01]  /*4340*/  HMMA.16816.F32.BF16 R4, R80.reuse, R84, R4 ;  /* 0x000000545004723c */ /* 0x050fe20000041804 */
[----:B------:R-:W-:Y:S05]  /*4350*/  LDSM.16.M88.4 R76, [R96+0xc000] ;  /* 0x00c00000604c783b */ /* 0x000fea0000000200 */
[C---:B------:R-:W-:Y:S01]  /*4360*/  HMMA.16816.F32.BF16 R8, R80.reuse, R86, R8 ;  /* 0x000000565008723c */ /* 0x040fe20000041808 */
[----:B------:R-:W4:Y:S05]  /*4370*/  LDSM.16.M88.4 R84, [R195+0x6000] ;  /* 0x00600000c354783b */ /* 0x000f2a0000000200 */
[C---:B------:R-:W-:Y:S06]  /*4380*/  HMMA.16816.F32.BF16 R12, R80.reuse, R88, R12 ;  /* 0x00000058500c723c */ /* 0x040fec000004180c */
[----:B------:R-:W-:Y:S01]  /*4390*/  HMMA.16816.F32.BF16 R16, R80, R90, R16 ;  /* 0x0000005a5010723c */ /* 0x000fe20000041810 */
[----:B------:R-:W4:Y:S05]  /*43a0*/  LDSM.16.M88.4 R80, [R195+0x6800] ;  /* 0x00680000c350783b */ /* 0x000f2a0000000200 */
[C---:B-1----:R-:W-:Y:S01]  /*43b0*/  HMMA.16816.F32.BF16 R4, R72.reuse, R92, R4 ;  /* 0x0000005c4804723c */ /* 0x042fe20000041804 */
[----:B------:R-:W-:Y:S05]  /*43c0*/  LDSM.16.M88.4 R88, [R99+0xe000] ;  /* 0x00e000006358783b */ /* 0x000fea0000000200 */
[C---:B------:R-:W-:Y:S01]  /*43d0*/  HMMA.16816.F32.BF16 R8, R72.reuse, R94, R8 ;  /* 0x0000005e4808723c */ /* 0x040fe20000041808 */
[----:B------:R-:W1:Y:S05]  /*43e0*/  LDSM.16.M88.4 R92, [R198+UR5+0x1a000] ;  /* 0x01a00005c65c783b */ /* 0x000e6a0008000200 */
[C---:B---3--:R-:W-:Y:S06]  /*43f0*/  HMMA.16816.F32.BF16 R12, R72.reuse, R68, R12 ;  /* 0x00000044480c723c */ /* 0x048fec000004180c */
[----:B------:R-:W-:Y:S01]  /*4400*/  HMMA.16816.F32.BF16 R16, R72, R70, R16 ;  /* 0x000000464810723c */ /* 0x000fe20000041810 */
[----:B------:R-:W3:Y:S05]  /*4410*/  LDSM.16.M88.4 R68, [R198+UR5+0x1a800] ;  /* 0x01a80005c644783b */ /* 0x000eea0008000200 */
        /* <DEDUP_REMOVED lines=10> */
[----:B------:R-:W1:Y:S05]  /*44c0*/  LDSM.16.M88.4 R92, [R196+0x8000] ;  /* 0x00800000c45c783b */ /* 0x000e6a0000000200 */
[C---:B---3--:R-:W-:Y:S06]  /*44d0*/  HMMA.16816.F32.BF16 R12, R88.reuse, R68, R12 ;  /* 0x00000044580c723c */ /* 0x048fec000004180c */
[----:B------:R-:W-:Y:S01]  /*44e0*/  HMMA.16816.F32.BF16 R16, R88, R70, R16 ;  /* 0x000000465810723c */ /* 0x000fe20000041810 */
        /* <DEDUP_REMOVED lines=121> */
.L_x_669:
        /* <DEDUP_REMOVED lines=106> */
.L_x_670:
        /* <DEDUP_REMOVED lines=483> */
.L_x_672:
        /* <DEDUP_REMOVED lines=12> */
.L_x_673:
        /* <DEDUP_REMOVED lines=46> */
.L_x_675:
[----:B------:R-:W-:Y:S05]  /*74f0*/  BSYNC B0 ;  /* 0x0000000000007941 */ /* 0x000fea0003800000 */
.L_x_674:
        /* <DEDUP_REMOVED lines=15> */
.L_x_677:
[----:B------:R-:W-:Y:S05]  /*75f0*/  BSYNC B0 ;  /* 0x0000000000007941 */ /* 0x000fea0003800000 */
.L_x_676:
        /* <DEDUP_REMOVED lines=24> */
.L_x_679:
[----:B------:R-:W-:Y:S05]  /*7780*/  BSYNC B0 ;  /* 0x0000000000007941 */ /* 0x000fea0003800000 */
.L_x_678:
        /* <DEDUP_REMOVED lines=15> */
.L_x_668:
[----:B------:R-:W-:Y:S05]  /*7880*/  BSYNC B1 ;  /* 0x0000000000017941 */ /* 0x000fea0003800000 */
.L_x_654:
[----:B-1-3--:R-:W1:Y:S02]  /*7890*/  LDC R3, c[0x0][0xc] ;  /* 0x00000300ff037b82 */ /* 0x00ae640000000800 */
[----:B-1----:R-:W-:-:S04]  /*78a0*/  IADD3 R212, R3, R212, RZ ;  /* 0x000000d403d47210 */ /* 0x002fc80007ffe0ff */
[----:B------:R-:W-:-:S13]  /*78b0*/  ISETP.GE.AND P0, PT, R212, UR12, PT ;  /* 0x0000000cd4007c0c */ /* 0x000fda000bf06270 */
[----:B------:R-:W-:Y:S05]  /*78c0*/  @P0 BRA `(.L_x_680) ;  /* 0x0000000000040947 */ /* 0x000fea0003800000 */
[----:B------:R-:W-:Y:S05]  /*78d0*/  BRA `(.L_x_681) ;  /* 0xffffff9000087947 */ /* 0x000fea000383ffff */
.L_x_680:
[----:B------:R-:W-:Y:S05]  /*78e0*/  EXIT ;  /* 0x000000000000794d */ /* 0x000fea0003800000 */
.L_x_682:
        /* <DEDUP_REMOVED lines=9> */
.L_x_821:


//--------------------- .text._ZN5flash44flash_bwd_dq_dk_dv_loop_seqk_parallel_kernelI23Flash_bwd_kernel_traitsILi192ELi64ELi64ELi8ELi4ELi2ELi2ELb0ELb0EN7cutlass10bfloat16_tE19Flash_kernel_traitsILi192ELi64ELi64ELi8ES3_EELb1ELb1ELb0ELb1ELb0ELb0ELb0EEEvNS_16Flash_bwd_paramsE --------------------------
	.section	.text._ZN5flash44flash_bwd_dq_dk_dv_loop_seqk_parallel_kernelI23Flash_bwd_kernel_traitsILi192ELi64ELi64ELi8ELi4ELi2ELi2ELb0ELb0EN7cutlass10bfloat16_tE19Flash_kernel_traitsILi192ELi64ELi64ELi8ES3_EELb1ELb1ELb0ELb1ELb0ELb0ELb0EEEvNS_16Flash_bwd_paramsE,"ax",@progbits
	.align	128
        .global         _ZN5flash44flash_bwd_dq_dk_dv_loop_seqk_parallel_kernelI23Flash_bwd_kernel_traitsILi192ELi64ELi64ELi8ELi4ELi2ELi2ELb0ELb0EN7cutlass10bfloat16_tE19Flash_kernel_traitsILi192ELi64ELi64ELi8ES3_EELb1ELb1ELb0ELb1ELb0ELb0ELb0EEEvNS_16Flash_bwd_paramsE
        .type           _ZN5flash44flash_bwd_dq_dk_dv_loop_seqk_parallel_kernelI23Flash_bwd_kernel_traitsILi192ELi64ELi64ELi8ELi4ELi2ELi2ELb0ELb0EN7cutlass10bfloat16_tE19Flash_kernel_traitsILi192ELi64ELi64ELi8ES3_EELb1ELb1ELb0ELb1ELb0ELb0ELb0EEEvNS_16Flash_bwd_paramsE,@function
        .size           _ZN5flash44flash_bwd_dq_dk_dv_loop_seqk_parallel_kernelI23Flash_bwd_kernel_traitsILi192ELi64ELi64ELi8ELi4ELi2ELi2ELb0ELb0EN7cutlass10bfloat16_tE19Flash_kernel_traitsILi192ELi64ELi64ELi8ES3_EELb1ELb1ELb0ELb1ELb0ELb0ELb0EEEvNS_16Flash_bwd_paramsE,(.L_x_822 - _ZN5flash44flash_bwd_dq_dk_dv_loop_seqk_parallel_kernelI23Flash_bwd_kernel_traitsILi192ELi64ELi64ELi8ELi4ELi2ELi2ELb0ELb0EN7cutlass10bfloat16_tE19Flash_kernel_traitsILi192ELi64ELi64ELi8ES3_EELb1ELb1ELb0ELb1ELb0ELb0ELb0EEEvNS_16Flash_bwd_paramsE)
        .other          _ZN5flash44flash_bwd_dq_dk_dv_loop_seqk_parallel_kernelI23Flash_bwd_kernel_traitsILi192ELi64ELi64ELi8ELi4ELi2ELi2ELb0ELb0EN7cutlass10bfloat16_tE19Flash_kernel_traitsILi192ELi64ELi64ELi8ES3_EELb1ELb1ELb0ELb1ELb0ELb0ELb0EEEvNS_16Flash_bwd_paramsE,@"STO_CUDA_ENTRY STV_DEFAULT"
_ZN5flash44flash_bwd_dq_dk_dv_loop_seqk_parallel_kernelI23Flash_bwd_kernel_traitsILi192ELi64ELi64ELi8ELi4ELi2ELi2ELb0ELb0EN7cutlass10bfloat16_tE19Flash_kernel_traitsILi192ELi64ELi64ELi8ES3_EELb1ELb1ELb0ELb1ELb0ELb0ELb0EEEvNS_16Flash_bwd_paramsE:
.text._ZN5flash44flash_bwd_dq_dk_dv_loop_seqk_parallel_kernelI23Flash_bwd_kernel_traitsILi192ELi64ELi64ELi8ELi4ELi2ELi2ELb0ELb0EN7cutlass10bfloat16_tE19Flash_kernel_traitsILi192ELi64ELi64ELi8ES3_EELb1ELb1ELb0ELb1ELb0ELb0ELb0EEEvNS_16Flash_bwd_paramsE:
        /* <DEDUP_REMOVED lines=14> */
[----:B------:R-:W-:Y:S01]  /*00e0*/  IMAD.MOV.U32 R212, RZ, RZ, -0x10 ;  /* 0xfffffff0ffd47424 */ /* 0x000fe200078e00ff */
[----:B------:R-:W-:Y:S01]  /*00f0*/  ULDC.64 UR14, c[0x0][0x208] ;  /* 0x00008200000e7ab9 */ /* 0x000fe20000000a00 */
[----:B------:R-:W-:Y:S01]  /*0100*/  ULDC.64 UR10, c[0x0][0x300] ;  /* 0x0000c000000a7ab9 */ /* 0x000fe20000000a00 */
[----:B------:R-:W4:Y:S01]  /*0110*/  S2R R194, SR_CTAID.Z ;  /* 0x0000000000c27919 */ /* 0x000f220000002700 */
        /* <DEDUP_REMOVED lines=23> */
[----:B------:R-:W-:Y:S02]  /*0290*/  LEA.HI R3, R3, R10, RZ, 0x1 ;  /* 0x0000000a03037211 */ /* 0x000fe400078f08ff */
[----:B------:R-:W-:Y:S02]  /*02a0*/  LEA.HI R7, R7, R2, RZ, 0x3 ;  /* 0x0000000207077211 */ /* 0x000fe400078f18ff */
[----:B------:R-:W-:Y:S02]  /*02b0*/  SHF.R.S32.HI R187, RZ, 0x3, R13 ;  /* 0x00000003ffbb7819 */ /* 0x000fe4000001140d */
[----:B------:R-:W-:Y:S02]  /*02c0*/  LOP3.LUT R7, R7, 0xfffffff8, RZ, 0xc0, !PT ;  /* 0xfffffff807077812 */ /* 0x000fe400078ec0ff */
[----:B------:R-:W-:Y:S01]  /*02d0*/  SHF.R.S32.HI R8, RZ, 0x4, R4 ;  /* 0x00000004ff087819 */ /* 0x000fe20000011404 */
[----:B------:R-:W-:Y:S01]  /*02e0*/  IMAD.SHL.U32 R5, R187, 0x40, RZ ;  /* 0x00000040bb057824 */ /* 0x000fe200078e00ff */
[----:B------:R-:W-:Y:S01]  /*02f0*/  LEA.HI R185, R185, R10, RZ, 0x2 ;  /* 0x0000000ab9b97211 */ /* 0x000fe200078f10ff */
[----:B------:R-:W-:Y:S01]  /*0300*/  IMAD.IADD R7, R2, 0x1, -R7 ;  /* 0x0000000102077824 */ /* 0x000fe200078e0a07 */
[----:B------:R-:W-:-:S02]  /*0310*/  LOP3.LUT R3, R3, 0xfffffffe, RZ, 0xc0, !PT ;  /* 0xfffffffe03037812 */ /* 0x000fc400078ec0ff */
[----:B------:R-:W-:Y:S02]  /*0320*/  LEA.HI R4, R4, R8, RZ, 0x1 ;  /* 0x0000000804047211 */ /* 0x000fe400078f08ff */
[----:B------:R-:W-:Y:S01]  /*0330*/  LOP3.LUT R185, R185, 0xfffffffc, RZ, 0xc0, !PT ;  /* 0xfffffffcb9b97812 */ /* 0x000fe200078ec0ff */
[----:B------:R-:W-:Y:S01]  /*0340*/  IMAD.IADD R3, R10, 0x1, -R3 ;  /* 0x000000010a037824 */ /* 0x000fe200078e0a03 */
[----:B------:R-:W-:Y:S02]  /*0350*/  LOP3.LUT P4, RZ, R178, 0x4, RZ, 0xc0, !PT ;  /* 0x00000004b2ff7812 */ /* 0x000fe4000788c0ff */
[----:B------:R-:W-:Y:S01]  /*0360*/  SHF.R.S32.HI R2, RZ, 0x1f, R6 ;  /* 0x0000001fff027819 */ /* 0x000fe20000011406 */
[----:B------:R-:W-:Y:S01]  /*0370*/  IMAD.IADD R185, R10, 0x1, -R185 ;  /* 0x000000010ab97824 */ /* 0x000fe200078e0ab9 */
[C---:B------:R-:W-:Y:S01]  /*0380*/  LOP3.LUT P3, RZ, R178.reuse, 0x2, RZ, 0xc0, !PT ;  /* 0x00000002b2ff7812 */ /* 0x040fe2000786c0ff */
[----:B------:R-:W-:Y:S01]  /*0390*/  IMAD.SHL.U32 R178, R178, 0x40, RZ ;  /* 0x00000040b2b27824 */ /* 0x000fe200078e00ff */
[----:B------:R-:W-:Y:S01]  /*03a0*/  LOP3.LUT R5, R5, 0x1c0, RZ, 0xc0, !PT ;  /* 0x000001c005057812 */ /* 0x000fe200078ec0ff */
[----:B------:R-:W-:Y:S01]  /*03b0*/  IMAD.SHL.U32 R11, R3, 0x10, RZ ;  /* 0x00000010030b7824 */ /* 0x000fe200078e00ff */
[----:B------:R-:W-:-:S02]  /*03c0*/  LOP3.LUT R4, R4, 0xfffffffe, RZ, 0xc0, !PT ;  /* 0xfffffffe04047812 */ /* 0x000fc400078ec0ff */
[----:B------:R-:W-:Y:S02]  /*03d0*/  LEA.HI R2, R2, R6, RZ, 0x2 ;  /* 0x0000000602027211 */ /* 0x000fe400078f10ff */
[----:B------:R-:W-:Y:S01]  /*03e0*/  SHF.R.S32.HI R6, RZ, 0x1f, R14 ;  /* 0x0000001fff067819 */ /* 0x000fe2000001140e */
[----:B------:R-:W-:Y:S01]  /*03f0*/  IMAD.IADD R4, R8, 0x1, -R4 ;  /* 0x0000000108047824 */ /* 0x000fe200078e0a04 */
[----:B------:R-:W-:Y:S02]  /*0400*/  LOP3.LUT R178, R178, 0x1c0, RZ, 0xc0, !PT ;  /* 0x000001c0b2b27812 */ /* 0x000fe400078ec0ff */
[----:B------:R-:W-:Y:S01]  /*0410*/  LOP3.LUT R10, R7, 0x1, RZ, 0xc0, !PT ;  /* 0x00000001070a7812 */ /* 0x000fe200078ec0ff */
[C---:B------:R-:W-:Y:S01]  /*0420*/  IMAD.SHL.U32 R8, R4.reuse, 0x200, RZ ;  /* 0x0000020004087824 */ /* 0x040fe200078e00ff */
[----:B------:R-:W-:Y:S01]  /*0430*/  SHF.R.U32.HI R186, RZ, 0x3, R5 ;  /* 0x00000003ffba7819 */ /* 0x000fe20000011605 */
[C---:B------:R-:W-:Y:S01]  /*0440*/  IMAD.SHL.U32 R179, R4.reuse, 0x20, RZ ;  /* 0x0000002004b37824 */ /* 0x040fe200078e00ff */
[----:B------:R-:W-:Y:S01]  /*0450*/  LOP3.LUT R5, R5, 0x38, R188, 0xf8, !PT ;  /* 0x0000003805057812 */ /* 0x000fe200078ef8bc */
[----:B------:R-:W-:Y:S01]  /*0460*/  IMAD.SHL.U32 R4, R4, 0x8, RZ ;  /* 0x0000000804047824 */ /* 0x000fe200078e00ff */
[----:B------:R-:W-:-:S02]  /*0470*/  LEA.HI R6, R6, R14, RZ, 0x3 ;  /* 0x0000000e06067211 */ /* 0x000fc400078f18ff */
[----:B------:R-:W-:Y:S02]  /*0480*/  LOP3.LUT R11, R178, 0x10, R11, 0xf8, !PT ;  /* 0x00000010b20b7812 */ /* 0x000fe400078ef80b */
[----:B------:R-:W-:Y:S02]  /*0490*/  ISETP.NE.U32.AND P0, PT, R10, 0x1, PT ;  /* 0x000000010a00780c */ /* 0x000fe40003f05070 */
[----:B------:R-:W-:Y:S02]  /*04a0*/  LOP3.LUT R186, R5, R186, RZ, 0x3c, !PT ;  /* 0x000000ba05ba7212 */ /* 0x000fe400078e3cff */
[----:B------:R-:W-:Y:S02]  /*04b0*/  LOP3.LUT R169, R178, 0x8, R13, 0xf8, !PT ;  /* 0x00000008b2a97812 */ /* 0x000fe400078ef80d */
[----:B------:R-:W-:Y:S02]  /*04c0*/  SHF.R.S32.HI R184, RZ, 0x7, R184 ;  /* 0x00000007ffb87819 */ /* 0x000fe400000114b8 */
[----:B------:R-:W-:-:S02]  /*04d0*/  SHF.R.U32.HI R178, RZ, 0x3, R178 ;  /* 0x00000003ffb27819 */ /* 0x000fc400000116b2 */
[----:B------:R-:W-:Y:S01]  /*04e0*/  LOP3.LUT R5, R6, 0xfffffff8, RZ, 0xc0, !PT ;  /* 0xfffffff806057812 */ /* 0x000fe200078ec0ff */
[----:B------:R-:W-:Y:S01]  /*04f0*/  IMAD R12, R184, 0x800, R8 ;  /* 0x00000800b80c7824 */ /* 0x000fe200078e0208 */
[----:B------:R-:W-:Y:S02]  /*0500*/  SHF.R.S32.HI R9, RZ, 0x6, R9 ;  /* 0x00000006ff097819 */ /* 0x000fe40000011409 */
[----:B------:R-:W-:Y:S01]  /*0510*/  LOP3.LUT R11, R11, 0x8, R13, 0xf8, !PT ;  /* 0x000000080b0b7812 */ /* 0x000fe200078ef80d */
[----:B------:R-:W-:Y:S01]  /*0520*/  IMAD.IADD R5, R14, 0x1, -R5 ;  /* 0x000000010e057824 */ /* 0x000fe200078e0a05 */
[C---:B------:R-:W-:Y:S01]  /*0530*/  R2P PR, R7.reuse, 0x6 ;  /* 0x0000000607007804 */ /* 0x040fe20000000000 */
[----:B------:R-:W-:Y:S01]  /*0540*/  IMAD.SHL.U32 R7, R7, 0x40, RZ ;  /* 0x0000004007077824 */ /* 0x000fe200078e00ff */
[----:B------:R-:W-:Y:S01]  /*0550*/  LOP3.LUT R169, R169, R178, RZ, 0x3c, !PT ;  /* 0x000000b2a9a97212 */ /* 0x000fe200078e3cff */
[C---:B------:R-:W-:Y:S01]  /*0560*/  IMAD.SHL.U32 R196, R9.reuse, 0x8, RZ ;  /* 0x0000000809c47824 */ /* 0x040fe200078e00ff */
[----:B------:R-:W-:Y:S01]  /*0570*/  LOP3.LUT R178, R8, R11, R178, 0xf6, !PT ;  /* 0x0000000b08b27212 */ /* 0x000fe200078ef6b2 */
[----:B------:R-:W-:Y:S01]  /*0580*/  IMAD R186, R9, 0x200, R186 ;  /* 0x0000020009ba7824 */ /* 0x000fe200078e02ba */
[----:B------:R-:W-:Y:S01]  /*0590*/  LOP3.LUT R9, R7, 0x1c0, RZ, 0xc0, !PT ;  /* 0x000001c007097812 */ /* 0x000fe200078ec0ff */
[----:B------:R-:W-:Y:S01]  /*05a0*/  IMAD.SHL.U32 R8, R184, 0x20, RZ ;  /* 0x00000020b8087824 */ /* 0x000fe200078e00ff */
[----:B------:R-:W-:Y:S01]  /*05b0*/  LOP3.LUT R196, R196, 0x18, RZ, 0xc0, !PT ;  /* 0x00000018c4c47812 */ /* 0x000fe200078ec0ff */
[----:B------:R-:W-:Y:S01]  /*05c0*/  IMAD.SHL.U32 R5, R5, 0x40, RZ ;  /* 0x0000004005057824 */ /* 0x000fe200078e00ff */
[----:B------:R-:W-:Y:S01]  /*05d0*/  SEL R168, R168, 0xffffffe0, !P3 ;  /* 0xffffffe0a8a87807 */ /* 0x000fe20005800000 */
[----:B------:R-:W-:Y:S01]  /*05e0*/  IMAD.SHL.U32 R7, R0, 0x2, RZ ;  /* 0x0000000200077824 */ /* 0x000fe200078e00ff */
[----:B------:R-:W-:Y:S01]  /*05f0*/  SHF.R.U32.HI R0, RZ, 0x3, R9 ;  /* 0x00000003ff007819 */ /* 0x000fe20000011609 */
[----:B------:R-:W-:Y:S01]  /*0600*/  IMAD.IADD R169, R12, 0x1, R169 ;  /* 0x000000010ca97824 */ /* 0x000fe200078e02a9 */
[----:B------:R-:W-:Y:S01]  /*0610*/  LOP3.LUT R8, R9, 0x20, R8, 0xf8, !PT ;  /* 0x0000002009087812 */ /* 0x000fe200078ef808 */
[----:B------:R-:W-:Y:S01]  /*0620*/  IMAD R198, R185, 0x400, R7 ;  /* 0x00000400b9c67824 */ /* 0x000fe200078e0207 */
[----:B------:R-:W-:Y:S01]  /*0630*/  LOP3.LUT R179, R196, 0x20, R179, 0xf8, !PT ;  /* 0x00000020c4b37812 */ /* 0x000fe200078ef8b3 */
[----:B------:R-:W-:Y:S01]  /*0640*/  IMAD R7, R3, 0x400, R7 ;  /* 0x0000040003077824 */ /* 0x000fe200078e0207 */
[----:B------:R-:W-:-:S02]  /*0650*/  LOP3.LUT R5, R5, 0x1c0, RZ, 0xc0, !PT ;  /* 0x000001c005057812 */ /* 0x000fc400078ec0ff */
[----:B------:R-:W-:Y:S02]  /*0660*/  LOP3.LUT R196, R0, R9, R196, 0x1e, !PT ;  /* 0x0000000900c47212 */ /* 0x000fe400078e1ec4 */
[----:B------:R-:W-:Y:S01]  /*0670*/  LOP3.LUT R8, R8, R0, RZ, 0x3c, !PT ;  /* 0x0000000008087212 */ /* 0x000fe200078e3cff */
[----:B------:R-:W-:Y:S01]  /*0680*/  IMAD.SHL.U32 R0, R6, 0x40, RZ ;  /* 0x0000004006007824 */ /* 0x000fe200078e00ff */
[--C-:B------:R-:W-:Y:S01]  /*0690*/  SHF.R.U32.HI R177, RZ, 0x3, R5.reuse ;  /* 0x00000003ffb17819 */ /* 0x100fe20000011605 */
[----:B------:R-:W-:Y:S01]  /*06a0*/  IMAD.IADD R196, R7, 0x1, R196 ;  /* 0x0000000107c47824 */ /* 0x000fe200078e02c4 */
[----:B------:R-:W-:Y:S01]  /*06b0*/  LOP3.LUT R4, R5, 0x8, R4, 0xf8, !PT ;  /* 0x0000000805047812 */ /* 0x000fe200078ef804 */
[----:B------:R-:W-:Y:S01]  /*06c0*/  IMAD.IADD R198, R198, 0x1, R8 ;  /* 0x00000001c6c67824 */ /* 0x000fe200078e0208 */
[----:B------:R-:W-:Y:S02]  /*06d0*/  LOP3.LUT R0, R0, 0xfffffe00, RZ, 0xc0, !PT ;  /* 0xfffffe0000007812 */ /* 0x000fe400078ec0ff */
[----:B------:R-:W-:-:S02]  /*06e0*/  LOP3.LUT R179, R177, R179, R5, 0x1e, !PT ;  /* 0x000000b3b1b37212 */ /* 0x000fc400078e1e05 */
[----:B------:R-:W-:Y:S01]  /*06f0*/  LOP3.LUT R177, R4, R177, RZ, 0x3c, !PT ;  /* 0x000000b104b17212 */ /* 0x000fe200078e3cff */
[--C-:B------:R-:W-:Y:S01]  /*0700*/  IMAD R180, R185, 0x400, R0.reuse ;  /* 0x00000400b9b47824 */ /* 0x100fe200078e0200 */
[----:B------:R-:W-:Y:S01]  /*0710*/  LOP3.LUT R179, R179, R0, RZ, 0xfc, !PT ;  /* 0x00000000b3b37212 */ /* 0x000fe200078efcff */
[----:B------:R-:W-:Y:S01]  /*0720*/  IMAD R3, R3, 0x400, R0 ;  /* 0x0000040003037824 */ /* 0x000fe200078e0200 */
[----:B------:R-:W-:Y:S01]  /*0730*/  LEA R169, R169, UR5, 0x1 ;  /* 0x00000005a9a97c11 */ /* 0x000fe2000f8e08ff */
[----:B------:R-:W-:Y:S01]  /*0740*/  IMAD.MOV.U32 R0, RZ, RZ, 0x40 ;  /* 0x00000040ff007424 */ /* 0x000fe200078e00ff */
[----:B------:R-:W-:Y:S01]  /*0750*/  LEA R198, R198, UR5, 0x1 ;  /* 0x00000005c6c67c11 */ /* 0x000fe2000f8e08ff */
[----:B------:R-:W-:Y:S01]  /*0760*/  IMAD.IADD R180, R180, 0x1, R177 ;  /* 0x00000001b4b47824 */ /* 0x000fe200078e02b1 */
[----:B------:R-:W-:Y:S01]  /*0770*/  SHF.R.S32.HI R2, RZ, 0x2, R2 ;  /* 0x00000002ff027819 */ /* 0x000fe20000011402 */
[----:B------:R-:W-:Y:S01]  /*0780*/  IMAD.IADD R177, R177, 0x1, R3 ;  /* 0x00000001b1b17824 */ /* 0x000fe200078e0203 */
[----:B------:R-:W-:Y:S01]  /*0790*/  SEL R0, R0, 0xffffffc0, !P4 ;  /* 0xffffffc000007807 */ /* 0x000fe20006000000 */
[--C-:B------:R-:W-:Y:S01]  /*07a0*/  IMAD.IADD R168, R168, 0x1, R169.reuse ;  /* 0x00000001a8a87824 */ /* 0x100fe200078e02a9 */
[----:B------:R-:W-:Y:S01]  /*07b0*/  SEL R212, R212, 0x10, !P0 ;  /* 0x00000010d4d47807 */ /* 0x000fe20004000000 */
[----:B------:R-:W-:Y:S01]  /*07c0*/  VIADD R197, R198, 0x20 ;  /* 0x00000020c6c57836 */ /* 0x000fe20000000000 */
[----:B------:R-:W-:Y:S01]  /*07d0*/  LEA R196, R196, UR6, 0x1 ;  /* 0x00000006c4c47c11 */ /* 0x000fe2000f8e08ff */
[----:B------:R-:W-:Y:S01]  /*07e0*/  @P1 VIADD R197, R198, 0xffffffe0 ;  /* 0xffffffe0c6c51836 */ /* 0x000fe20000000000 */
[----:B------:R-:W-:Y:S01]  /*07f0*/  LEA R178, R178, UR5, 0x1 ;  /* 0x00000005b2b27c11 */ /* 0x000fe2000f8e08ff */
[----:B------:R-:W-:Y:S01]  /*0800*/  IMAD R192, R185, 0x10, R2 ;  /* 0x00000010b9c07824 */ /* 0x000fe200078e0202 */
[----:B------:R-:W-:Y:S01]  /*0810*/  LEA R177, R177, UR4, 0x1 ;  /* 0x00000004b1b17c11 */ /* 0x000fe2000f8e08ff */
[----:B------:R-:W-:-:S02]  /*0820*/  IMAD.IADD R3, R0, 0x1, R169 ;  /* 0x0000000100037824 */ /* 0x000fc400078e02a9 */
[----:B------:R-:W-:Y:S02]  /*0830*/  IMAD.IADD R2, R0, 0x1, R168 ;  /* 0x0000000100027824 */ /* 0x000fe400078e02a8 */
[----:B------:R-:W-:Y:S02]  /*0840*/  VIADD R193, R196, 0x40 ;  /* 0x00000040c4c17836 */ /* 0x000fe40000000000 */
[----:B------:R-:W-:Y:S02]  /*0850*/  IMAD.IADD R199, R198, 0x1, R212 ;  /* 0x00000001c6c77824 */ /* 0x000fe400078e02d4 */
[----:B------:R-:W-:Y:S02]  /*0860*/  IMAD.IADD R0, R0, 0x1, R178 ;  /* 0x0000000100007824 */ /* 0x000fe400078e02b2 */
[----:B------:R-:W-:Y:S02]  /*0870*/  @P2 VIADD R193, R196, 0xffffffc0 ;  /* 0xffffffc0c4c12836 */ /* 0x000fe40000000000 */
[----:B---34-:R-:W-:-:S07]  /*0880*/  IMAD.IADD R212, R212, 0x1, R197 ;  /* 0x00000001d4d47824 */ /* 0x018fce00078e02c5 */
.L_x_729:
        /* <DEDUP_REMOVED lines=47> */
.L_x_683:
[----:B------:R-:W-:Y:S01]  /*0b80*/  IMAD.SHL.U32 R19, R191, 0x40, RZ ;  /* 0x00000040bf137824 */ /* 0x000fe200078e00ff */
[----:B-----5:R-:W-:-:S04]  /*0b90*/  @!P2 IADD3 R235, R8, R4, -R236 ;  /* 0x0000000408eba210 */ /* 0x020fc80007ffe8ec */
[----:B------:R-:W-:-:S13]  /*0ba0*/  ISETP.GT.AND P0, PT, R235, R19, PT ;  /* 0x00000013eb00720c */ /* 0x000fda0003f04270 */
[----:B------:R-:W-:Y:S05]  /*0bb0*/  @!P0 BRA `(.L_x_684) ;  /* 0x0000008800b88947 */ /* 0x000fea0003800000 */
[----:B------:R-:W3:Y:S01]  /*0bc0*/  LDC R8, c[0x0][0x278] ;  /* 0x00009e00ff087b82 */ /* 0x000ee20000000800 */
[----:B--2---:R-:W-:Y:S01]  /*0bd0*/  IABS R10, R194 ;  /* 0x000000c2000a7213 */ /* 0x004fe20000000000 */
        /* <DEDUP_REMOVED lines=9> */
[----:B------:R-:W2:Y:S01]  /*0c70*/  LDC R32, c[0x0][0x2d4] ;  /* 0x0000b500ff207b82 */ /* 0x000ea20000000800 */
[----:B------:R-:W-:Y:S02]  /*0c80*/  SEL R36, R36, RZ, P4 ;  /* 0x000000ff24247207 */ /* 0x000fe40002000000 */
[----:B------:R-:W-:Y:S02]  /*0c90*/  SHF.R.S32.HI R195, RZ, 0x1f, R194 ;  /* 0x0000001fffc37819 */ /* 0x000fe400000114c2 */
[----:B---3--:R-:W-:-:S03]  /*0ca0*/  IABS R9, R8 ;  /* 0x0000000800097213 */ /* 0x008fc60000000000 */
[----:B------:R-:W3:Y:S01]  /*0cb0*/  LDC R31, c[0x0][0x2dc] ;  /* 0x0000b700ff1f7b82 */ /* 0x000ee20000000800 */
[----:B------:R-:W4:Y:S01]  /*0cc0*/  I2F.RP R4, R9 ;  /* 0x0000000900047306 */ /* 0x000f220000209400 */
[----:B-1----:R-:W-:-:S06]  /*0cd0*/  IMAD R16, R13, R6, RZ ;  /* 0x000000060d107224 */ /* 0x002fcc00078e02ff */
[----:B------:R-:W3:Y:S01]  /*0ce0*/  LDC R12, c[0x0][0x270] ;  /* 0x00009c00ff0c7b82 */ /* 0x000ee20000000800 */
[----:B------:R-:W-:-:S04]  /*0cf0*/  IMAD.WIDE.U32 R28, R190, R6, RZ ;  /* 0x00000006be1c7225 */ /* 0x000fc800078e00ff */
[C---:B------:R-:W-:Y:S02]  /*0d00*/  IMAD R7, R190.reuse, R7, R16 ;  /* 0x00000007be077224 */ /* 0x040fe400078e0210 */
[----:B--2---:R-:W-:Y:S01]  /*0d10*/  IMAD.WIDE.U32 R34, R190, R32, RZ ;  /* 0x00000020be227225 */ /* 0x004fe200078e00ff */
[----:B------:R-:W1:Y:S01]  /*0d20*/  LDC.U8 R6, c[0x0][0x3d8] ;  /* 0x0000f600ff067b82 */ /* 0x000e620000000000 */
[----:B----4-:R-:W2:Y:S02]  /*0d30*/  MUFU.RCP R4, R4 ;  /* 0x0000000400047308 */ /* 0x010ea40000001000 */
[----:B------:R-:W-:Y:S01]  /*0d40*/  IMAD.IADD R26, R29, 0x1, R7 ;  /* 0x000000011d1a7824 */ /* 0x000fe200078e0207 */
[----:B------:R-:W-:-:S05]  /*0d50*/  SHF.R.S32.HI R7, RZ, 0x1f, R32 ;  /* 0x0000001fff077819 */ /* 0x000fca0000011420 */
[----:B------:R-:W-:-:S04]  /*0d60*/  IMAD R7, R7, R190, RZ ;  /* 0x000000be07077224 */ /* 0x000fc800078e02ff */
[----:B------:R-:W-:Y:S02]  /*0d70*/  IMAD R7, R13, R32, R7 ;  /* 0x000000200d077224 */ /* 0x000fe400078e0207 */
[----:B---3--:R-:W-:-:S03]  /*0d80*/  IMAD.WIDE R38, R31, R12, RZ ;  /* 0x0000000c1f267225 */ /* 0x008fc600078e02ff */
[----:B------:R-:W-:Y:S02]  /*0d90*/  IADD3 R7, R35, R7, RZ ;  /* 0x0000000723077210 */ /* 0x000fe40007ffe0ff */
[----:B--2---:R-:W-:Y:S01]  /*0da0*/  IADD3 R4, R4, 0xffffffe, RZ ;  /* 0x0ffffffe04047810 */ /* 0x004fe20007ffe0ff */
[-C--:B------:R-:W-:Y:S02]  /*0db0*/  IMAD R27, R39, R34.reuse, RZ ;  /* 0x00000022271b7224 */ /* 0x080fe400078e02ff */
[C---:B------:R-:W-:Y:S01]  /*0dc0*/  IMAD.WIDE.U32 R34, R38.reuse, R34, RZ ;  /* 0x0000002226227225 */ /* 0x040fe200078e00ff */
[----:B------:R-:W2:Y:S03]  /*0dd0*/  F2I.FTZ.U32.TRUNC.NTZ R5, R4 ;  /* 0x0000000400057305 */ /* 0x000ea6000021f000 */
[C---:B------:R-:W-:Y:S02]  /*0de0*/  IMAD R27, R38.reuse, R7, R27 ;  /* 0x00000007261b7224 */ /* 0x040fe400078e021b */
[----:B------:R-:W-:-:S03]  /*0df0*/  IMAD.WIDE.U32 R24, R38, R33, RZ ;  /* 0x0000002126187225 */ /* 0x000fc600078e00ff */
[----:B------:R-:W-:Y:S02]  /*0e00*/  IADD3 R27, R35, R27, RZ ;  /* 0x0000001b231b7210 */ /* 0x000fe40007ffe0ff */
[----:B------:R-:W-:Y:S02]  /*0e10*/  SEL R30, R34, R24, !P2 ;  /* 0x00000018221e7207 */ /* 0x000fe40005000000 */
        /* <DEDUP_REMOVED lines=14> */
[----:B------:R-:W-:Y:S02]  /*0f00*/  @!P5 IADD3 R14, R14, -R9, RZ ;  /* 0x800000090e0ed210 */ /* 0x000fe40007ffe0ff */
[----:B------:R-:W-:Y:S02]  /*0f10*/  @P2 IADD3 R26, R17, R15, RZ ;  /* 0x0000000f111a2210 */ /* 0x000fe40007ffe0ff */
[----:B------:R-:W2:Y:S01]  /*0f20*/  @!P2 LDC.64 R16, c[0x0][0x418] ;  /* 0x00010600ff10ab82 */ /* 0x000ea20000000a00 */
[----:B------:R-:W-:Y:S01]  /*0f30*/  ISETP.GE.U32.AND P3, PT, R14, R9, PT ;  /* 0x000000090e00720c */ /* 0x000fe20003f66070 */
[----:B------:R-:W-:Y:S01]  /*0f40*/  @P1 IMAD.IADD R9, R236, 0x1, R238 ;  /* 0x00000001ec091824 */ /* 0x000fe200078e02ee */
[----:B------:R-:W-:Y:S02]  /*0f50*/  LOP3.LUT R14, R194, R8, RZ, 0x3c, !PT ;  /* 0x00000008c20e7212 */ /* 0x000fe400078e3cff */
[----:B------:R-:W-:Y:S01]  /*0f60*/  @!P5 IADD3 R18, R18, 0x1, RZ ;  /* 0x000000011212d810 */ /* 0x000fe20007ffe0ff */
[----:B----4-:R-:W-:Y:S01]  /*0f70*/  @P1 IMAD.WIDE.U32 R20, R9, R10, RZ ;  /* 0x0000000a09141225 */ /* 0x010fe200078e00ff */
[----:B------:R-:W-:-:S02]  /*0f80*/  ISETP.GE.AND P0, PT, R14, RZ, PT ;  /* 0x000000ff0e00720c */ /* 0x000fc40003f06270 */
[----:B------:R-:W-:Y:S01]  /*0f90*/  ISETP.NE.AND P5, PT, R8, RZ, PT ;  /* 0x000000ff0800720c */ /* 0x000fe20003fa5270 */
[----:B------:R-:W-:Y:S01]  /*0fa0*/  @P1 IMAD R22, R9, R11, RZ ;  /* 0x0000000b09161224 */ /* 0x000fe200078e02ff */
[----:B------:R-:W4:Y:S01]  /*0fb0*/  @P2 LDC.64 R14, c[0x0][0x420] ;  /* 0x00010800ff0e2b82 */ /* 0x000f220000000a00 */
[----:B------:R-:W-:Y:S02]  /*0fc0*/  @P1 MOV R23, R20 ;  /* 0x0000001400171202 */ /* 0x000fe40000000f00 */
[----:B------:R-:W-:Y:S01]  /*0fd0*/  @P3 IADD3 R18, R18, 0x1, RZ ;  /* 0x0000000112123810 */ /* 0x000fe20007ffe0ff */
[----:B------:R-:W5:Y:S01]  /*0fe0*/  S2R R20, SR_CTAID.X ;  /* 0x0000000000147919 */ /* 0x000f620000002500 */
[----:B-1----:R-:W-:Y:S01]  /*0ff0*/  ISETP.NE.AND P3, PT, R6, RZ, PT ;  /* 0x000000ff0600720c */ /* 0x002fe20003f65270 */
[----:B------:R-:W-:Y:S02]  /*1000*/  @P1 IMAD.IADD R22, R21, 0x1, R22 ;  /* 0x0000000115161824 */ /* 0x000fe400078e0216 */
[----:B------:R-:W-:Y:S01]  /*1010*/  IMAD R6, R39, R33, RZ ;  /* 0x0000002127067224 */ /* 0x000fe200078e02ff */
[----:B------:R-:W1:Y:S01]  /*1020*/  LDC R21, c[0x0][0x2c4] ;  /* 0x0000b100ff157b82 */ /* 0x000e620000000800 */
[----:B------:R-:W-:Y:S01]  /*1030*/  @!P0 IMAD.MOV R18, RZ, RZ, -R18 ;  /* 0x000000ffff128224 */ /* 0x000fe200078e0a12 */
[----:B------:R-:W-:-:S02]  /*1040*/  @!P5 LOP3.LUT R18, RZ, R8, RZ, 0x33, !PT ;  /* 0x00000008ff12d212 */ /* 0x000fc400078e33ff */
[----:B------:R-:W-:Y:S01]  /*1050*/  @P2 IADD3 R27, R25, R6, RZ ;  /* 0x00000006191b2210 */ /* 0x000fe20007ffe0ff */
[-C--:B--2---:R-:W-:Y:S01]  /*1060*/  @!P2 IMAD R25, R13, R16.reuse, RZ ;  /* 0x000000100d19a224 */ /* 0x084fe200078e02ff */
[----:B------:R-:W-:Y:S01]  /*1070*/  LOP3.LUT R8, R234, 0xffffffc0, RZ, 0xc0, !PT ;  /* 0xffffffc0ea087812 */ /* 0x000fe200078ec0ff */
[C---:B------:R-:W-:Y:S01]  /*1080*/  @!P2 IMAD.WIDE.U32 R42, R190.reuse, R16, RZ ;  /* 0x00000010be2aa225 */ /* 0x040fe200078e00ff */
[----:B------:R-:W5:Y:S01]  /*1090*/  LDC.64 R6, c[0x0][0x488] ;  /* 0x00012200ff067b82 */ /* 0x000f620000000a00 */
[----:B------:R-:W-:Y:S02]  /*10a0*/  SHF.R.S32.HI R234, RZ, 0x6, R234 ;  /* 0x00000006ffea7819 */ /* 0x000fe400000114ea */
[----:B------:R-:W-:Y:S01]  /*10b0*/  @!P2 IMAD R25, R190, R17, R25 ;  /* 0x00000011be19a224 */ /* 0x000fe200078e0219 */
[----:B------:R-:W-:Y:S01]  /*10c0*/  IADD3 R17, R8, -0x40, RZ ;  /* 0xffffffc008117810 */ /* 0x000fe20007ffe0ff */
[----:B----4-:R-:W-:-:S03]  /*10d0*/  @P2 IMAD.WIDE.U32 R44, R33, R14, RZ ;  /* 0x0000000e212c2225 */ /* 0x010fc600078e00ff */
[----:B------:R-:W2:Y:S01]  /*10e0*/  @P3 LDC R35, c[0x0][0x2e4] ;  /* 0x0000b900ff233b82 */ /* 0x000ea20000000800 */
[----:B------:R-:W-:Y:S02]  /*10f0*/  IADD3 R40, P0, R17, R40, RZ ;  /* 0x0000002811287210 */ /* 0x000fe40007f1e0ff */
[----:B------:R-:W-:Y:S01]  /*1100*/  SHF.R.S32.HI R29, RZ, 0x1f, R17 ;  /* 0x0000001fff1d7819 */ /* 0x000fe20000011411 */
[----:B------:R-:W-:Y:S01]  /*1110*/  @P2 IMAD R14, R33, R15, R45 ;  /* 0x0000000f210e2224 */ /* 0x000fe200078e022d */
[----:B------:R-:W-:Y:S01]  /*1120*/  @!P2 IADD3 R14, R43, R25, RZ ;  /* 0x000000192b0ea210 */ /* 0x000fe20007ffe0ff */
[----:B------:R-:W-:Y:S01]  /*1130*/  IMAD R15, R39, R40, RZ ;  /* 0x00000028270f7224 */ /* 0x000fe200078e02ff */
[----:B------:R-:W-:Y:S01]  /*1140*/  IADD3.X R36, R29, R36, RZ, P0, !PT ;  /* 0x000000241d247210 */ /* 0x000fe200007fe4ff */
[----:B------:R-:W4:Y:S01]  /*1150*/  @P1 LDC.64 R8, c[0x0][0x248] ;  /* 0x00009200ff081b82 */ /* 0x000f220000000a00 */
[----:B-1----:R-:W-:Y:S01]  /*1160*/  @P3 IMAD R37, R190, R21, RZ ;  /* 0x00000015be253224 */ /* 0x002fe200078e02ff */
[----:B---3--:R-:W-:Y:S01]  /*1170*/  ISETP.NE.AND P0, PT, R24, RZ, PT ;  /* 0x000000ff1800720c */ /* 0x008fe20003f05270 */
[----:B------:R-:W-:Y:S01]  /*1180*/  @P2 IMAD.MOV.U32 R34, RZ, RZ, R44 ;  /* 0x000000ffff222224 */ /* 0x000fe200078e002c */
[----:B------:R-:W-:Y:S01]  /*1190*/  @!P2 MOV R34, R42 ;  /* 0x0000002a0022a202 */ /* 0x000fe20000000f00 */
[C---:B------:R-:W-:Y:S01]  /*11a0*/  IMAD R15, R38.reuse, R36, R15 ;  /* 0x00000024260f7224 */ /* 0x040fe200078e020f */
[----:B------:R-:W-:Y:S01]  /*11b0*/  @P3 SEL R16, R37, R33, !P2 ;  /* 0x0000002125103207 */ /* 0x000fe20005000000 */
[----:B------:R-:W-:-:S04]  /*11c0*/  IMAD.WIDE.U32 R40, R38, R40, RZ ;  /* 0x0000002826287225 */ /* 0x000fc800078e00ff */
[----:B-----5:R-:W-:-:S04]  /*11d0*/  IMAD.WIDE.U32 R36, R20, R6, RZ ;  /* 0x0000000614247225 */ /* 0x020fc800078e00ff */
[----:B------:R-:W-:Y:S01]  /*11e0*/  @P1 IMAD.IADD R6, R236, 0x1, R238 ;  /* 0x00000001ec061824 */ /* 0x000fe200078e02ee */
[----:B------:R-:W-:Y:S01]  /*11f0*/  SEL R36, R36, RZ, P0 ;  /* 0x000000ff24247207 */ /* 0x000fe20000000000 */
[----:B--2---:R-:W-:Y:S02]  /*1200*/  @P3 IMAD R35, R194, R35, R16 ;  /* 0x00000023c2233224 */ /* 0x004fe400078e0210 */
[----:B------:R-:W-:Y:S02]  /*1210*/  @!P3 IMAD R16, R190, R12, R194 ;  /* 0x0000000cbe10b224 */ /* 0x000fe400078e02c2 */
[----:B------:R-:W-:Y:S01]  /*1220*/  IMAD R7, R20, R7, R37 ;  /* 0x0000000714077224 */ /* 0x000fe200078e0225 */
[----:B------:R-:W-:Y:S01]  /*1230*/  SHF.R.S32.HI R20, RZ, 0x1f, R19 ;  /* 0x0000001fff147819 */ /* 0x000fe20000011413 */
[----:B------:R-:W-:Y:S02]  /*1240*/  IMAD R38, R194, R31, RZ ;  /* 0x0000001fc2267224 */ /* 0x000fe400078e02ff */
[----:B----4-:R-:W-:-:S02]  /*1250*/  @P1 IMAD R24, R6, R9, RZ ;  /* 0x0000000906181224 */ /* 0x010fc400078e02ff */
[----:B------:R-:W-:Y:S01]  /*1260*/  @P1 IMAD.WIDE.U32 R42, R6, R8, RZ ;  /* 0x00000008062a1225 */ /* 0x000fe200078e00ff */
[----:B------:R-:W-:-:S03]  /*1270*/  SHF.R.S32.HI R37, RZ, 0x1f, R38 ;  /* 0x0000001fff257819 */ /* 0x000fc60000011426 */
[----:B------:R-:W-:Y:S01]  /*1280*/  @!P3 IMAD R35, R16, R21, RZ ;  /* 0x000000151023b224 */ /* 0x000fe200078e02ff */
        /* <DEDUP_REMOVED lines=12> */
[----:B------:R-:W-:Y:S01]  /*1350*/  IMAD R7, R190, R7, R21 ;  /* 0x00000007be077224 */ /* 0x000fe200078e0215 */
[----:B------:R-:W-:-:S05]  /*1360*/  MOV R24, R42 ;  /* 0x0000002a00187202 */ /* 0x000fca0000000f00 */
[----:B------:R-:W-:-:S05]  /*1370*/  IMAD.WIDE.U32 R42, R190, R6, R24 ;  /* 0x00000006be2a7225 */ /* 0x000fca00078e0018 */
[----:B------:R-:W-:Y:S02]  /*1380*/  IADD3 R24, R43, R7, RZ ;  /* 0x000000072b187210 */ /* 0x000fe40007ffe0ff */
[----:B------:R-:W-:Y:S02]  /*1390*/  MOV R25, R42 ;  /* 0x0000002a00197202 */ /* 0x000fe40000000f00 */
.L_x_685:
        /* <DEDUP_REMOVED lines=13> */
[----:B------:R-:W-:-:S07]  /*1470*/  MOV R23, R42 ;  /* 0x0000002a00177202 */ /* 0x000fce0000000f00 */
.L_x_686:
        /* <DEDUP_REMOVED lines=10> */
.L_x_687:
[----:B------:R-:W-:-:S04]  /*1520*/  IMAD R6, R190, R12, R194 ;  /* 0x0000000cbe067224 */ /* 0x000fc800078e02c2 */
[----:B------:R-:W-:-:S07]  /*1530*/  IMAD R32, R6, R32, RZ ;  /* 0x0000002006207224 */ /* 0x000fce00078e02ff */
.L_x_688:
[----:B------:R-:W1:Y:S01]  /*1540*/  S2R R15, SR_TID.X ;  /* 0x00000000000f7919 */ /* 0x000e620000002100 */
[----:B------:R-:W2:Y:S01]  /*1550*/  LDC.64 R6, c[0x0][0x420] ;  /* 0x00010800ff067b82 */ /* 0x000ea20000000a00 */
[----:B------:R-:W-:Y:S01]  /*1560*/  IMAD R31, R31, R12, RZ ;  /* 0x0000000c1f1f7224 */ /* 0x000fe200078e02ff */
[----:B------:R-:W-:Y:S01]  /*1570*/  IADD3 R42, P4, R188, R34, RZ ;  /* 0x00000022bc2a7210 */ /* 0x000fe20007f9e0ff */
[----:B------:R-:W-:Y:S01]  /*1580*/  IMAD.IADD R32, R17, 0x1, R32 ;  /* 0x0000000111207824 */ /* 0x000fe200078e0220 */
[----:B------:R-:W-:Y:S01]  /*1590*/  SHF.R.S32.HI R189, RZ, 0x1f, R188 ;  /* 0x0000001fffbd7819 */ /* 0x000fe200000114bc */
[----:B------:R-:W-:Y:S01]  /*15a0*/  IMAD.SHL.U32 R33, R31, 0x40, RZ ;  /* 0x000000401f217824 */ /* 0x000fe200078e00ff */
[----:B------:R-:W-:Y:S01]  /*15b0*/  IADD3 R35, R17, R35, RZ ;  /* 0x0000002311237210 */ /* 0x000fe20007ffe0ff */
[----:B------:R-:W-:Y:S01]  /*15c0*/  ULDC UR4, c[0x0][0x398] ;  /* 0x0000e60000047ab9 */ /* 0x000fe20000000800 */
[----:B------:R-:W-:Y:S01]  /*15d0*/  ULDC.64 UR6, c[0x0][0x428] ;  /* 0x00010a0000067ab9 */ /* 0x000fe20000000a00 */
[----:B------:R-:W-:Y:S01]  /*15e0*/  IMAD.X R43, R189, 0x1, R14, P4 ;  /* 0x00000001bd2b7824 */ /* 0x000fe200020e060e */
[----:B------:R-:W-:Y:S01]  /*15f0*/  IADD3 R38, P3, P2, R40, R33, R38 ;  /* 0x0000002128267210 */ /* 0x000fe20007a7e026 */
[----:B------:R-:W3:Y:S01]  /*1600*/  LDC.64 R250, c[0x0][0x2b0] ;  /* 0x0000ac00fffa7b82 */ /* 0x000ee20000000a00 */
[----:B------:R-:W-:Y:S01]  /*1610*/  SHF.R.S32.HI R33, RZ, 0x1f, R33 ;  /* 0x0000001fff217819 */ /* 0x000fe20000011421 */
[----:B------:R-:W-:Y:S01]  /*1620*/  ULDC.64 UR8, c[0x0][0x210] ;  /* 0x0000840000087ab9 */ /* 0x000fe20000000a00 */
[----:B------:R-:W-:Y:S01]  /*1630*/  BSSY B1, `(.L_x_684) ;  /* 0x0000806000017945 */ /* 0x000fe20003800000 */
[C---:B------:R-:W-:Y:S01]  /*1640*/  IADD3 R204, R188.reuse, 0x40, RZ ;  /* 0x00000040bccc7810 */ /* 0x040fe20007ffe0ff */
[----:B------:R-:W-:Y:S01]  /*1650*/  VIADD R203, R188, 0x80 ;  /* 0x00000080bccb7836 */ /* 0x000fe20000000000 */
[----:B------:R-:W-:-:S02]  /*1660*/  IADD3.X R37, R39, R33, R37, P3, P2 ;  /* 0x0000002127257210 */ /* 0x000fc40001fe4425 */
[----:B------:R-:W-:Y:S01]  /*1670*/  IADD3 R36, P3, P2, R36, R38, R30 ;  /* 0x0000002624247210 */ /* 0x000fe20007a7e01e */
[----:B------:R-:W4:Y:S01]  /*1680*/  LDC.64 R40, c[0x0][0x478] ;  /* 0x00011e00ff287b82 */ /* 0x000f220000000a00 */
[----:B------:R-:W-:Y:S02]  /*1690*/  IADD3 R30, -R235, R237, R19 ;  /* 0x000000edeb1e7210 */ /* 0x000fe40007ffe113 */
[----:B------:R-:W-:Y:S01]  /*16a0*/  IADD3 R38, P4, R187, R17, RZ ;  /* 0x00000011bb267210 */ /* 0x000fe20007f9e0ff */
[-C--:B--2---:R-:W-:Y:S01]  /*16b0*/  IMAD R33, R29, R6.reuse, RZ ;  /* 0x000000061d217224 */ /* 0x084fe200078e02ff */
[----:B------:R-:W-:Y:S01]  /*16c0*/  IADD3.X R16, R16, R37, R27, P3, P2 ;  /* 0x0000002510107210 */ /* 0x000fe20001fe441b */
[----:B------:R-:W-:-:S04]  /*16d0*/  IMAD.WIDE.U32 R42, R17, R6, R42 ;  /* 0x00000006112a7225 */ /* 0x000fc800078e002a */
[----:B------:R-:W-:Y:S01]  /*16e0*/  IMAD R33, R17, R7, R33 ;  /* 0x0000000711217224 */ /* 0x000fe200078e0221 */
[----:B-1----:R-:W-:Y:S01]  /*16f0*/  SHF.R.S32.HI R14, RZ, 0x1f, R15 ;  /* 0x0000001fff0e7819 */ /* 0x002fe2000001140f */
[----:B------:R-:W-:Y:S01]  /*1700*/  VIADD R30, R30, -UR4 ;  /* 0x800000041e1e7c36 */ /* 0x000fe20008000000 */
[----:B------:R-:W-:Y:S01]  /*1710*/  SHF.R.S32.HI R17, RZ, 0x1f, R187 ;  /* 0x0000001fff117819 */ /* 0x000fe200000114bb */
[----:B------:R-:W-:Y:S01]  /*1720*/  IMAD.IADD R43, R43, 0x1, R33 ;  /* 0x000000012b2b7824 */ /* 0x000fe200078e0221 */
[----:B------:R-:W-:Y:S01]  /*1730*/  LEA.HI R34, R14, R15, RZ, 0x5 ;  /* 0x0000000f0e227211 */ /* 0x000fe200078f28ff */
[----:B---3--:R-:W-:Y:S01]  /*1740*/  IMAD.WIDE R250, R35, 0x4, R250 ;  /* 0x0000000423fa7825 */ /* 0x008fe200078e02fa */
[----:B------:R-:W-:Y:S02]  /*1750*/  IADD3.X R29, R17, R29, RZ, P4, !PT ;  /* 0x0000001d111d7210 */ /* 0x000fe400027fe4ff */
[----:B------:R-:W-:Y:S01]  /*1760*/  LOP3.LUT R242, R34, 0xffffffe0, RZ, 0xc0, !PT ;  /* 0xffffffe022f27812 */ /* 0x000fe200078ec0ff */
[----:B------:R-:W-:Y:S01]  /*1770*/  IMAD.WIDE.U32 R42, R194, UR6, R42 ;  /* 0x00000006c22a7c25 */ /* 0x000fe2000f8e002a */
[----:B------:R-:W-:-:S02]  /*1780*/  SHF.R.S32.HI R34, RZ, 0x5, R34 ;  /* 0x00000005ff227819 */ /* 0x000fc40000011422 */
[----:B------:R-:W-:Y:S01]  /*1790*/  SHF.R.S32.HI R39, RZ, 0x1f, R30 ;  /* 0x0000001fff277819 */ /* 0x000fe2000001141e */
[----:B------:R-:W-:Y:S02]  /*17a0*/  IMAD.IADD R242, R15, 0x1, -R242 ;  /* 0x000000010ff27824 */ /* 0x000fe400078e0af2 */
[----:B------:R-:W-:Y:S01]  /*17b0*/  IMAD R27, R29, R4, RZ ;  /* 0x000000041d1b7224 */ /* 0x000fe200078e02ff */
[----:B------:R-:W-:Y:S01]  /*17c0*/  LEA.HI R30, R39, R30, RZ, 0x6 ;  /* 0x0000001e271e7211 */ /* 0x000fe200078f30ff */
[----:B------:R-:W-:Y:S02]  /*17d0*/  IMAD R34, R34, R31, R242 ;  /* 0x0000001f22227224 */ /* 0x000fe400078e02f2 */
[----:B------:R-:W-:Y:S01]  /*17e0*/  IMAD R29, R195, UR6, RZ ;  /* 0x00000006c31d7c24 */ /* 0x000fe2000f8e02ff */
[----:B------:R-:W-:Y:S01]  /*17f0*/  SHF.R.S32.HI R211, RZ, 0x6, R30 ;  /* 0x00000006ffd37819 */ /* 0x000fe2000001141e */
[----:B------:R-:W-:Y:S01]  /*1800*/  IMAD R27, R38, R5, R27 ;  /* 0x00000005261b7224 */ /* 0x000fe200078e021b */
[----:B------:R-:W-:Y:S01]  /*1810*/  IADD3 R36, P2, R34, R36, RZ ;  /* 0x0000002422247210 */ /* 0x000fe20007f5e0ff */
[----:B------:R-:W-:Y:S01]  /*1820*/  IMAD.WIDE.U32 R38, R38, R4, R188 ;  /* 0x0000000426267225 */ /* 0x000fe200078e00bc */
[----:B------:R-:W-:-:S02]  /*1830*/  VIMNMX R211, RZ, R211, !PT ;  /* 0x000000d3ffd37248 */ /* 0x000fc40007fe0100 */
[----:B------:R-:W-:Y:S01]  /*1840*/  LEA.HI.X.SX32 R16, R34, R16, 0x1, P2 ;  /* 0x0000001022107211 */ /* 0x000fe200010f0eff */
[----:B------:R-:W-:Y:S01]  /*1850*/  IMAD R29, R194, UR7, R29 ;  /* 0x00000007c21d7c24 */ /* 0x000fe2000f8e021d */
[----:B------:R-:W-:Y:S01]  /*1860*/  ULDC.64 UR6, c[0x0][0x400] ;  /* 0x0001000000067ab9 */ /* 0x000fe20000000a00 */
[----:B------:R-:W-:Y:S01]  /*1870*/  IADD3 R28, P3, R28, R38, RZ ;  /* 0x000000261c1c7210 */ /* 0x000fe20007f7e0ff */
[----:B----4-:R-:W-:Y:S01]  /*1880*/  IMAD.WIDE R32, R32, 0x4, R40 ;  /* 0x0000000420207825 */ /* 0x010fe200078e0228 */
[----:B------:R-:W-:Y:S02]  /*1890*/  LEA R244, P2, R36, UR6, 0x2 ;  /* 0x0000000624f47c11 */ /* 0x000fe4000f8410ff */
[----:B------:R-:W-:Y:S01]  /*18a0*/  ISETP.GT.AND P4, PT, R234, R211, PT ;  /* 0x000000d3ea00720c */ /* 0x000fe20003f84270 */
[----:B------:R-:W-:Y:S01]  /*18b0*/  IMAD.IADD R37, R43, 0x1, R29 ;  /* 0x000000012b257824 */ /* 0x000fe200078e021d */
[----:B------:R-:W-:Y:S01]  /*18c0*/  LEA.HI.X R245, R36, UR7, R16, 0x2, P2 ;  /* 0x0000000724f57c11 */ /* 0x000fe200090f1410 */
[----:B------:R-:W-:Y:S01]  /*18d0*/  ULDC.64 UR6, c[0x0][0x258] ;  /* 0x0000960000067ab9 */ /* 0x000fe20000000a00 */
[----:B------:R-:W-:Y:S01]  /*18e0*/  IADD3.X R29, R26, R39, R27, P3, !PT ;  /* 0x000000271a1d7210 */ /* 0x000fe20001ffe41b */
[----:B------:R-:W-:Y:S01]  /*18f0*/  IMAD R27, R195, UR6, RZ ;  /* 0x00000006c31b7c24 */ /* 0x000fe2000f8e02ff */
[----:B------:R-:W-:Y:S01]  /*1900*/  MOV R36, R42 ;  /* 0x0000002a00247202 */ /* 0x000fe20000000f00 */
[----:B------:R-:W-:-:S02]  /*1910*/  IMAD R16, R17, R6, RZ ;  /* 0x0000000611107224 */ /* 0x000fc400078e02ff */
[----:B------:R-:W-:Y:S02]  /*1920*/  IMAD.MOV.U32 R214, RZ, RZ, R32 ;  /* 0x000000ffffd67224 */ /* 0x000fe400078e0020 */
[----:B------:R-:W-:Y:S02]  /*1930*/  IMAD.MOV.U32 R213, RZ, RZ, R33 ;  /* 0x000000ffffd57224 */ /* 0x000fe400078e0021 */
[----:B------:R-:W-:-:S04]  /*1940*/  IMAD.WIDE.U32 R32, R194, UR6, R28 ;  /* 0x00000006c2207c25 */ /* 0x000fc8000f8e001c */
[----:B------:R-:W-:Y:S01]  /*1950*/  IMAD R27, R194, UR7, R27 ;  /* 0x00000007c21b7c24 */ /* 0x000fe2000f8e021b */
[----:B------:R-:W-:Y:S01]  /*1960*/  ULDC.64 UR6, c[0x0][0x3e0] ;  /* 0x0000f80000067ab9 */ /* 0x000fe20000000a00 */
[C---:B------:R-:W-:Y:S01]  /*1970*/  IMAD R29, R187.reuse, R7, R16 ;  /* 0x00000007bb1d7224 */ /* 0x040fe200078e0210 */
[----:B------:R-:W-:Y:S01]  /*1980*/  LEA R248, P3, R32, UR8, 0x1 ;  /* 0x0000000820f87c11 */ /* 0x000fe2000f8608ff */
[----:B------:R-:W-:Y:S01]  /*1990*/  IMAD.WIDE.U32 R30, R187, R6, R36 ;  /* 0x00000006bb1e7225 */ /* 0x000fe200078e0024 */
[----:B------:R-:W-:-:S03]  /*19a0*/  IADD3 R27, R33, R27, RZ ;  /* 0x0000001b211b7210 */ /* 0x000fc60007ffe0ff */
[----:B------:R-:W-:Y:S01]  /*19b0*/  IMAD.IADD R29, R31, 0x1, R29 ;  /* 0x000000011f1d7824 */ /* 0x000fe200078e021d */
[----:B------:R-:W-:Y:S01]  /*19c0*/  LEA R246, P2, R30, UR6, 0x1 ;  /* 0x000000061ef67c11 */ /* 0x000fe2000f8408ff */
[----:B------:R-:W-:Y:S01]  /*19d0*/  VIADD R234, R234, 0xffffffff ;  /* 0xffffffffeaea7836 */ /* 0x000fe20000000000 */
[----:B------:R-:W-:Y:S02]  /*19e0*/  LEA.HI.X R249, R32, UR9, R27, 0x1, P3 ;  /* 0x0000000920f97c11 */ /* 0x000fe400098f0c1b */
[----:B------:R-:W-:Y:S01]  /*19f0*/  LEA.HI.X R247, R30, UR7, R29, 0x1, P2 ;  /* 0x000000071ef77c11 */ /* 0x000fe200090f0c1d */
[----:B------:R-:W-:Y:S08]  /*1a00*/  @P4 BRA `(.L_x_689) ;  /* 0x00000008002c4947 */ /* 0x000ff00003800000 */
        /* <DEDUP_REMOVED lines=25> */
.L_x_690:
        /* <DEDUP_REMOVED lines=12> */
.L_x_691:
        /* <DEDUP_REMOVED lines=32> */
.L_x_693:
[----:B------:R-:W-:Y:S05]  /*1e60*/  BSYNC B0 ;  /* 0x0000000000007941 */ /* 0x000fea0003800000 */
.L_x_692:
        /* <DEDUP_REMOVED lines=19> */
.L_x_695:
[----:B------:R-:W-:Y:S05]  /*1fa0*/  BSYNC B0 ;  /* 0x0000000000007941 */ /* 0x000fea0003800000 */
.L_x_694:
        /* <DEDUP_REMOVED lines=28> */
.L_x_697:
[----:B------:R-:W-:Y:S05]  /*2170*/  BSYNC B0 ;  /* 0x0000000000007941 */ /* 0x000fea0003800000 */
.L_x_696:
        /* <DEDUP_REMOVED lines=20> */
.L_x_689:
[----:B------:R-:W-:Y:S01]  /*22c0*/  @P0 BAR.SYNC.DEFER_BLOCKING 0x0 ;  /* 0x0000000000000b1d */ /* 0x000fe20000010000 */
[----:B------:R-:W-:Y:S01]  /*22d0*/  IMAD R16, R234, -0x40, R237 ;  /* 0xffffffc0ea107824 */ /* 0x000fe200078e02ed */
[----:B------:R-:W-:Y:S01]  /*22e0*/  LEA R202, R186, UR5, 0x1 ;  /* 0x00000005baca7c11 */ /* 0x000fe2000f8e08ff */
[C---:B------:R-:W-:Y:S01]  /*22f0*/  VIADD R26, R187.reuse, 0x20 ;  /* 0x00000020bb1a7836 */ /* 0x040fe20000000000 */
        /* <DEDUP_REMOVED lines=30> */
.L_x_700:
[----:B------:R-:W-:Y:S05]  /*24e0*/  BSYNC B0 ;  /* 0x0000000000007941 */ /* 0x000fea0003800000 */
.L_x_699:
        /* <DEDUP_REMOVED lines=38> */
.L_x_702:
[----:B------:R-:W-:Y:S05]  /*2750*/  BSYNC B0 ;  /* 0x0000000000007941 */ /* 0x000fea0003800000 */
.L_x_701:
        /* <DEDUP_REMOVED lines=16> */
.L_x_704:
        /* <DEDUP_REMOVED lines=29> */
.L_x_705:
[----:B------:R-:W-:Y:S05]  /*2a30*/  BSYNC B0 ;  /* 0x0000000000007941 */ /* 0x000fea0003800000 */
.L_x_703:
        /* <DEDUP_REMOVED lines=17> */
.L_x_707:
        /* <DEDUP_REMOVED lines=37> */
.L_x_708:
[----:B------:R-:W-:Y:S05]  /*2da0*/  BSYNC B0 ;  /* 0x0000000000007941 */ /* 0x000fea0003800000 */
.L_x_706:
        /* <DEDUP_REMOVED lines=58> */
.L_x_710:
[----:B------:R-:W-:Y:S05]  /*3150*/  BSYNC B0 ;  /* 0x0000000000007941 */ /* 0x000fea0003800000 */
.L_x_709:
        /* <DEDUP_REMOVED lines=41> */
.L_x_712:
[----:B------:R-:W-:Y:S05]  /*33f0*/  BSYNC B0 ;  /* 0x0000000000007941 */ /* 0x000fea0003800000 */
.L_x_711:
        /* <DEDUP_REMOVED lines=45> */
.L_x_714:
[----:B------:R-:W-:Y:S05]  /*36d0*/  BSYNC B0 ;  /* 0x0000000000007941 */ /* 0x000fea0003800000 */
.L_x_713:
        /* <DEDUP_REMOVED lines=15> */
[----:B------:R-:W5:Y:S01]  /*37d0*/  @!P5 LDC.64 R8, c[0x0][0x220] ;  /* 0x00008800ff08db82 */ /* 0x000f620000000a00 */
[----:B------:R-:W-:Y:S01]  /*37e0*/  IMAD R17, R19, R11, R17 ;  /* 0x0000000b13117224 */ /* 0x000fe200078e0211 */
[----:B------:R2:W-:Y:S03]  /*37f0*/  @P5 STS.128 [R202+0x19000], RZ ;  /* 0x019000ffca005388 */ /* 0x0005e60000000c00 */
[----:B------:R-:W-:-:S03]  /*3800*/  IMAD.IADD R17, R21, 0x1, R17 ;  /* 0x0000000115117824 */ /* 0x000fc600078e0211 */
[----:B-1----:R-:W1:Y:S08]  /*3810*/  @!P4 LDC.64 R6, c[0x0][0x220] ;  /* 0x00008800ff06cb82 */ /* 0x002e700000000a00 */
[----:B------:R-:W3:Y:S01]  /*3820*/  @!P2 LDC.64 R4, c[0x0][0x220] ;  /* 0x00008800ff04ab82 */ /* 0x000ee20000000a00 */
[----:B-----5:R-:W-:-:S04]  /*3830*/  @!P5 LEA R8, P6, R20, R8, 0x1 ;  /* 0x000000081408d211 */ /* 0x020fc800078c08ff */
[C---:B------:R-:W-:Y:S02]  /*3840*/  @!P5 LEA.HI.X R9, R20.reuse, R9, R17, 0x1, P6 ;  /* 0x000000091409d211 */ /* 0x040fe400030f0c11 */
[----:B-1----:R-:W-:-:S03]  /*3850*/  @!P4 LEA R6, P3, R20, R6, 0x1 ;  /* 0x000000061406c211 */ /* 0x002fc600078608ff */
[----:B------:R-:W-:Y:S01]  /*3860*/  @!PT LDS RZ, [RZ] ;  /* 0x00000000fffff984 */ /* 0x000fe20000000800 */
[----:B------:R-:W-:Y:S01]  /*3870*/  @!PT LDS RZ, [RZ] ;  /* 0x00000000fffff984 */ /* 0x000fe20000000800 */
[----:B------:R-:W-:Y:S01]  /*3880*/  @!PT LDS RZ, [RZ] ;  /* 0x00000000fffff984 */ /* 0x000fe20000000800 */
[----:B------:R2:W-:Y:S01]  /*3890*/  @!P5 LDGSTS.E.BYPASS.LTC128B.128 [R202+0x19000], desc[UR14][R8.64] ;  /* 0x1900000008cadfae */ /* 0x0005e2000b901d4e */
[----:B------:R-:W-:-:S03]  /*38a0*/  @!P4 LEA.HI.X R7, R20, R7, R17, 0x1, P3 ;  /* 0x000000071407c211 */ /* 0x000fc600018f0c11 */
[----:B------:R2:W-:Y:S01]  /*38b0*/  @P4 STS.128 [R202+0x1b000], RZ ;  /* 0x01b000ffca004388 */ /* 0x0005e20000000c00 */
        /* <DEDUP_REMOVED lines=11> */
.L_x_716:
[----:B------:R-:W-:Y:S05]  /*3970*/  BSYNC B0 ;  /* 0x0000000000007941 */ /* 0x000fea0003800000 */
.L_x_715:
[----:B------:R-:W-:Y:S01]  /*3980*/  ULDC.64 UR6, c[0x0][0x3c8] ;  /* 0x0000f20000067ab9 */ /* 0x000fe20000000a00 */
[----:B------:R-:W3:Y:S01]  /*3990*/  LDC.64 R182, c[0x0][0x3b8] ;  /* 0x0000ee00ffb67b82 */ /* 0x000ee20000000a00 */
[----:B------:R-:W-:Y:S01]  /*39a0*/  ISETP.NE.U32.AND P5, PT, RZ, UR6, PT ;  /* 0x00000006ff007c0c */ /* 0x000fe2000bfa5070 */
[----:B--2---:R-:W-:Y:S01]  /*39b0*/  IMAD R8, R190, R12, R194 ;  /* 0x0000000cbe087224 */ /* 0x004fe200078e02c2 */
[----:B------:R-:W-:Y:S01]  /*39c0*/  ISETP.GE.AND P2, PT, R192, R16, PT ;  /* 0x00000010c000720c */ /* 0x000fe20003f46270 */
[----:B------:R-:W-:Y:S01]  /*39d0*/  IMAD.MOV.U32 R231, RZ, RZ, 0x7f800000 ;  /* 0x7f800000ffe77424 */ /* 0x000fe200078e00ff */
[----:B------:R-:W-:Y:S01]  /*39e0*/  ISETP.NE.AND.EX P5, PT, RZ, UR7, PT, P5 ;  /* 0x00000007ff007c0c */ /* 0x000fe2000bfa5350 */
[----:B------:R-:W-:Y:S01]  /*39f0*/  IMAD.MOV.U32 R232, RZ, RZ, 0x7f800000 ;  /* 0x7f800000ffe87424 */ /* 0x000fe200078e00ff */
[----:B------:R-:W0:Y:S01]  /*3a00*/  LDGDEPBAR ;  /* 0x00000000000079af */ /* 0x000e220000000000 */
[----:B------:R-:W2:Y:S01]  /*3a10*/  LDC R205, c[0x0][0x270] ;  /* 0x00009c00ffcd7b82 */ /* 0x000ea20000000800 */
[----:B------:R-:W-:Y:S01]  /*3a20*/  IMAD.SHL.U32 R210, R184, 0x20, RZ ;  /* 0x00000020b8d27824 */ /* 0x000fe200078e00ff */
[----:B------:R-:W-:Y:S01]  /*3a30*/  SHF.R.S32.HI R216, RZ, 0x1f, R242 ;  /* 0x0000001fffd87819 */ /* 0x000fe200000114f2 */
[----:B------:R-:W-:Y:S01]  /*3a40*/  IMAD.MOV.U32 R174, RZ, RZ, 0x20 ;  /* 0x00000020ffae7424 */ /* 0x000fe200078e00ff */
[----:B------:R-:W-:Y:S01]  /*3a50*/  ULDC UR4, c[0x0][0x2d0] ;  /* 0x0000b40000047ab9 */ /* 0x000fe20000000800 */
[----:B------:R-:W-:-:S02]  /*3a60*/  IMAD.MOV.U32 R173, RZ, RZ, 0x40 ;  /* 0x00000040ffad7424 */ /* 0x000fc400078e00ff */
[----:B------:R-:W-:Y:S02]  /*3a70*/  VIADD R176, R179, 0x3000 ;  /* 0x00003000b3b07836 */ /* 0x000fe40000000000 */
[----:B------:R-:W-:Y:S01]  /*3a80*/  VIADD R175, R180, 0x3000 ;  /* 0x00003000b4af7836 */ /* 0x000fe20000000000 */
[----:B-1----:R-:W1:Y:S01]  /*3a90*/  @P5 LDC.64 R4, c[0x0][0x3d0] ;  /* 0x0000f400ff045b82 */ /* 0x002e620000000a00 */
[----:B------:R-:W-:Y:S01]  /*3aa0*/  IMAD.MOV.U32 R230, RZ, RZ, RZ ;  /* 0x000000ffffe67224 */ /* 0x000fe200078e00ff */
[----:B------:R-:W-:Y:S01]  /*3ab0*/  CS2R R142, SRZ ;  /* 0x00000000008e7805 */ /* 0x000fe2000001ff00 */
[----:B------:R-:W-:Y:S01]  /*3ac0*/  IMAD.MOV.U32 R229, RZ, RZ, R233 ;  /* 0x000000ffffe57224 */ /* 0x000fe200078e00e9 */
[----:B------:R-:W-:Y:S02]  /*3ad0*/  CS2R R140, SRZ ;  /* 0x00000000008c7805 */ /* 0x000fe4000001ff00 */
[----:B------:R-:W-:Y:S01]  /*3ae0*/  CS2R R146, SRZ ;  /* 0x0000000000927805 */ /* 0x000fe2000001ff00 */
[----:B---3--:R-:W3:Y:S01]  /*3af0*/  LDG.E.64 R10, desc[UR14][R182.64+0x8] ;  /* 0x0000080eb60a7981 */ /* 0x008ee2000c1e1b00 */
        /* <DEDUP_REMOVED lines=17> */
[-C--:B-1----:R-:W-:Y:S01]  /*3c10*/  @P5 IMAD R13, R13, R4.reuse, RZ ;  /* 0x000000040d0d5224 */ /* 0x082fe200078e02ff */
[----:B------:R-:W-:Y:S01]  /*3c20*/  CS2R R106, SRZ ;  /* 0x00000000006a7805 */ /* 0x000fe2000001ff00 */
[----:B------:R-:W-:Y:S01]  /*3c30*/  @P5 IMAD.WIDE.U32 R6, R190, R4, R194 ;  /* 0x00000004be065225 */ /* 0x000fe200078e00c2 */
[----:B------:R-:W-:-:S02]  /*3c40*/  CS2R R104, SRZ ;  /* 0x0000000000687805 */ /* 0x000fc4000001ff00 */
[----:B------:R-:W-:Y:S02]  /*3c50*/  CS2R R102, SRZ ;  /* 0x0000000000667805 */ /* 0x000fe4000001ff00 */
[----:B------:R-:W-:Y:S01]  /*3c60*/  CS2R R100, SRZ ;  /* 0x0000000000647805 */ /* 0x000fe2000001ff00 */
[----:B------:R-:W-:Y:S01]  /*3c70*/  @P5 IMAD R5, R190, R5, R13 ;  /* 0x00000005be055224 */ /* 0x000fe200078e020d */
[----:B------:R-:W-:Y:S01]  /*3c80*/  @P5 LEA R4, P1, R6, UR6, 0x2 ;  /* 0x0000000606045c11 */ /* 0x000fe2000f8210ff */
[----:B------:R-:W4:Y:S01]  /*3c90*/  LDG.E.64 R182, desc[UR14][R182.64] ;  /* 0x0000000eb6b67981 */ /* 0x000f22000c1e1b00 */
[----:B------:R-:W-:Y:S01]  /*3ca0*/  IMAD.SHL.U32 R8, R8, 0x20, RZ ;  /* 0x0000002008087824 */ /* 0x000fe200078e00ff */
[----:B------:R-:W-:Y:S01]  /*3cb0*/  SEL R176, R176, R179, !P0 ;  /* 0x000000b3b0b07207 */ /* 0x000fe20004000000 */
[----:B------:R-:W-:Y:S01]  /*3cc0*/  @P5 IMAD.IADD R5, R7, 0x1, R5 ;  /* 0x0000000107055824 */ /* 0x000fe200078e0205 */
[----:B------:R-:W-:Y:S02]  /*3cd0*/  SEL R175, R175, R180, !P0 ;  /* 0x000000b4afaf7207 */ /* 0x000fe40004000000 */
[----:B------:R-:W-:-:S02]  /*3ce0*/  CS2R R62, SRZ ;  /* 0x00000000003e7805 */ /* 0x000fc4000001ff00 */
[----:B------:R-:W-:Y:S02]  /*3cf0*/  CS2R R60, SRZ ;  /* 0x00000000003c7805 */ /* 0x000fe4000001ff00 */
[----:B------:R-:W-:Y:S02]  /*3d00*/  CS2R R66, SRZ ;  /* 0x0000000000427805 */ /* 0x000fe4000001ff00 */
[----:B------:R-:W-:Y:S02]  /*3d10*/  @P5 LEA.HI.X R5, R6, UR7, R5, 0x2, P1 ;  /* 0x0000000706055c11 */ /* 0x000fe400088f1405 */
[----:B------:R-:W-:Y:S02]  /*3d20*/  CS2R R64, SRZ ;  /* 0x0000000000407805 */ /* 0x000fe4000001ff00 */
[----:B------:R-:W-:Y:S01]  /*3d30*/  LEA.HI R7, R14, R15, RZ, 0x4 ;  /* 0x0000000f0e077211 */ /* 0x000fe200078f20ff */
[----:B------:R-:W1:Y:S01]  /*3d40*/  @P5 LDC R6, c[0x0][0x2e8] ;  /* 0x0000ba00ff065b82 */ /* 0x000e620000000800 */
[----:B------:R-:W-:Y:S01]  /*3d50*/  CS2R R58, SRZ ;  /* 0x00000000003a7805 */ /* 0x000fe2000001ff00 */
[----:B------:R2:W4:Y:S01]  /*3d60*/  @P5 LDG.E R4, desc[UR14][R4.64] ;  /* 0x0000000e04045981 */ /* 0x000522000c1e1900 */
[----:B------:R-:W-:-:S02]  /*3d70*/  LOP3.LUT R7, R7, 0xfffffff0, RZ, 0xc0, !PT ;  /* 0xfffffff007077812 */ /* 0x000fc400078ec0ff */
        /* <DEDUP_REMOVED lines=19> */
[----:B------:R-:W-:Y:S01]  /*3eb0*/  LEA R176, R176, UR5, 0x1 ;  /* 0x00000005b0b07c11 */ /* 0x000fe2000f8e08ff */
[----:B------:R-:W-:Y:S01]  /*3ec0*/  ULDC UR6, c[0x0][0x2dc] ;  /* 0x0000b70000067ab9 */ /* 0x000fe20000000800 */
[----:B------:R-:W-:Y:S01]  /*3ed0*/  LEA R175, R175, UR5, 0x1 ;  /* 0x00000005afaf7c11 */ /* 0x000fe2000f8e08ff */
[----:B------:R-:W-:Y:S01]  /*3ee0*/  ULDC.U8 UR8, c[0x0][0x388] ;  /* 0x0000e20000087ab9 */ /* 0x000fe20000000000 */
[----:B--2---:R-:W-:Y:S01]  /*3ef0*/  VIADD R5, R192, 0x8 ;  /* 0x00000008c0057836 */ /* 0x004fe20000000000 */
[----:B------:R-:W-:-:S04]  /*3f00*/  ULDC UR7, c[0x0][0x2ec] ;  /* 0x0000bb0000077ab9 */ /* 0x000fc80000000800 */
[----:B------:R-:W-:Y:S02]  /*3f10*/  ISETP.GE.AND P1, PT, R5, R16, PT ;  /* 0x000000100500720c */ /* 0x000fe40003f26270 */
[----:B------:R-:W2:Y:S01]  /*3f20*/  S2R R5, SR_TID.X ;  /* 0x0000000000057919 */ /* 0x000ea20000002100 */
[----:B------:R-:W-:-:S05]  /*3f30*/  IMAD.IADD R15, R15, 0x1, -R7 ;  /* 0x000000010f0f7824 */ /* 0x000fca00078e0a07 */
[----:B------:R-:W-:-:S04]  /*3f40*/  SHF.R.S32.HI R7, RZ, 0x1f, R15 ;  /* 0x0000001fff077819 */ /* 0x000fc8000001140f */
[----:B------:R-:W-:-:S04]  /*3f50*/  LEA.HI R7, R7, R15, RZ, 0x3 ;  /* 0x0000000f07077211 */ /* 0x000fc800078f18ff */
[----:B------:R-:W-:Y:S01]  /*3f60*/  LOP3.LUT R7, R7, 0xfffffff8, RZ, 0xc0, !PT ;  /* 0xfffffff807077812 */ /* 0x000fe200078ec0ff */
[----:B------:R-:W-:Y:S01]  /*3f70*/  IMAD.WIDE R16, R192, 0x4, R250 ;  /* 0x00000004c0107825 */ /* 0x000fe200078e02fa */
[----:B-1----:R-:W1:Y:S03]  /*3f80*/  @P5 MUFU.RCP R6, R6 ;  /* 0x0000000600065308 */ /* 0x002e660000001000 */
[----:B------:R-:W-:Y:S01]  /*3f90*/  IMAD.IADD R7, R15, 0x1, -R7 ;  /* 0x000000010f077824 */ /* 0x000fe200078e0a07 */
[----:B------:R1:W5:Y:S04]  /*3fa0*/  @!P2 LDG.E R231, desc[UR14][R16.64] ;  /* 0x0000000e10e7a981 */ /* 0x000368000c1e1900 */
[----:B------:R1:W5:Y:S01]  /*3fb0*/  @!P1 LDG.E R232, desc[UR14][R16.64+0x20] ;  /* 0x0000200e10e89981 */ /* 0x000362000c1e1900 */
[----:B--2---:R-:W-:-:S05]  /*3fc0*/  IMAD.SHL.U32 R5, R5, 0x2, RZ ;  /* 0x0000000205057824 */ /* 0x004fca00078e00ff */
[----:B------:R-:W-:-:S05]  /*3fd0*/  LOP3.LUT R210, R210, 0x6, R5, 0xf8, !PT ;  /* 0x00000006d2d27812 */ /* 0x000fca00078ef805 */
[----:B------:R-:W-:-:S04]  /*3fe0*/  IMAD R210, R191, 0x40, R210 ;  /* 0x00000040bfd27824 */ /* 0x000fc800078e02d2 */
[C---:B------:R-:W-:Y:S02]  /*3ff0*/  VIADD R209, R210.reuse, 0x18 ;  /* 0x00000018d2d17836 */ /* 0x040fe40000000000 */
[C---:B------:R-:W-:Y:S02]  /*4000*/  VIADD R208, R210.reuse, 0x11 ;  /* 0x00000011d2d07836 */ /* 0x040fe40000000000 */
[C---:B------:R-:W-:Y:S02]  /*4010*/  VIADD R207, R210.reuse, 0x10 ;  /* 0x00000010d2cf7836 */ /* 0x040fe40000000000 */
[C---:B------:R-:W-:Y:S02]  /*4020*/  VIADD R206, R210.reuse, 0x9 ;  /* 0x00000009d2ce7836 */ /* 0x040fe40000000000 */
[C---:B------:R-:W-:Y:S02]  /*4030*/  VIADD R240, R210.reuse, 0x8 ;  /* 0x00000008d2f07836 */ /* 0x040fe40000000000 */
[----:B------:R-:W-:-:S02]  /*4040*/  VIADD R239, R210, 0x1 ;  /* 0x00000001d2ef7836 */ /* 0x000fc40000000000 */
[----:B------:R-:W-:Y:S01]  /*4050*/  VIADD R200, R210, 0x19 ;  /* 0x00000019d2c87836 */ /* 0x000fe20000000000 */
[----:B------:R-:W-:Y:S02]  /*4060*/  I2FP.F32.S32 R201, R210 ;  /* 0x000000d200c97245 */ /* 0x000fe40000201400 */
[----:B------:R-:W-:Y:S02]  /*4070*/  I2FP.F32.S32 R209, R209 ;  /* 0x000000d100d17245 */ /* 0x000fe40000201400 */
[----:B------:R-:W-:Y:S02]  /*4080*/  I2FP.F32.S32 R208, R208 ;  /* 0x000000d000d07245 */ /* 0x000fe40000201400 */
[----:B------:R-:W-:Y:S02]  /*4090*/  I2FP.F32.S32 R207, R207 ;  /* 0x000000cf00cf7245 */ /* 0x000fe40000201400 */
[----:B------:R-:W-:Y:S02]  /*40a0*/  I2FP.F32.S32 R206, R206 ;  /* 0x000000ce00ce7245 */ /* 0x000fe40000201400 */
[----:B------:R-:W-:-:S02]  /*40b0*/  I2FP.F32.S32 R240, R240 ;  /* 0x000000f000f07245 */ /* 0x000fc40000201400 */
[----:B------:R-:W-:Y:S02]  /*40c0*/  I2FP.F32.S32 R239, R239 ;  /* 0x000000ef00ef7245 */ /* 0x000fe40000201400 */
[----:B------:R-:W-:Y:S02]  /*40d0*/  I2FP.F32.S32 R241, R200 ;  /* 0x000000c800f17245 */ /* 0x000fe40000201400 */
[----:B---3--:R-:W-:-:S04]  /*40e0*/  IADD3 R242, P4, P3, R8, R10, R242 ;  /* 0x0000000a08f27210 */ /* 0x008fc80007b9e0f2 */
[----:B------:R-:W-:-:S05]  /*40f0*/  R2P PR, R7, 0x6 ;  /* 0x0000000607007804 */ /* 0x000fca0000000000 */
[----:B------:R-:W-:Y:S02]  /*4100*/  SEL R174, R174, 0xffffffe0, !P1 ;  /* 0xffffffe0aeae7807 */ /* 0x000fe40004800000 */
[----:B------:R-:W-:Y:S02]  /*4110*/  SEL R173, R173, 0xffffffc0, !P2 ;  /* 0xffffffc0adad7807 */ /* 0x000fe40005000000 */
[----:B------:R-:W-:Y:S01]  /*4120*/  SHF.R.S32.HI R8, RZ, 0x1f, R8 ;  /* 0x0000001fff087819 */ /* 0x000fe20000011408 */
[----:B------:R-:W-:Y:S02]  /*4130*/  IMAD.IADD R172, R177, 0x1, R174 ;  /* 0x00000001b1ac7824 */ /* 0x000fe400078e02ae */
[----:B------:R-:W-:Y:S01]  /*4140*/  IMAD.WIDE.U32 R242, R242, -0x2daee0ad, RZ ;  /* 0xd2511f53f2f27825 */ /* 0x000fe200078e00ff */
[----:B------:R-:W-:-:S03]  /*4150*/  IADD3.X R216, R8, R11, R216, P4, P3 ;  /* 0x0000000b08d87210 */ /* 0x000fc600027e64d8 */
[----:B------:R-:W-:Y:S02]  /*4160*/  IMAD.IADD R170, R177, 0x1, R173 ;  /* 0x00000001b1aa7824 */ /* 0x000fe400078e02ad */
[----:B------:R-:W-:Y:S02]  /*4170*/  IMAD.IADD R171, R173, 0x1, R172 ;  /* 0x00000001adab7824 */ /* 0x000fe400078e02ac */
[C---:B----4-:R-:W-:Y:S02]  /*4180*/  VIADD R228, R183.reuse, 0x646e171e ;  /* 0x646e171eb7e47836 */ /* 0x050fe40000000000 */
[C---:B------:R-:W-:Y:S02]  /*4190*/  VIADD R227, R182.reuse, 0xb54cda56 ;  /* 0xb54cda56b6e37836 */ /* 0x040fe40000000000 */
[----:B------:R-:W-:Y:S02]  /*41a0*/  VIADD R226, R183, 0xa9066899 ;  /* 0xa9066899b7e27836 */ /* 0x000fe40000000000 */
[----:B------:R-:W-:-:S02]  /*41b0*/  VIADD R225, R182, 0x1715609d ;  /* 0x1715609db6e17836 */ /* 0x000fc40000000000 */
[C---:B------:R-:W-:Y:S02]  /*41c0*/  VIADD R224, R183.reuse, 0xed9eba14 ;  /* 0xed9eba14b7e07836 */ /* 0x040fe40000000000 */
[----:B------:R-:W-:Y:S02]  /*41d0*/  VIADD R223, R182, 0x78dde6e4 ;  /* 0x78dde6e4b6df7836 */ /* 0x000fe40000000000 */
[C---:B------:R-:W-:Y:S02]  /*41e0*/  VIADD R222, R183.reuse, 0x32370b8f ;  /* 0x32370b8fb7de7836 */ /* 0x040fe40000000000 */
[----:B-1----:R-:W-:Y:S01]  /*41f0*/  @P5 FMUL.FTZ R230, R4, R6 ;  /* 0x0000000604e65220 */ /* 0x002fe20000410000 */
[C---:B------:R-:W-:Y:S02]  /*4200*/  VIADD R221, R182.reuse, 0xdaa66d2b ;  /* 0xdaa66d2bb6dd7836 */ /* 0x040fe40000000000 */
[----:B------:R-:W-:Y:S02]  /*4210*/  VIADD R220, R183, 0x76cf5d0a ;  /* 0x76cf5d0ab7dc7836 */ /* 0x000fe40000000000 */
[----:B------:R-:W-:-:S02]  /*4220*/  VIADD R219, R182, 0x3c6ef372 ;  /* 0x3c6ef372b6db7836 */ /* 0x000fc40000000000 */
[----:B------:R-:W-:Y:S02]  /*4230*/  VIADD R218, R183, 0xbb67ae85 ;  /* 0xbb67ae85b7da7836 */ /* 0x000fe40000000000 */
[----:B------:R-:W-:-:S07]  /*4240*/  VIADD R217, R182, 0x9e3779b9 ;  /* 0x9e3779b9b6d97836 */ /* 0x000fce0000000000 */
.L_x_719:
[----:B------:R-:W0:Y:S01]  /*4250*/  LDGDEPBAR ;  /* 0x00000000000079af */ /* 0x000e220000000000 */
[C---:B------:R-:W-:Y:S01]  /*4260*/  IMAD.IADD R98, R175.reuse, 0x1, R174 ;  /* 0x00000001af627824 */ /* 0x040fe200078e02ae */
[----:B------:R-:W-:Y:S01]  /*4270*/  LEA R151, R180, UR5, 0x1 ;  /* 0x00000005b4977c11 */ /* 0x000fe2000f8e08ff */
[--C-:B------:R-:W-:Y:S01]  /*4280*/  IMAD.IADD R97, R175, 0x1, R173.reuse ;  /* 0x00000001af617824 */ /* 0x100fe200078e02ad */
[----:B-----5:R-:W-:Y:S01]  /*4290*/  FSETP.NEU.FTZ.AND P5, PT, R232, -INF , PT ;  /* 0xff800000e800780b */ /* 0x020fe20003fbd000 */
[----:B------:R-:W-:Y:S01]  /*42a0*/  IMAD.IADD R96, R98, 0x1, R173 ;  /* 0x0000000162607824 */ /* 0x000fe200078e02ad */
[----:B------:R-:W-:Y:S01]  /*42b0*/  FSETP.NEU.FTZ.AND P6, PT, R231, -INF , PT ;  /* 0xff800000e700780b */ /* 0x000fe20003fdd000 */
[----:B------:R-:W-:Y:S02]  /*42c0*/  IMAD.MOV.U32 R215, RZ, RZ, R213 ;  /* 0x000000ffffd77224 */ /* 0x000fe400078e00d5 */
[--C-:B------:R-:W-:Y:S02]  /*42d0*/  IMAD.IADD R150, R174, 0x1, R151.reuse ;  /* 0x00000001ae967824 */ /* 0x100fe400078e0297 */
[C---:B------:R-:W-:Y:S02]  /*42e0*/  IMAD.IADD R149, R173.reuse, 0x1, R151 ;  /* 0x00000001ad957824 */ /* 0x040fe400078e0297 */
[----:B------:R-:W-:Y:S01]  /*42f0*/  IMAD.IADD R148, R173, 0x1, R150 ;  /* 0x00000001ad947824 */ /* 0x000fe200078e0296 */
        /* <DEDUP_REMOVED lines=76> */
[----:B------:R-:W-:Y:S05]  /*47c0*/  HMMA.16816.F32.BF16 R16, R76, R74, R16 ;  /* 0x0000004a4c10723c */ /* 0x000fea0000041810 */
[----:B------:R-:W-:Y:S01]  /*47d0*/  IMAD.SHL.U32 R73, R191, 0x40, RZ ;  /* 0x00000040bf497824 */ /* 0x000fe200078e00ff */
[C---:B----4-:R-:W-:Y:S05]  /*47e0*/  HMMA.16816.F32.BF16 R4, R80.reuse, R88, R4 ;  /* 0x000000585004723c */ /* 0x050fea0000041804 */
[----:B------:R-:W-:Y:S01]  /*47f0*/  IADD3 R74, R237, 0x40, R73 ;  /* 0x00000040ed4a7810 */ /* 0x000fe20007ffe049 */
[C---:B------:R-:W-:Y:S05]  /*4800*/  HMMA.16816.F32.BF16 R8, R80.reuse, R90, R8 ;  /* 0x0000005a5008723c */ /* 0x040fea0000041808 */
[----:B------:R-:W-:Y:S01]  /*4810*/  IMAD.SHL.U32 R72, R234, 0x40, RZ ;  /* 0x00000040ea487824 */ /* 0x000fe200078e00ff */
[C---:B-1----:R-:W-:Y:S05]  /*4820*/  HMMA.16816.F32.BF16 R12, R80.reuse, R68, R12 ;  /* 0x00000044500c723c */ /* 0x042fea000004180c */
[----:B------:R-:W-:Y:S01]  /*4830*/  IMAD.IADD R74, R74, 0x1, -R235 ;  /* 0x000000014a4a7824 */ /* 0x000fe200078e0aeb */
[----:B------:R-:W-:Y:S04]  /*4840*/  HMMA.16816.F32.BF16 R16, R80, R70, R16 ;  /* 0x000000465010723c */ /* 0x000fe80000041810 */
[----:B------:R-:W-:Y:S01]  /*4850*/  ISETP.GE.AND P3, PT, R72, R74, PT ;  /* 0x0000004a4800720c */ /* 0x000fe20003f66270 */
[----:B------:R-:W-:Y:S01]  /*4860*/  IMAD R76, R234, 0x4, R185 ;  /* 0x00000004ea4c7824 */ /* 0x000fe200078e02b9 */
[C---:B--2---:R-:W-:Y:S05]  /*4870*/  HMMA.16816.F32.BF16 R4, R84.reuse, R92, R4 ;  /* 0x0000005c5404723c */ /* 0x044fea0000041804 */
[----:B------:R-:W-:Y:S01]  /*4880*/  VIADD R74, R73, 0x40 ;  /* 0x00000040494a7836 */ /* 0x000fe20000000000 */
[C---:B------:R-:W-:Y:S04]  /*4890*/  HMMA.16816.F32.BF16 R8, R84.reuse, R94, R8 ;  /* 0x0000005e5408723c */ /* 0x040fe80000041808 */
[----:B------:R-:W-:Y:S01]  /*48a0*/  ISETP.LT.AND P3, PT, R74, R235, P3 ;  /* 0x000000eb4a00720c */ /* 0x000fe20001f61270 */
[----:B------:R-:W-:Y:S06]  /*48b0*/  IMAD.WIDE.U32 R76, R76, -0x326172a9, RZ ;  /* 0xcd9e8d574c4c7825 */ /* 0x000fec00078e00ff */
[----:B------:R-:W-:Y:S01]  /*48c0*/  IMAD R75, R191, 0x2, R184 ;  /* 0x00000002bf4b7824 */ /* 0x000fe200078e02b8 */
[----:B------:R-:W-:Y:S04]  /*48d0*/  LOP3.LUT R74, R77, R216, R182, 0x96, !PT ;  /* 0x000000d84d4a7212 */ /* 0x000fe800078e96b6 */
[----:B------:R-:W-:Y:S01]  /*48e0*/  LOP3.LUT R73, R183, R75, RZ, 0x3c, !PT ;  /* 0x0000004bb7497212 */ /* 0x000fe200078e3cff */
[----:B------:R-:W-:Y:S04]  /*48f0*/  IMAD.WIDE.U32 R74, R74, -0x2daee0ad, RZ ;  /* 0xd2511f534a4a7825 */ /* 0x000fe800078e00ff */
[-C--:B------:R-:W-:Y:S01]  /*4900*/  FFMA.FTZ R4, R201, R230.reuse, R4 ;  /* 0x000000e6c9047223 */ /* 0x080fe20000010004 */
[----:B------:R-:W-:Y:S01]  /*4910*/  LOP3.LUT R73, R73, R243, RZ, 0x3c, !PT ;  /* 0x000000f349497212 */ /* 0x000fe200078e3cff */
[----:B------:R-:W-:Y:S01]  /*4920*/  FFMA.FTZ R5, R239, R230, R5 ;  /* 0x000000e6ef057223 */ /* 0x000fe20000010005 */
[----:B------:R-:W-:Y:S01]  /*4930*/  LOP3.LUT R68, R75, R242, R218, 0x96, !PT ;  /* 0x000000f24b447212 */ /* 0x000fe200078e96da */
[-C--:B------:R-:W-:Y:S01]  /*4940*/  FFMA.FTZ R6, R201, R230.reuse, R6 ;  /* 0x000000e6c9067223 */ /* 0x080fe20000010006 */
[-C--:B------:R-:W-:Y:S01]  /*4950*/  FFMA.FTZ R11, R206, R230.reuse, R11 ;  /* 0x000000e6ce0b7223 */ /* 0x080fe2000001000b */
[----:B------:R-:W-:Y:S01]  /*4960*/  IMAD.WIDE.U32 R78, R73, -0x326172a9, RZ ;  /* 0xcd9e8d57494e7825 */ /* 0x000fe200078e00ff */
[----:B------:R-:W-:Y:S03]  /*4970*/  @!P3 IADD3 R73, -R237, 0x1, R192 ;  /* 0x00000001ed49b810 */ /* 0x000fe60007ffe1c0 */
[----:B------:R-:W-:Y:S01]  /*4980*/  FFMA.FTZ R7, R239, R230, R7 ;  /* 0x000000e6ef077223 */ /* 0x000fe20000010007 */
[----:B------:R-:W-:Y:S01]  /*4990*/  IMAD.WIDE.U32 R82, R68, -0x326172a9, RZ ;  /* 0xcd9e8d5744527825 */ /* 0x000fe200078e00ff */
[----:B------:R-:W-:Y:S01]  /*49a0*/  LOP3.LUT R76, R79, R76, R217, 0x96, !PT ;  /* 0x0000004c4f4c7212 */ /* 0x000fe200078e96d9 */
[----:B------:R-:W1:Y:S01]  /*49b0*/  LDSM.16.M88.4 R68, [R2+0x16800] ;  /* 0x016800000244783b */ /* 0x000e620000000200 */
[----:B------:R-:W-:Y:S01]  /*49c0*/  @!P3 IADD3 R73, R72, R73, R235 ;  /* 0x000000494849b210 */ /* 0x000fe20007ffe0eb */
[----:B------:R-:W-:Y:S01]  /*49d0*/  @!P3 VIADD R72, R210, 0x1 ;  /* 0x00000001d248b836 */ /* 0x000fe20000000000 */
[----:B------:R-:W-:Y:S01]  /*49e0*/  LOP3.LUT R80, R83, R78, R219, 0x96, !PT ;  /* 0x0000004e53507212 */ /* 0x000fe200078e96db */
[----:B------:R-:W-:Y:S01]  /*49f0*/  IMAD.WIDE.U32 R76, R76, -0x2daee0ad, RZ ;  /* 0xd2511f534c4c7825 */ /* 0x000fe200078e00ff */
[----:B------:R-:W-:Y:S03]  /*4a00*/  @!P3 VIMNMX R75, R73, R235, PT ;  /* 0x000000eb494bb248 */ /* 0x000fe60003fe0100 */
[----:B------:R-:W-:Y:S01]  /*4a10*/  FFMA.FTZ R9, R206, R230, R9 ;  /* 0x000000e6ce097223 */ /* 0x000fe20000010009 */
[----:B------:R-:W-:Y:S01]  /*4a20*/  IMAD.WIDE.U32 R80, R80, -0x2daee0ad, RZ ;  /* 0xd2511f5350507825 */ /* 0x000fe200078e00ff */
[----:B------:R-:W-:Y:S02]  /*4a30*/  LOP3.LUT R78, R77, R74, R220, 0x96, !PT ;  /* 0x0000004a4d4e7212 */ /* 0x000fe400078e96dc */
[----:B------:R-:W-:Y:S01]  /*4a40*/  @!P3 VIADDMNMX R74, R73, 0x8, R235, PT ;  /* 0x00000008494ab846 */ /* 0x000fe200038001eb */
[----:B------:R-:W-:Y:S01]  /*4a50*/  FMUL.FTZ R73, R231, 1.4426950216293334961 ;  /* 0x3fb8aa3be7497820 */ /* 0x000fe20000410000 */
[-C--:B------:R-:W-:Y:S01]  /*4a60*/  @!P3 ISETP.GE.AND P1, PT, R72, R75.reuse, PT ;  /* 0x0000004b4800b20c */ /* 0x080fe20003f26270 */
[----:B------:R-:W-:Y:S01]  /*4a70*/  IMAD.WIDE.U32 R78, R78, -0x326172a9, RZ ;  /* 0xcd9e8d574e4e7825 */ /* 0x000fe200078e00ff */
[----:B------:R-:W-:Y:S02]  /*4a80*/  @!P3 ISETP.GE.AND P4, PT, R72, R74, PT ;  /* 0x0000004a4800b20c */ /* 0x000fe40003f86270 */
[----:B------:R-:W-:Y:S01]  /*4a90*/  LOP3.LUT R77, R81, R76, R222, 0x96, !PT ;  /* 0x0000004c514d7212 */ /* 0x000fe200078e96de */
[C---:B------:R-:W-:Y:S01]  /*4aa0*/  @!P3 VIADD R72, R210.reuse, 0x8 ;  /* 0x00000008d248b836 */ /* 0x040fe20000000000 */
[----:B------:R-:W-:Y:S01]  /*4ab0*/  LOP3.LUT R76, R79, R82, R221, 0x96, !PT ;  /* 0x000000524f4c7212 */ /* 0x000fe200078e96dd */
[----:B------:R-:W-:Y:S01]  /*4ac0*/  @!P3 VIADD R79, R210, 0x9 ;  /* 0x00000009d24fb836 */ /* 0x000fe20000000000 */
[----:B------:R-:W-:Y:S01]  /*4ad0*/  FSEL R73, R73, RZ, P6 ;  /* 0x000000ff49497208 */ /* 0x000fe20003000000 */
[----:B------:R-:W-:Y:S01]  /*4ae0*/  IMAD.WIDE.U32 R82, R77, -0x326172a9, RZ ;  /* 0xcd9e8d574d527825 */ /* 0x000fe200078e00ff */
[CC--:B------:R-:W-:Y:S02]  /*4af0*/  @!P3 ISETP.GE.AND P2, PT, R72.reuse, R75.reuse, PT ;  /* 0x0000004b4800b20c */ /* 0x0c0fe40003f46270 */
[-C--:B------:R-:W-:Y:S01]  /*4b00*/  @!P3 ISETP.GE.AND P0, PT, R72, R74.reuse, PT ;  /* 0x0000004a4800b20c */ /* 0x080fe20003f06270 */
[----:B------:R-:W-:Y:S01]  /*4b10*/  FMUL.FTZ R72, R232, 1.4426950216293334961 ;  /* 0x3fb8aa3be8487820 */ /* 0x000fe20000410000 */
[-C--:B------:R-:W-:Y:S01]  /*4b20*/  @!P3 ISETP.GE.AND P6, PT, R210, R74.reuse, PT ;  /* 0x0000004ad200b20c */ /* 0x080fe20003fc6270 */
[----:B------:R-:W-:Y:S01]  /*4b30*/  IMAD.WIDE.U32 R76, R76, -0x2daee0ad, RZ ;  /* 0xd2511f534c4c7825 */ /* 0x000fe200078e00ff */
[----:B------:R-:W-:Y:S02]  /*4b40*/  @!P3 FSEL R5, R5, -INF , !P1 ;  /* 0xff8000000505b808 */ /* 0x000fe40004800000 */
[----:B------:R-:W-:Y:S01]  /*4b50*/  FSEL R72, R72, RZ, P5 ;  /* 0x000000ff48487208 */ /* 0x000fe20002800000 */
[C---:B------:R-:W-:Y:S01]  /*4b60*/  @!P3 VIADD R81, R210.reuse, 0x10 ;  /* 0x00000010d251b836 */ /* 0x040fe20000000000 */
[-C--:B------:R-:W-:Y:S01]  /*4b70*/  @!P3 ISETP.GE.AND P5, PT, R210, R75.reuse, PT ;  /* 0x0000004bd200b20c */ /* 0x080fe20003fa6270 */
[--C-:B------:R-:W-:Y:S01]  /*4b80*/  FFMA.FTZ R5, R5, UR7, -R73.reuse ;  /* 0x0000000705057c23 */ /* 0x100fe20008010849 */
[C---:B------:R-:W-:Y:S01]  /*4b90*/  @!P3 ISETP.GE.AND P1, PT, R79.reuse, R74, PT ;  /* 0x0000004a4f00b20c */ /* 0x040fe20003f26270 */
[-C--:B------:R-:W-:Y:S01]  /*4ba0*/  FFMA.FTZ R10, R240, R230.reuse, R10 ;  /* 0x000000e6f00a7223 */ /* 0x080fe2000001000a */
[----:B------:R-:W-:Y:S01]  /*4bb0*/  @!P3 FSEL R4, R4, -INF , !P5 ;  /* 0xff8000000404b808 */ /* 0x000fe20006800000 */
[----:B------:R-:W-:Y:S01]  /*4bc0*/  MUFU.EX2 R153, R5 ;  /* 0x0000000500997308 */ /* 0x000fe20000000800 */
[-C--:B------:R-:W-:Y:S01]  /*4bd0*/  @!P3 ISETP.GE.AND P5, PT, R79, R75.reuse, PT ;  /* 0x0000004b4f00b20c */ /* 0x080fe20003fa6270 */
[C---:B-1----:R-:W-:Y:S03]  /*4be0*/  HMMA.16816.F32.BF16 R12, R84.reuse, R68, R12 ;  /* 0x00000044540c723c */ /* 0x042fe6000004180c */
[----:B------:R-:W-:Y:S01]  /*4bf0*/  FFMA.FTZ R4, R4, UR7, -R73 ;  /* 0x0000000704047c23 */ /* 0x000fe20008010849 */
[----:B------:R-:W-:Y:S01]  /*4c00*/  @!P3 FSEL R11, R11, -INF , !P1 ;  /* 0xff8000000b0bb808 */ /* 0x000fe20004800000 */
[----:B------:R-:W-:Y:S01]  /*4c10*/  FFMA.FTZ R8, R240, R230, R8 ;  /* 0x000000e6f0087223 */ /* 0x000fe20000010008 */
[----:B------:R-:W-:Y:S02]  /*4c20*/  HMMA.16816.F32.BF16 R16, R84, R70, R16 ;  /* 0x000000465410723c */ /* 0x000fe40000041810 */
[----:B------:R1:W-:Y:S01]  /*4c30*/  MUFU.EX2 R152, R4 ;  /* 0x0000000400987308 */ /* 0x0003e20000000800 */
[-C--:B------:R-:W-:Y:S02]  /*4c40*/  @!P3 ISETP.GE.AND P1, PT, R200, R75.reuse, PT ;  /* 0x0000004bc800b20c */ /* 0x080fe40003f26270 */
[----:B------:R-:W-:Y:S01]  /*4c50*/  LOP3.LUT R78, R83, R78, R223, 0x96, !PT ;  /* 0x0000004e534e7212 */ /* 0x000fe200078e96df */
[----:B------:R-:W-:Y:S01]  /*4c60*/  FFMA.FTZ R11, R11, UR7, -R72 ;  /* 0x000000070b0b7c23 */ /* 0x000fe20008010848 */
[----:B------:R-:W-:Y:S01]  /*4c70*/  LOP3.LUT R80, R77, R80, R224, 0x96, !PT ;  /* 0x000000504d507212 */ /* 0x000fe200078e96e0 */
[----:B------:R-:W-:Y:S04]  /*4c80*/  @!P3 VIADD R68, R210, 0x11 ;  /* 0x00000011d244b836 */ /* 0x000fe80000000000 */
[----:B------:R2:W3:Y:S01]  /*4c90*/  MUFU.EX2 R159, R11 ;  /* 0x0000000b009f7308 */ /* 0x0004e20000000800 */
[----:B------:R-:W-:Y:S01]  /*4ca0*/  IMAD.WIDE.U32 R78, R78, -0x2daee0ad, RZ ;  /* 0xd2511f534e4e7825 */ /* 0x000fe200078e00ff */
[----:B------:R-:W-:Y:S02]  /*4cb0*/  @!P3 FSEL R6, R6, -INF , !P6 ;  /* 0xff8000000606b808 */ /* 0x000fe40007000000 */
[----:B------:R-:W-:Y:S02]  /*4cc0*/  @!P3 FSEL R7, R7, -INF , !P4 ;  /* 0xff8000000707b808 */ /* 0x000fe40006000000 */
[----:B------:R-:W-:Y:S01]  /*4cd0*/  LOP3.LUT R76, R79, R76, R226, 0x96, !PT ;  /* 0x0000004c4f4c7212 */ /* 0x000fe200078e96e2 */
[----:B------:R-:W-:Y:S01]  /*4ce0*/  FFMA.FTZ R6, R6, UR7, -R72 ;  /* 0x0000000706067c23 */ /* 0x000fe20008010848 */
[CC--:B------:R-:W-:Y:S01]  /*4cf0*/  @!P3 ISETP.GE.AND P6, PT, R81.reuse, R75.reuse, PT ;  /* 0x0000004b5100b20c */ /* 0x0c0fe20003fc6270 */
[----:B-1----:R-:W-:Y:S01]  /*4d00*/  @!P3 VIADD R4, R210, 0x18 ;  /* 0x00000018d204b836 */ /* 0x002fe20000000000 */
[----:B------:R-:W-:Y:S01]  /*4d10*/  @!P3 ISETP.GE.AND P4, PT, R81, R74, PT ;  /* 0x0000004a5100b20c */ /* 0x000fe20003f86270 */
[----:B------:R-:W-:Y:S01]  /*4d20*/  IMAD.WIDE.U32 R80, R80, -0x326172a9, RZ ;  /* 0xcd9e8d5750507825 */ /* 0x000fe200078e00ff */
[----:B------:R-:W-:Y:S01]  /*4d30*/  @!P3 FSEL R9, R9, -INF , !P5 ;  /* 0xff8000000909b808 */ /* 0x000fe20006800000 */
[----:B------:R1:W4:Y:S02]  /*4d40*/  MUFU.EX2 R154, R6 ;  /* 0x00000006009a7308 */ /* 0x0003240000000800 */
[----:B------:R-:W-:Y:S01]  /*4d50*/  FFMA.FTZ R15, R208, R230, R15 ;  /* 0x000000e6d00f7223 */ /* 0x000fe2000001000f */
[----:B------:R-:W-:Y:S01]  /*4d60*/  IMAD.WIDE.U32 R76, R76, -0x326172a9, RZ ;  /* 0xcd9e8d574c4c7825 */ /* 0x000fe200078e00ff */
[----:B------:R-:W-:Y:S03]  /*4d70*/  @!P3 ISETP.GE.AND P5, PT, R68, R74, PT ;  /* 0x0000004a4400b20c */ /* 0x000fe60003fa6270 */
[----:B------:R-:W-:Y:S01]  /*4d80*/  FFMA.FTZ R156, R9, UR7, -R73 ;  /* 0x00000007099c7c23 */ /* 0x000fe20008010849 */
[----:B------:R-:W-:Y:S01]  /*4d90*/  @!P3 FSEL R10, R10, -INF , !P0 ;  /* 0xff8000000a0ab808 */ /* 0x000fe20004000000 */
[----:B------:R-:W-:Y:S01]  /*4da0*/  FFMA.FTZ R16, R209, R230, R16 ;  /* 0x000000e6d1107223 */ /* 0x000fe20000010010 */
[----:B------:R-:W-:Y:S01]  /*4db0*/  LOP3.LUT R5, R77, R80, R227, 0x96, !PT ;  /* 0x000000504d057212 */ /* 0x000fe200078e96e3 */
[-C--:B------:R-:W-:Y:S01]  /*4dc0*/  FFMA.FTZ R12, R207, R230.reuse, R12 ;  /* 0x000000e6cf0c7223 */ /* 0x080fe2000001000c */
[----:B------:R-:W-:Y:S01]  /*4dd0*/  SHF.R.U32.HI R9, RZ, 0x18, R76 ;  /* 0x00000018ff097819 */ /* 0x000fe2000001164c */
[-C--:B------:R-:W-:Y:S01]  /*4de0*/  FFMA.FTZ R18, R209, R230.reuse, R18 ;  /* 0x000000e6d1127223 */ /* 0x080fe20000010012 */
[-C--:B------:R-:W-:Y:S01]  /*4df0*/  @!P3 ISETP.GE.AND P0, PT, R4, R75.reuse, PT ;  /* 0x0000004b0400b20c */ /* 0x080fe20003f06270 */
[-C--:B------:R-:W-:Y:S01]  /*4e00*/  FFMA.FTZ R17, R241, R230.reuse, R17 ;  /* 0x000000e6f1117223 */ /* 0x080fe20000010011 */
[----:B------:R-:W-:Y:S01]  /*4e10*/  @!P3 FSEL R15, R15, -INF , !P5 ;  /* 0xff8000000f0fb808 */ /* 0x000fe20006800000 */
[-C--:B------:R-:W-:Y:S01]  /*4e20*/  FFMA.FTZ R13, R208, R230.reuse, R13 ;  /* 0x000000e6d00d7223 */ /* 0x080fe2000001000d */
[----:B--2---:R-:W-:Y:S01]  /*4e30*/  LOP3.LUT R11, R5, 0xff, RZ, 0xc0, !PT ;  /* 0x000000ff050b7812 */ /* 0x004fe200078ec0ff */
[--C-:B------:R-:W-:Y:S01]  /*4e40*/  FFMA.FTZ R7, R7, UR7, -R72.reuse ;  /* 0x0000000707077c23 */ /* 0x100fe20008010848 */
[----:B------:R-:W-:Y:S01]  /*4e50*/  ISETP.LE.U32.AND P5, PT, R9, UR8, PT ;  /* 0x0000000809007c0c */ /* 0x000fe2000bfa3070 */
[-C--:B------:R-:W-:Y:S01]  /*4e60*/  FFMA.FTZ R19, R241, R230.reuse, R19 ;  /* 0x000000e6f1137223 */ /* 0x080fe20000010013 */
[----:B------:R-:W-:Y:S01]  /*4e70*/  LOP3.LUT R9, R5, 0xffff, RZ, 0xc0, !PT ;  /* 0x0000ffff05097812 */ /* 0x000fe200078ec0ff */
[----:B------:R-:W-:Y:S01]  /*4e80*/  FFMA.FTZ R158, R10, UR7, -R72 ;  /* 0x000000070a9e7c23 */ /* 0x000fe20008010848 */
[----:B------:R-:W-:Y:S01]  /*4e90*/  @!P3 FSEL R16, R16, -INF , !P0 ;  /* 0xff8000001010b808 */ /* 0x000fe20004000000 */
[----:B------:R-:W2:Y:S01]  /*4ea0*/  MUFU.EX2 R155, R7 ;  /* 0x00000007009b7308 */ /* 0x000ea20000000800 */
[----:B------:R-:W-:Y:S01]  /*4eb0*/  ISETP.LE.U32.AND P0, PT, R11, UR8, PT ;  /* 0x000000080b007c0c */ /* 0x000fe2000bf03070 */
[----:B------:R-:W-:Y:S01]  /*4ec0*/  FFMA.FTZ R14, R207, R230, R14 ;  /* 0x000000e6cf0e7223 */ /* 0x000fe2000001000e */
[----:B------:R-:W-:Y:S01]  /*4ed0*/  SHF.R.U32.HI R11, RZ, 0x10, R5 ;  /* 0x00000010ff0b7819 */ /* 0x000fe20000011605 */
[--C-:B------:R-:W-:Y:S01]  /*4ee0*/  FFMA.FTZ R15, R15, UR7, -R72.reuse ;  /* 0x000000070f0f7c23 */ /* 0x100fe20008010848 */
[----:B------:R-:W-:Y:S01]  /*4ef0*/  SHF.R.U32.HI R9, RZ, 0x8, R9 ;  /* 0x00000008ff097819 */ /* 0x000fe20000011609 */
[--C-:B------:R-:W-:Y:S01]  /*4f00*/  FFMA.FTZ R16, R16, UR7, -R73.reuse ;  /* 0x0000000710107c23 */ /* 0x100fe20008010849 */
[----:B------:R-:W-:Y:S03]  /*4f10*/  @!P3 FSEL R12, R12, -INF , !P6 ;  /* 0xff8000000c0cb808 */ /* 0x000fe60007000000 */
[----:B------:R-:W2:Y:S01]  /*4f20*/  MUFU.EX2 R158, R158 ;  /* 0x0000009e009e7308 */ /* 0x000ea20000000800 */
[----:B------:R-:W-:Y:S01]  /*4f30*/  @!P3 ISETP.GE.AND P6, PT, R4, R74, PT ;  /* 0x0000004a0400b20c */ /* 0x000fe20003fc6270 */
[----:B---3--:R-:W-:Y:S01]  /*4f40*/  @!P5 FADD.FTZ R159, -R159, -RZ ;  /* 0x800000ff9f9fd221 */ /* 0x008fe20000010100 */
[----:B------:R-:W-:Y:S01]  /*4f50*/  LOP3.LUT R11, R11, 0xff, RZ, 0xc0, !PT ;  /* 0x000000ff0b0b7812 */ /* 0x000fe200078ec0ff */
[--C-:B------:R-:W-:Y:S01]  /*4f60*/  FFMA.FTZ R12, R12, UR7, -R73.reuse ;  /* 0x000000070c0c7c23 */ /* 0x100fe20008010849 */
[----:B------:R-:W-:Y:S01]  /*4f70*/  LOP3.LUT R9, R9, 0xffff, RZ, 0xc0, !PT ;  /* 0x0000ffff09097812 */ /* 0x000fe200078ec0ff */
[----:B------:R-:W-:Y:S01]  /*4f80*/  @!P0 FADD.FTZ R152, -R152, -RZ ;  /* 0x800000ff98988221 */ /* 0x000fe20000010100 */
[----:B------:R-:W-:Y:S03]  /*4f90*/  @!P3 FSEL R8, R8, -INF , !P2 ;  /* 0xff8000000808b808 */ /* 0x000fe60005000000 */
[----:B------:R-:W-:Y:S01]  /*4fa0*/  MUFU.EX2 R156, R156 ;  /* 0x0000009c009c7308 */ /* 0x000fe20000000800 */
[----:B------:R-:W-:Y:S02]  /*4fb0*/  @!P3 ISETP.GE.AND P2, PT, R68, R75, PT ;  /* 0x0000004b4400b20c */ /* 0x000fe40003f46270 */
[----:B------:R-:W-:Y:S01]  /*4fc0*/  @!P3 FSEL R18, R18, -INF , !P6 ;  /* 0xff8000001212b808 */ /* 0x000fe20007000000 */
[----:B------:R-:W-:Y:S01]  /*4fd0*/  FFMA.FTZ R8, R8, UR7, -R73 ;  /* 0x0000000708087c23 */ /* 0x000fe20008010849 */
[----:B------:R-:W-:Y:S02]  /*4fe0*/  @!P3 FSEL R17, R17, -INF , !P1 ;  /* 0xff8000001111b808 */ /* 0x000fe40004800000 */
[----:B------:R-:W-:Y:S03]  /*4ff0*/  ISETP.LE.U32.AND P6, PT, R11, UR8, PT ;  /* 0x000000080b007c0c */ /* 0x000fe6000bfc3070 */
[----:B------:R-:W3:Y:S01]  /*5000*/  MUFU.EX2 R157, R8 ;  /* 0x00000008009d7308 */ /* 0x000ee20000000800 */
[----:B------:R-:W-:Y:S01]  /*5010*/  ISETP.LE.U32.AND P1, PT, R9, UR8, PT ;  /* 0x0000000809007c0c */ /* 0x000fe2000bf23070 */
[----:B------:R-:W-:Y:S01]  /*5020*/  FFMA.FTZ R18, R18, UR7, -R72 ;  /* 0x0000000712127c23 */ /* 0x000fe20008010848 */
[----:B------:R-:W-:Y:S02]  /*5030*/  LOP3.LUT R82, R81, R82, R225, 0x96, !PT ;  /* 0x0000005251527212 */ /* 0x000fe400078e96e1 */
[----:B-1----:R-:W-:Y:S02]  /*5040*/  LOP3.LUT R6, R76, 0xffff, RZ, 0xc0, !PT ;  /* 0x0000ffff4c067812 */ /* 0x002fe400078ec0ff */
[----:B------:R-:W-:Y:S01]  /*5050*/  @!P3 FSEL R13, R13, -INF , !P2 ;  /* 0xff8000000d0db808 */ /* 0x000fe20005000000 */
[----:B------:R-:W-:Y:S01]  /*5060*/  IMAD.WIDE.U32 R82, R82, -0x2daee0ad, RZ ;  /* 0xd2511f5352527825 */ /* 0x000fe200078e00ff */
[----:B------:R-:W-:Y:S01]  /*5070*/  @!P3 ISETP.GE.AND P2, PT, R200, R74, PT ;  /* 0x0000004ac800b20c */ /* 0x000fe20003f46270 */
[----:B------:R-:W1:Y:S01]  /*5080*/  MUFU.EX2 R160, R12 ;  /* 0x0000000c00a07308 */ /* 0x000e620000000800 */
[----:B------:R-:W-:Y:S01]  /*5090*/  SHF.R.U32.HI R5, RZ, 0x18, R5 ;  /* 0x00000018ff057819 */ /* 0x000fe20000011605 */
[----:B----4-:R-:W-:Y:S01]  /*50a0*/  @!P6 FADD.FTZ R154, -R154, -RZ ;  /* 0x800000ff9a9ae221 */ /* 0x010fe20000010100 */
[----:B------:R-:W-:Y:S01]  /*50b0*/  SHF.R.U32.HI R4, RZ, 0x10, R76 ;  /* 0x00000010ff047819 */ /* 0x000fe2000001164c */
[----:B------:R-:W-:Y:S01]  /*50c0*/  @!P1 FADD.FTZ R153, -R153, -RZ ;  /* 0x800000ff99999221 */ /* 0x000fe20000010100 */
[----:B------:R-:W-:Y:S01]  /*50d0*/  SHF.R.U32.HI R6, RZ, 0x8, R6 ;  /* 0x00000008ff067819 */ /* 0x000fe20000011606 */
[--C-:B------:R-:W-:Y:S01]  /*50e0*/  FFMA.FTZ R13, R13, UR7, -R73.reuse ;  /* 0x000000070d0d7c23 */ /* 0x100fe20008010849 */
[----:B------:R-:W-:Y:S01]  /*50f0*/  @!P3 FSEL R19, R19, -INF , !P2 ;  /* 0xff8000001313b808 */ /* 0x000fe20005000000 */
[----:B------:R-:W-:Y:S01]  /*5100*/  FFMA.FTZ R73, R17, UR7, -R73 ;  /* 0x0000000711497c23 */ /* 0x000fe20008010849 */
[----:B------:R-:W-:Y:S01]  /*5110*/  ISETP.LE.U32.AND P2, PT, R5, UR8, PT ;  /* 0x0000000805007c0c */ /* 0x000fe2000bf43070 */
[----:B------:R-:W4:Y:S01]  /*5120*/  MUFU.EX2 R161, R13 ;  /* 0x0000000d00a17308 */ /* 0x000f220000000800 */
[----:B------:R-:W-:Y:S02]  /*5130*/  LOP3.LUT R5, R4, 0xff, RZ, 0xc0, !PT ;  /* 0x000000ff04057812 */ /* 0x000fe400078ec0ff */
[----:B------:R-:W-:Y:S02]  /*5140*/  LOP3.LUT R68, R76, 0xff, RZ, 0xc0, !PT ;  /* 0x000000ff4c447812 */ /* 0x000fe400078ec0ff */
[----:B------:R-:W-:Y:S02]  /*5150*/  LOP3.LUT R6, R6, 0xffff, RZ, 0xc0, !PT ;  /* 0x0000ffff06067812 */ /* 0x000fe400078ec0ff */
[----:B------:R-:W-:Y:S03]  /*5160*/  LOP3.LUT R78, R83, R78, R228, 0x96, !PT ;  /* 0x0000004e534e7212 */ /* 0x000fe600078e96e4 */
[----:B------:R-:W4:Y:S01]  /*5170*/  MUFU.EX2 R164, R15 ;  /* 0x0000000f00a47308 */ /* 0x000f220000000800 */
[----:B------:R-:W-:Y:S02]  /*5180*/  @!P3 FSEL R14, R14, -INF , !P4 ;  /* 0xff8000000e0eb808 */ /* 0x000fe40006000000 */
[----:B------:R-:W-:Y:S01]  /*5190*/  ISETP.LE.U32.AND P6, PT, R5, UR8, PT ;  /* 0x0000000805007c0c */ /* 0x000fe2000bfc3070 */
[----:B--2---:R-:W-:Y:S01]  /*51a0*/  @!P2 FADD.FTZ R155, -R155, -RZ ;  /* 0x800000ff9b9ba221 */ /* 0x004fe20000010100 */
[----:B------:R-:W-:Y:S01]  /*51b0*/  ISETP.LE.U32.AND P4, PT, R68, UR8, PT ;  /* 0x0000000844007c0c */ /* 0x000fe2000bf83070 */
[--C-:B------:R-:W-:Y:S01]  /*51c0*/  FFMA.FTZ R14, R14, UR7, -R72.reuse ;  /* 0x000000070e0e7c23 */ /* 0x100fe20008010848 */
[----:B------:R-:W-:Y:S01]  /*51d0*/  ISETP.LE.U32.AND P1, PT, R6, UR8, PT ;  /* 0x0000000806007c0c */ /* 0x000fe2000bf23070 */
[----:B------:R-:W-:Y:S01]  /*51e0*/  FFMA.FTZ R72, R19, UR7, -R72 ;  /* 0x0000000713487c23 */ /* 0x000fe20008010848 */
[C---:B------:R-:W-:Y:S01]  /*51f0*/  LOP3.LUT R5, R78.reuse, 0xffff, RZ, 0xc0, !PT ;  /* 0x0000ffff4e057812 */ /* 0x040fe200078ec0ff */
[----:B------:R-:W2:Y:S01]  /*5200*/  MUFU.EX2 R165, R14 ;  /* 0x0000000e00a57308 */ /* 0x000ea20000000800 */
[----:B------:R-:W-:Y:S02]  /*5210*/  LOP3.LUT R4, R78, 0xff, RZ, 0xc0, !PT ;  /* 0x000000ff4e047812 */ /* 0x000fe400078ec0ff */
[----:B------:R-:W-:Y:S02]  /*5220*/  SHF.R.U32.HI R5, RZ, 0x8, R5 ;  /* 0x00000008ff057819 */ /* 0x000fe40000011605 */
[----:B------:R-:W-:Y:S01]  /*5230*/  ISETP.LE.U32.AND P2, PT, R4, UR8, PT ;  /* 0x0000000804007c0c */ /* 0x000fe2000bf43070 */
[----:B------:R-:W-:Y:S01]  /*5240*/  @!P6 FADD.FTZ R158, -R158, -RZ ;  /* 0x800000ff9e9ee221 */ /* 0x000fe20000010100 */
[----:B------:R-:W-:Y:S01]  /*5250*/  LOP3.LUT R5, R5, 0xffff, RZ, 0xc0, !PT ;  /* 0x0000ffff05057812 */ /* 0x000fe200078ec0ff */
[----:B---3--:R-:W-:Y:S01]  /*5260*/  @!P4 FADD.FTZ R157, -R157, -RZ ;  /* 0x800000ff9d9dc221 */ /* 0x008fe20000010100 */
[--C-:B------:R-:W-:Y:S01]  /*5270*/  SHF.R.U32.HI R4, RZ, 0x18, R78.reuse ;  /* 0x00000018ff047819 */ /* 0x100fe2000001164e */
[----:B------:R-:W-:Y:S01]  /*5280*/  @!P1 FADD.FTZ R156, -R156, -RZ ;  /* 0x800000ff9c9c9221 */ /* 0x000fe20000010100 */
[----:B------:R-:W-:Y:S01]  /*5290*/  ISETP.LE.U32.AND P6, PT, R5, UR8, PT ;  /* 0x0000000805007c0c */ /* 0x000fe2000bfc3070 */
[----:B------:R-:W3:Y:S01]  /*52a0*/  MUFU.EX2 R167, R16 ;  /* 0x0000001000a77308 */ /* 0x000ee20000000800 */
[----:B------:R-:W-:Y:S02]  /*52b0*/  F2FP.RELU.BF16.F32.PACK_AB R6, R153, R152 ;  /* 0x000000989906723e */ /* 0x000fe400000018ff */
[----:B------:R-:W-:Y:S02]  /*52c0*/  F2FP.RELU.BF16.F32.PACK_AB R5, R155, R154 ;  /* 0x0000009a9b05723e */ /* 0x000fe400000018ff */
[----:B------:R-:W-:Y:S01]  /*52d0*/  ISETP.LE.U32.AND P4, PT, R4, UR8, PT ;  /* 0x0000000804007c0c */ /* 0x000fe2000bf83070 */
[----:B------:R-:W-:Y:S01]  /*52e0*/  STS [R198+0x20000], R6 ;  /* 0x02000006c6007388 */ /* 0x000fe20000000800 */
[----:B------:R-:W-:Y:S03]  /*52f0*/  F2FP.RELU.BF16.F32.PACK_AB R4, R156, R157 ;  /* 0x0000009d9c04723e */ /* 0x000fe600000018ff */
[----:B------:R-:W-:Y:S01]  /*5300*/  MUFU.EX2 R166, R73 ;  /* 0x0000004900a67308 */ /* 0x000fe20000000800 */
[----:B------:R-:W-:Y:S01]  /*5310*/  LOP3.LUT R7, R82, 0xffff, RZ, 0xc0, !PT ;  /* 0x0000ffff52077812 */ /* 0x000fe200078ec0ff */
[----:B------:R-:W-:Y:S01]  /*5320*/  STS [R198+0x20400], R5 ;  /* 0x02040005c6007388 */ /* 0x000fe20000000800 */
[----:B------:R-:W-:Y:S01]  /*5330*/  SHF.R.U32.HI R78, RZ, 0x10, R78 ;  /* 0x00000010ff4e7819 */ /* 0x000fe2000001164e */
[----:B-1----:R-:W-:Y:S01]  /*5340*/  @!P2 FADD.FTZ R160, -R160, -RZ ;  /* 0x800000ffa0a0a221 */ /* 0x002fe20000010100 */
[--C-:B------:R-:W-:Y:S02]  /*5350*/  SHF.R.U32.HI R8, RZ, 0x10, R82.reuse ;  /* 0x00000010ff087819 */ /* 0x100fe40000011652 */
[----:B------:R1:W-:Y:S01]  /*5360*/  STS [R199+0x20000], R4 ;  /* 0x02000004c7007388 */ /* 0x0003e20000000800 */
[----:B------:R-:W-:Y:S02]  /*5370*/  LOP3.LUT R78, R78, 0xff, RZ, 0xc0, !PT ;  /* 0x000000ff4e4e7812 */ /* 0x000fe400078ec0ff */
[----:B------:R-:W-:Y:S01]  /*5380*/  MUFU.EX2 R163, R18 ;  /* 0x0000001200a37308 */ /* 0x000fe20000000800 */
[----:B------:R-:W-:Y:S01]  /*5390*/  SHF.R.U32.HI R7, RZ, 0x8, R7 ;  /* 0x00000008ff077819 */ /* 0x000fe20000011607 */
[----:B----4-:R-:W-:Y:S01]  /*53a0*/  @!P6 FADD.FTZ R161, -R161, -RZ ;  /* 0x800000ffa1a1e221 */ /* 0x010fe20000010100 */
[----:B------:R-:W-:Y:S01]  /*53b0*/  LOP3.LUT R69, R82, 0xff, RZ, 0xc0, !PT ;  /* 0x000000ff52457812 */ /* 0x000fe200078ec0ff */
[----:B------:R-:W-:Y:S01]  /*53c0*/  @!P4 FADD.FTZ R164, -R164, -RZ ;  /* 0x800000ffa4a4c221 */ /* 0x000fe20000010100 */
[----:B------:R-:W-:Y:S02]  /*53d0*/  SHF.R.U32.HI R10, RZ, 0x18, R82 ;  /* 0x00000018ff0a7819 */ /* 0x000fe40000011652 */
[----:B------:R-:W-:Y:S03]  /*53e0*/  LOP3.LUT R8, R8, 0xff, RZ, 0xc0, !PT ;  /* 0x000000ff08087812 */ /* 0x000fe600078ec0ff */
[----:B------:R-:W4:Y:S01]  /*53f0*/  MUFU.EX2 R162, R72 ;  /* 0x0000004800a27308 */ /* 0x000f220000000800 */
[----:B------:R-:W-:Y:S02]  /*5400*/  ISETP.LE.U32.AND P5, PT, R78, UR8, PT ;  /* 0x000000084e007c0c */ /* 0x000fe4000bfa3070 */
[----:B------:R-:W-:Y:S02]  /*5410*/  LOP3.LUT R7, R7, 0xffff, RZ, 0xc0, !PT ;  /* 0x0000ffff07077812 */ /* 0x000fe400078ec0ff */
[----:B------:R-:W-:Y:S02]  /*5420*/  ISETP.LE.U32.AND P3, PT, R69, UR8, PT ;  /* 0x0000000845007c0c */ /* 0x000fe4000bf63070 */
[----:B------:R-:W-:Y:S02]  /*5430*/  ISETP.LE.U32.AND P0, PT, R10, UR8, PT ;  /* 0x000000080a007c0c */ /* 0x000fe4000bf03070 */
[----:B------:R-:W-:Y:S02]  /*5440*/  ISETP.LE.U32.AND P1, PT, R8, UR8, PT ;  /* 0x0000000808007c0c */ /* 0x000fe4000bf23070 */
[----:B------:R-:W-:Y:S02]  /*5450*/  ISETP.LE.U32.AND P2, PT, R7, UR8, PT ;  /* 0x0000000807007c0c */ /* 0x000fe4000bf43070 */
[----:B------:R-:W-:Y:S01]  /*5460*/  F2FP.RELU.BF16.F32.PACK_AB R7, R161, R160 ;  /* 0x000000a0a107723e */ /* 0x000fe200000018ff */
[----:B--2---:R-:W-:Y:S01]  /*5470*/  @!P5 FADD.FTZ R165, -R165, -RZ ;  /* 0x800000ffa5a5d221 */ /* 0x004fe20000010100 */
[----:B-1----:R-:W-:Y:S02]  /*5480*/  F2FP.RELU.BF16.F32.PACK_AB R4, R159, R158 ;  /* 0x0000009e9f04723e */ /* 0x002fe400000018ff */
[----:B------:R-:W-:Y:S01]  /*5490*/  ISETP.GT.AND P4, PT, R234, R211, PT ;  /* 0x000000d3ea00720c */ /* 0x000fe20003f84270 */
[----:B---3--:R-:W-:Y:S01]  /*54a0*/  @!P3 FADD.FTZ R167, -R167, -RZ ;  /* 0x800000ffa7a7b221 */ /* 0x008fe20000010100 */
[----:B------:R-:W-:Y:S01]  /*54b0*/  F2FP.RELU.BF16.F32.PACK_AB R6, R164, R165 ;  /* 0x000000a5a406723e */ /* 0x000fe200000018ff */
[----:B------:R1:W-:Y:S01]  /*54c0*/  STS [R199+0x20400], R4 ;  /* 0x02040004c7007388 */ /* 0x0003e20000000800 */
[----:B----4-:R-:W-:Y:S01]  /*54d0*/  @!P0 FADD.FTZ R162, -R162, -RZ ;  /* 0x800000ffa2a28221 */ /* 0x010fe20000010100 */
[----:B------:R-:W-:Y:S01]  /*54e0*/  @!P1 FADD.FTZ R163, -R163, -RZ ;  /* 0x800000ffa3a39221 */ /* 0x000fe20000010100 */
[----:B------:R-:W-:Y:S01]  /*54f0*/  LEA R92, P0, R192, R214, 0x2 ;  /* 0x000000d6c05c7211 */ /* 0x000fe200078010ff */
[----:B------:R-:W-:Y:S01]  /*5500*/  @!P2 FADD.FTZ R166, -R166, -RZ ;  /* 0x800000ffa6a6a221 */ /* 0x000fe20000010100 */
[----:B------:R-:W-:Y:S01]  /*5510*/  STS [R197+0x20000], R7 ;  /* 0x02000007c5007388 */ /* 0x000fe20000000800 */
[----:B------:R-:W-:Y:S02]  /*5520*/  FSETP.GE.FTZ.AND P1, PT, R152, RZ, PT ;  /* 0x000000ff9800720b */ /* 0x000fe40003f36000 */
[----:B------:R-:W-:Y:S02]  /*5530*/  LEA.HI.X.SX32 R93, R192, R215, 0x2, P0 ;  /* 0x000000d7c05d7211 */ /* 0x000fe400000f16ff */
[----:B------:R-:W-:Y:S01]  /*5540*/  STS [R197+0x20400], R6 ;  /* 0x02040006c5007388 */ /* 0x000fe20000000800 */
[----:B------:R-:W-:Y:S02]  /*5550*/  F2FP.RELU.BF16.F32.PACK_AB R5, R166, R167 ;  /* 0x000000a7a605723e */ /* 0x000fe400000018ff */
[----:B------:R-:W-:Y:S02]  /*5560*/  FSETP.GE.FTZ.AND P0, PT, R153, RZ, PT ;  /* 0x000000ff9900720b */ /* 0x000fe40003f16000 */
[----:B------:R-:W2:Y:S01]  /*5570*/  LDG.E R181, desc[UR14][R92.64] ;  /* 0x0000000e5cb57981 */ /* 0x000ea2000c1e1900 */
[----:B------:R-:W-:Y:S02]  /*5580*/  FSETP.GE.FTZ.AND P2, PT, R156, RZ, PT ;  /* 0x000000ff9c00720b */ /* 0x000fe40003f56000 */
[----:B------:R-:W-:Y:S02]  /*5590*/  FSETP.GE.FTZ.AND P3, PT, R157, RZ, PT ;  /* 0x000000ff9d00720b */ /* 0x000fe40003f76000 */
[----:B------:R-:W-:Y:S01]  /*55a0*/  STS [R212+0x20000], R5 ;  /* 0x02000005d4007388 */ /* 0x000fe20000000800 */
[----:B------:R-:W-:Y:S02]  /*55b0*/  FSETP.GE.FTZ.AND P6, PT, R154, RZ, PT ;  /* 0x000000ff9a00720b */ /* 0x000fe40003fd6000 */
[----:B------:R-:W-:Y:S02]  /*55c0*/  FSETP.GE.FTZ.AND P5, PT, R155, RZ, PT ;  /* 0x000000ff9b00720b */ /* 0x000fe40003fb6000 */
[----:B------:R3:W4:Y:S01]  /*55d0*/  LDG.E R215, desc[UR14][R92.64+0x20] ;  /* 0x0000200e5cd77981 */ /* 0x000722000c1e1900 */
[----:B-1----:R-:W-:Y:S05]  /*55e0*/  F2FP.RELU.BF16.F32.PACK_AB R4, R162, R163 ;  /* 0x000000a3a204723e */ /* 0x002fea00000018ff */
[----:B------:R-:W-:Y:S05]  /*55f0*/  STS [R212+0x20400], R4 ;  /* 0x02040004d4007388 */ /* 0x000fea0000000800 */
[----:B------:R-:W-:Y:S05]  /*5600*/  LDSM.16.M88.4 R16, [R151+0xc000] ;  /* 0x00c000009710783b */ /* 0x000fea0000000200 */
[----:B------:R-:W1:Y:S05]  /*5610*/  LDSM.16.M88.4 R8, [R169+0x18000] ;  /* 0x01800000a908783b */ /* 0x000e6a0000000200 */
[----:B------:R-:W1:Y:S05]  /*5620*/  LDSM.16.M88.4 R68, [R169+0x18800] ;  /* 0x01880000a944783b */ /* 0x000e6a0000000200 */
[----:B------:R-:W-:Y:S05]  /*5630*/  LDSM.16.M88.4 R72, [R150+0xc000] ;  /* 0x00c000009648783b */ /* 0x000fea0000000200 */
[----:B------:R-:W1:Y:S05]  /*5640*/  LDSM.16.M88.4 R76, [R168+0x18000] ;  /* 0x01800000a84c783b */ /* 0x000e6a0000000200 */
[----:B------:R-:W1:Y:S05]  /*5650*/  LDSM.16.M88.4 R80, [R168+0x18800] ;  /* 0x01880000a850783b */ /* 0x000e6a0000000200 */
[----:B------:R-:W-:Y:S05]  /*5660*/  LDSM.16.M88.4 R84, [R149+0xc000] ;  /* 0x00c000009554783b */ /* 0x000fea0000000200 */
[----:B------:R-:W1:Y:S05]  /*5670*/  LDSM.16.M88.4 R88, [R3+0x18000] ;  /* 0x018000000358783b */ /* 0x000e6a0000000200 */
[----:B---3--:R-:W-:Y:S01]  /*5680*/  LDSM.16.M88.4 R92, [R148+0xc000] ;  /* 0x00c00000945c783b */ /* 0x008fe20000000200 */
[C---:B-1----:R-:W-:Y:S04]  /*5690*/  HMMA.16816.F32.BF16 R4, R16.reuse, R8, RZ ;  /* 0x000000081004723c */ /* 0x042fe800000418ff */
[----:B------:R-:W-:Y:S02]  /*56a0*/  LDSM.16.M88.4 R96, [R2+0x18000] ;  /* 0x018000000260783b */ /* 0x000fe40000000200 */
[C---:B------:R-:W-:Y:S06]  /*56b0*/  HMMA.16816.F32.BF16 R8, R16.reuse, R10, RZ ;  /* 0x0000000a1008723c */ /* 0x040fec00000418ff */
[C---:B------:R-:W-:Y:S06]  /*56c0*/  HMMA.16816.F32.BF16 R12, R16.reuse, R68, RZ ;  /* 0x00000044100c723c */ /* 0x040fec00000418ff */
[----:B------:R-:W-:Y:S01]  /*56d0*/  HMMA.16816.F32.BF16 R16, R16, R70, RZ ;  /* 0x000000461010723c */ /* 0x000fe200000418ff */
[----:B------:R-:W1:Y:S05]  /*56e0*/  LDSM.16.M88.4 R68, [R3+0x18800] ;  /* 0x018800000344783b */ /* 0x000e6a0000000200 */
[C---:B------:R-:W-:Y:S06]  /*56f0*/  HMMA.16816.F32.BF16 R4, R72.reuse, R76, R4 ;  /* 0x0000004c4804723c */ /* 0x040fec0000041804 */
[C---:B------:R-:W-:Y:S01]  /*5700*/  HMMA.16816.F32.BF16 R8, R72.reuse, R78, R8 ;  /* 0x0000004e4808723c */ /* 0x040fe20000041808 */
[----:B------:R-:W-:Y:S05]  /*5710*/  LDSM.16.M88.4 R76, [R151+0xe000] ;  /* 0x00e00000974c783b */ /* 0x000fea0000000200 */
[C---:B------:R-:W-:Y:S06]  /*5720*/  HMMA.16816.F32.BF16 R12, R72.reuse, R80, R12 ;  /* 0x00000050480c723c */ /* 0x040fec000004180c */
[----:B------:R-:W-:Y:S01]  /*5730*/  HMMA.16816.F32.BF16 R16, R72, R82, R16 ;  /* 0x000000524810723c */ /* 0x000fe20000041810 */
[----:B------:R-:W3:Y:S05]  /*5740*/  LDSM.16.M88.4 R72, [R2+0x18800] ;  /* 0x018800000248783b */ /* 0x000eea0000000200 */
[C---:B------:R-:W-:Y:S01]  /*5750*/  HMMA.16816.F32.BF16 R4, R84.reuse, R88, R4 ;  /* 0x000000585404723c */ /* 0x040fe20000041804 */
[----:B------:R-:W3:Y:S05]  /*5760*/  LDSM.16.M88.4 R80, [R169+0x1a000] ;  /* 0x01a00000a950783b */ /* 0x000eea0000000200 */
        /* <DEDUP_REMOVED lines=9> */
[C---:B---3--:R-:W-:Y:S06]  /*5800*/  HMMA.16816.F32.BF16 R12, R92.reuse, R72, R12 ;  /* 0x000000485c0c723c */ /* 0x048fec000004180c */
        /* <DEDUP_REMOVED lines=31> */
[----:B------:R-:W2:Y:S05]  /*5a00*/  LDSM.16.M88.4 R76, [R149+0x10000] ;  /* 0x01000000954c783b */ /* 0x000eaa0000000200 */
[C---:B------:R-:W-:Y:S01]  /*5a10*/  HMMA.16816.F32.BF16 R8, R84.reuse, R90, R8 ;  /* 0x0000005a5408723c */ /* 0x040fe20000041808 */
[----:B------:R-:W-:Y:S05]  /*5a20*/  LDSM.16.M88.4 R88, [R2+0x1c000] ;  /* 0x01c000000258783b */ /* 0x000fea0000000200 */
[C---:B-1----:R-:W-:Y:S06]  /*5a30*/  HMMA.16816.F32.BF16 R12, R84.reuse, R68, R12 ;  /* 0x00000044540c723c */ /* 0x042fec000004180c */
[----:B------:R-:W-:Y:S01]  /*5a40*/  HMMA.16816.F32.BF16 R16, R84, R70, R16 ;  /* 0x000000465410723c */ /* 0x000fe20000041810 */
[----:B------:R-:W1:Y:S05]  /*5a50*/  LDSM.16.M88.4 R68, [R3+0x1c800] ;  /* 0x01c800000344783b */ /* 0x000e6a0000000200 */
[C---:B------:R-:W-:Y:S01]  /*5a60*/  HMMA.16816.F32.BF16 R4, R92.reuse, R96, R4 ;  /* 0x000000605c04723c */ /* 0x040fe20000041804 */
[----:B------:R-:W4:Y:S05]  /*5a70*/  LDSM.16.M88.4 R84, [R148+0x10000] ;  /* 0x010000009454783b */ /* 0x000f2a0000000200 */
[C---:B------:R-:W-:Y:S06]  /*5a80*/  HMMA.16816.F32.BF16 R8, R92.reuse, R98, R8 ;  /* 0x000000625c08723c */ /* 0x040fec0000041808 */
[C---:B---3--:R-:W-:Y:S06]  /*5a90*/  HMMA.16816.F32.BF16 R12, R92.reuse, R72, R12 ;  /* 0x000000485c0c723c */ /* 0x048fec000004180c */
[----:B------:R-:W-:Y:S01]  /*5aa0*/  HMMA.16816.F32.BF16 R16, R92, R74, R16 ;  /* 0x0000004a5c10723c */ /* 0x000fe20000041810 */
[----:B------:R-:W3:Y:S05]  /*5ab0*/  LDSM.16.M88.4 R72, [R2+0x1c800] ;  /* 0x01c800000248783b */ /* 0x000eea0000000200 */
[C---:B--2---:R-:W-:Y:S06]  /*5ac0*/  HMMA.16816.F32.BF16 R4, R76.reuse, R80, R4 ;  /* 0x000000504c04723c */ /* 0x044fec0000041804 */
[C---:B------:R-:W-:Y:S06]  /*5ad0*/  HMMA.16816.F32.BF16 R8, R76.reuse, R82, R8 ;  /* 0x000000524c08723c */ /* 0x040fec0000041808 */
[C---:B-1----:R-:W-:Y:S06]  /*5ae0*/  HMMA.16816.F32.BF16 R12, R76.reuse, R68, R12 ;  /* 0x000000444c0c723c */ /* 0x042fec000004180c */
[----:B------:R-:W-:Y:S06]  /*5af0*/  HMMA.16816.F32.BF16 R16, R76, R70, R16 ;  /* 0x000000464c10723c */ /* 0x000fec0000041810 */
[C---:B----4-:R-:W-:Y:S06]  /*5b00*/  HMMA.16816.F32.BF16 R4, R84.reuse, R88, R4 ;  /* 0x000000585404723c */ /* 0x050fec0000041804 */
[C---:B------:R-:W-:Y:S06]  /*5b10*/  HMMA.16816.F32.BF16 R8, R84.reuse, R90, R8 ;  /* 0x0000005a5408723c */ /* 0x040fec0000041808 */
[C---:B---3--:R-:W-:Y:S06]  /*5b20*/  HMMA.16816.F32.BF16 R12, R84.reuse, R72, R12 ;  /* 0x00000048540c723c */ /* 0x048fec000004180c */
[----:B------:R-:W-:Y:S06]  /*5b30*/  HMMA.16816.F32.BF16 R16, R84, R74, R16 ;  /* 0x0000004a5410723c */ /* 0x000fec0000041810 */
[C---:B------:R-:W-:Y:S01]  /*5b40*/  FADD.FTZ R5, -R181.reuse, R5 ;  /* 0x00000005b5057221 */ /* 0x040fe20000010100 */
        /* <DEDUP_REMOVED lines=8> */
[-C--:B------:R-:W-:Y:S01]  /*5bd0*/  FSEL R9, R9, R181.reuse, P2 ;  /* 0x000000b509097208 */ /* 0x080fe20001000000 */
[C---:B------:R-:W-:Y:S01]  /*5be0*/  FADD.FTZ R12, -R181.reuse, R12 ;  /* 0x0000000cb50c7221 */ /* 0x040fe20000010100 */
[----:B------:R-:W-:Y:S01]  /*5bf0*/  FSETP.GE.FTZ.AND P1, PT, R160, RZ, PT ;  /* 0x000000ffa000720b */ /* 0x000fe20003f36000 */
[----:B------:R-:W-:Y:S01]  /*5c00*/  FADD.FTZ R13, -R181, R13 ;  /* 0x0000000db50d7221 */ /* 0x000fe20000010100 */
[----:B------:R-:W-:Y:S01]  /*5c10*/  FSETP.GE.FTZ.AND P2, PT, R161, RZ, PT ;  /* 0x000000ffa100720b */ /* 0x000fe20003f56000 */
[----:B------:R-:W-:Y:S01]  /*5c20*/  FMUL.FTZ R4, R152, R4 ;  /* 0x0000000498047220 */ /* 0x000fe20000410000 */
[-C--:B------:R-:W-:Y:S01]  /*5c30*/  FSEL R8, R8, R181.reuse, P3 ;  /* 0x000000b508087208 */ /* 0x080fe20001800000 */
[----:B------:R-:W-:Y:S01]  /*5c40*/  FADD.FTZ R16, -R181, R16 ;  /* 0x00000010b5107221 */ /* 0x000fe20000010100 */
[----:B------:R-:W-:Y:S01]  /*5c50*/  FSEL R12, R12, R181, P1 ;  /* 0x000000b50c0c7208 */ /* 0x000fe20000800000 */
[----:B------:R-:W-:Y:S01]  /*5c60*/  FMUL.FTZ R9, R156, R9 ;  /* 0x000000099c097220 */ /* 0x000fe20000410000 */
[----:B------:R-:W-:Y:S01]  /*5c70*/  FSEL R13, R13, R181, P2 ;  /* 0x000000b50d0d7208 */ /* 0x000fe20001000000 */
[----:B------:R-:W-:Y:S01]  /*5c80*/  FMUL.FTZ R8, R157, R8 ;  /* 0x000000089d087220 */ /* 0x000fe20000410000 */
[----:B------:R-:W-:Y:S01]  /*5c90*/  FSETP.GE.FTZ.AND P1, PT, R167, RZ, PT ;  /* 0x000000ffa700720b */ /* 0x000fe20003f36000 */
[----:B------:R-:W-:Y:S01]  /*5ca0*/  FMUL.FTZ R12, R160, R12 ;  /* 0x0000000ca00c7220 */ /* 0x000fe20000410000 */
[----:B------:R-:W-:Y:S01]  /*5cb0*/  F2FP.BF16.F32.PACK_AB R4, R5, R4 ;  /* 0x000000040504723e */ /* 0x000fe200000010ff */
[----:B------:R-:W-:Y:S01]  /*5cc0*/  FMUL.FTZ R13, R161, R13 ;  /* 0x0000000da10d7220 */ /* 0x000fe20000410000 */
[----:B------:R-:W-:Y:S01]  /*5cd0*/  FSEL R16, R16, R181, P1 ;  /* 0x000000b510107208 */ /* 0x000fe20000800000 */
[----:B------:R-:W-:Y:S01]  /*5ce0*/  @P0 FADD.FTZ R181, -R181, R17 ;  /* 0x00000011b5b50221 */ /* 0x000fe20000010100 */
[----:B------:R-:W-:Y:S01]  /*5cf0*/  F2FP.BF16.F32.PACK_AB R8, R9, R8 ;  /* 0x000000080908723e */ /* 0x000fe200000010ff */
[----:B------:R-:W-:Y:S01]  /*5d00*/  FADD.FTZ R68, -R215, R7 ;  /* 0x00000007d7447221 */ /* 0x000fe20000010100 */
[----:B------:R-:W-:Y:S01]  /*5d10*/  F2FP.BF16.F32.PACK_AB R12, R13, R12 ;  /* 0x0000000c0d0c723e */ /* 0x000fe200000010ff */
[----:B------:R-:W-:Y:S01]  /*5d20*/  FMUL.FTZ R167, R167, R16 ;  /* 0x00000010a7a77220 */ /* 0x000fe20000410000 */
        /* <DEDUP_REMOVED lines=14> */
[----:B------:R-:W-:Y:S02]  /*5e10*/  LEA R70, P0, R9, R248, 0x1 ;  /* 0x000000f809467211 */ /* 0x000fe400078008ff */
[----:B------:R-:W-:Y:S02]  /*5e20*/  LEA R13, P3, R7, R9, 0x5 ;  /* 0x00000009070d7211 */ /* 0x000fe400078628ff */
[-C--:B------:R-:W-:Y:S02]  /*5e30*/  LEA.HI.X.SX32 R71, R9, R249.reuse, 0x1, P0 ;  /* 0x000000f909477211 */ /* 0x080fe400000f0eff */
[----:B------:R-:W-:Y:S02]  /*5e40*/  ISETP.GE.AND P0, PT, R188, UR4, PT ;  /* 0x00000004bc007c0c */ /* 0x000fe4000bf06270 */
[----:B------:R-:W-:Y:S04]  /*5e50*/  SHF.R.S32.HI R16, RZ, 0x1f, R9 ;  /* 0x0000001fff107819 */ /* 0x000fe80000011409 */
[----:B--2---:R-:W-:Y:S02]  /*5e60*/  LEA.HI.X R16, R7, R16, R5, 0x5, P3 ;  /* 0x0000001007107211 */ /* 0x004fe400018f2c05 */
[CC--:B------:R-:W-:Y:S04]  /*5e70*/  @!P2 LEA R72, P3, R13.reuse, R248.reuse, 0x1 ;  /* 0x000000f80d48a211 */ /* 0x0c0fe800078608ff */
[CC--:B------:R-:W-:Y:S01]  /*5e80*/  @!P2 LEA.HI.X R73, R13.reuse, R249.reuse, R16, 0x1, P3 ;  /* 0x000000f90d49a211 */ /* 0x0c0fe200018f0c10 */
[----:B------:R1:W-:Y:S01]  /*5e90*/  @P0 STS [R233], RZ ;  /* 0x000000ffe9000388 */ /* 0x0003e20000000800 */
[C---:B------:R-:W-:Y:S01]  /*5ea0*/  @!P1 LEA R74, P3, R13.reuse, R248, 0x1 ;  /* 0x000000f80d4a9211 */ /* 0x040fe200078608ff */
[----:B------:R-:W-:Y:S02]  /*5eb0*/  IMAD.MOV.U32 R248, RZ, RZ, R70 ;  /* 0x000000fffff87224 */ /* 0x000fe400078e0046 */
[----:B------:R1:W-:Y:S01]  /*5ec0*/  @P0 STS [R233+0x4], RZ ;  /* 0x000004ffe9000388 */ /* 0x0003e20000000800 */
[----:B------:R-:W-:Y:S01]  /*5ed0*/  @!P1 LEA.HI.X R75, R13, R249, R16, 0x1, P3 ;  /* 0x000000f90d4b9211 */ /* 0x000fe200018f0c10 */
[----:B------:R-:W-:Y:S01]  /*5ee0*/  IMAD.MOV.U32 R249, RZ, RZ, R71 ;  /* 0x000000fffff97224 */ /* 0x000fe200078e0047 */
[C---:B------:R-:W-:Y:S01]  /*5ef0*/  @!P0 LEA R76, P3, R7.reuse, R70, 0x6 ;  /* 0x00000046074c8211 */ /* 0x040fe200078630ff */
[----:B------:R1:W-:Y:S03]  /*5f00*/  @P0 STS [R233+0x8], RZ ;  /* 0x000008ffe9000388 */ /* 0x0003e60000000800 */
[----:B------:R-:W-:Y:S01]  /*5f10*/  @!P0 LEA.HI.X R77, R7, R71, R5, 0x6, P3 ;  /* 0x00000047074d8211 */ /* 0x000fe200018f3405 */
        /* <DEDUP_REMOVED lines=46> */
.L_x_717:
[C---:B------:R-:W-:Y:S01]  /*6200*/  FADD.FTZ R10, -R215.reuse, R10 ;  /* 0x0000000ad70a7221 */ /* 0x040fe20000010100 */
[----:B------:R-:W-:Y:S01]  /*6210*/  FSETP.GE.FTZ.AND P0, PT, R158, RZ, PT ;  /* 0x000000ff9e00720b */ /* 0x000fe20003f16000 */
[C---:B------:R-:W-:Y:S01]  /*6220*/  FADD.FTZ R11, -R215.reuse, R11 ;  /* 0x0000000bd70b7221 */ /* 0x040fe20000010100 */
[-C--:B------:R-:W-:Y:S01]  /*6230*/  FSEL R6, R6, R215.reuse, P6 ;  /* 0x000000d706067208 */ /* 0x080fe20003000000 */
[C---:B------:R-:W-:Y:S01]  /*6240*/  FADD.FTZ R14, -R215.reuse, R14 ;  /* 0x0000000ed70e7221 */ /* 0x040fe20000010100 */
[-C--:B------:R-:W-:Y:S01]  /*6250*/  FSEL R10, R10, R215.reuse, P0 ;  /* 0x000000d70a0a7208 */ /* 0x080fe20000000000 */
[C---:B------:R-:W-:Y:S01]  /*6260*/  FADD.FTZ R15, -R215.reuse, R15 ;  /* 0x0000000fd70f7221 */ /* 0x040fe20000010100 */
[-C--:B------:R-:W-:Y:S01]  /*6270*/  FSEL R68, R68, R215.reuse, P5 ;  /* 0x000000d744447208 */ /* 0x080fe20002800000 */
[----:B------:R-:W-:Y:S01]  /*6280*/  FMUL.FTZ R6, R154, R6 ;  /* 0x000000069a067220 */ /* 0x000fe20000410000 */
[----:B------:R-:W-:Y:S01]  /*6290*/  FSETP.GE.FTZ.AND P0, PT, R162, RZ, PT ;  /* 0x000000ffa200720b */ /* 0x000fe20003f16000 */
[----:B------:R-:W-:Y:S01]  /*62a0*/  FADD.FTZ R18, -R215, R18 ;  /* 0x00000012d7127221 */ /* 0x000fe20000010100 */
[----:B------:R-:W-:Y:S01]  /*62b0*/  FSETP.GE.FTZ.AND P1, PT, R159, RZ, PT ;  /* 0x000000ff9f00720b */ /* 0x000fe20003f36000 */
[----:B------:R-:W-:Y:S01]  /*62c0*/  FMUL.FTZ R68, R155, R68 ;  /* 0x000000449b447220 */ /* 0x000fe20000410000 */
[----:B------:R-:W-:Y:S01]  /*62d0*/  FSETP.GE.FTZ.AND P3, PT, R165, RZ, PT ;  /* 0x000000ffa500720b */ /* 0x000fe20003f76000 */
[----:B------:R-:W-:Y:S01]  /*62e0*/  FMUL.FTZ R10, R158, R10 ;  /* 0x0000000a9e0a7220 */ /* 0x000fe20000410000 */
[-C--:B------:R-:W-:Y:S01]  /*62f0*/  FSEL R11, R11, R215.reuse, P1 ;  /* 0x000000d70b0b7208 */ /* 0x080fe20000800000 */
[----:B------:R-:W-:Y:S01]  /*6300*/  STS [R198+0x1e000], R4 ;  /* 0x01e00004c6007388 */ /* 0x000fe20000000800 */
[----:B------:R-:W-:Y:S02]  /*6310*/  FSETP.GE.FTZ.AND P2, PT, R164, RZ, PT ;  /* 0x000000ffa400720b */ /* 0x000fe40003f56000 */
[----:B------:R-:W-:Y:S01]  /*6320*/  FSEL R14, R14, R215, P3 ;  /* 0x000000d70e0e7208 */ /* 0x000fe20001800000 */
[----:B------:R-:W-:Y:S01]  /*6330*/  FMUL.FTZ R11, R159, R11 ;  /* 0x0000000b9f0b7220 */ /* 0x000fe20000410000 */
[----:B------:R-:W-:Y:S02]  /*6340*/  FSEL R15, R15, R215, P2 ;  /* 0x000000d70f0f7208 */ /* 0x000fe40001000000 */
[----:B------:R-:W-:Y:S01]  /*6350*/  FSETP.GE.FTZ.AND P1, PT, R163, RZ, PT ;  /* 0x000000ffa300720b */ /* 0x000fe20003f36000 */
[----:B------:R-:W-:Y:S01]  /*6360*/  FMUL.FTZ R14, R165, R14 ;  /* 0x0000000ea50e7220 */ /* 0x000fe20000410000 */
[----:B------:R-:W-:Y:S01]  /*6370*/  F2FP.BF16.F32.PACK_AB R6, R68, R6 ;  /* 0x000000064406723e */ /* 0x000fe200000010ff */
[----:B------:R-:W-:Y:S01]  /*6380*/  FMUL.FTZ R15, R164, R15 ;  /* 0x0000000fa40f7220 */ /* 0x000fe20000410000 */
[----:B------:R-:W-:Y:S01]  /*6390*/  FSEL R18, R18, R215, P1 ;  /* 0x000000d712127208 */ /* 0x000fe20000800000 */
[----:B------:R-:W-:Y:S01]  /*63a0*/  @P0 FADD.FTZ R215, -R215, R19 ;  /* 0x00000013d7d70221 */ /* 0x000fe20000010100 */
[----:B------:R-:W-:Y:S01]  /*63b0*/  F2FP.BF16.F32.PACK_AB R10, R11, R10 ;  /* 0x0000000a0b0a723e */ /* 0x000fe200000010ff */
[----:B------:R-:W-:Y:S01]  /*63c0*/  STS [R198+0x1e400], R6 ;  /* 0x01e40006c6007388 */ /* 0x000fe20000000800 */
[----:B------:R-:W-:Y:S01]  /*63d0*/  F2FP.BF16.F32.PACK_AB R14, R15, R14 ;  /* 0x0000000e0f0e723e */ /* 0x000fe200000010ff */
[----:B------:R-:W-:Y:S01]  /*63e0*/  FMUL.FTZ R18, R163, R18 ;  /* 0x00000012a3127220 */ /* 0x000fe20000410000 */
[----:B------:R-:W-:Y:S01]  /*63f0*/  FMUL.FTZ R162, R162, R215 ;  /* 0x000000d7a2a27220 */ /* 0x000fe20000410000 */
[----:B------:R-:W-:Y:S01]  /*6400*/  STS [R199+0x1e000], R8 ;  /* 0x01e00008c7007388 */ /* 0x000fe20000000800 */
[----:B------:R-:W-:Y:S01]  /*6410*/  F2FP.BF16.F32.PACK_AB R166, R166, R167 ;  /* 0x000000a7a6a6723e */ /* 0x000fe200000010ff */
[----:B------:R-:W-:Y:S01]  /*6420*/  IMAD R215, R205, UR6, RZ ;  /* 0x00000006cdd77c24 */ /* 0x000fe2000f8e02ff */
[----:B------:R-:W-:Y:S01]  /*6430*/  LEA R181, R179, UR5, 0x1 ;  /* 0x00000005b3b57c11 */ /* 0x000fe2000f8e08ff */
[----:B------:R-:W-:Y:S01]  /*6440*/  STS [R199+0x1e400], R10 ;  /* 0x01e4000ac7007388 */ /* 0x000fe20000000800 */
[----:B------:R-:W-:Y:S03]  /*6450*/  F2FP.BF16.F32.PACK_AB R18, R162, R18 ;  /* 0x00000012a212723e */ /* 0x000fe600000010ff */
[----:B------:R-:W-:Y:S04]  /*6460*/  STS [R197+0x1e000], R12 ;  /* 0x01e0000cc5007388 */ /* 0x000fe80000000800 */
[----:B------:R-:W-:Y:S04]  /*6470*/  STS [R197+0x1e400], R14 ;  /* 0x01e4000ec5007388 */ /* 0x000fe80000000800 */
[----:B------:R-:W-:Y:S04]  /*6480*/  STS [R212+0x1e000], R166 ;  /* 0x01e000a6d4007388 */ /* 0x000fe80000000800 */
[----:B------:R-:W-:Y:S01]  /*6490*/  STS [R212+0x1e400], R18 ;  /* 0x01e40012d4007388 */ /* 0x000fe20000000800 */
[----:B------:R-:W-:Y:S06]  /*64a0*/  BAR.SYNC.DEFER_BLOCKING 0x0 ;  /* 0x0000000000007b1d */ /* 0x000fec0000010000 */
[----:B------:R-:W-:Y:S04]  /*64b0*/  LDSM.16.MT88.4 R4, [R178+0x20000] ;  /* 0x02000000b204783b */ /* 0x000fe80000004200 */
[----:B------:R-:W2:Y:S04]  /*64c0*/  LDSM.16.MT88.4 R8, [R181+0xc000] ;  /* 0x00c00000b508783b */ /* 0x000ea80000004200 */
[----:B------:R-:W3:Y:S04]  /*64d0*/  LDSM.16.MT88.4 R12, [R0+0x20000] ;  /* 0x02000000000c783b */ /* 0x000ee80000004200 */
[----:B------:R-:W4:Y:S04]  /*64e0*/  LDSM.16.MT88.4 R16, [R181+0xe000] ;  /* 0x00e00000b510783b */ /* 0x000f280000004200 */
[----:B-1----:R-:W1:Y:S04]  /*64f0*/  LDSM.16.MT88.4 R68, [R181+0x10000] ;  /* 0x01000000b544783b */ /* 0x002e680000004200 */
[----:B------:R-:W-:Y:S04]  /*6500*/  LDSM.16.MT88.4 R72, [R178+0x20800] ;  /* 0x02080000b248783b */ /* 0x000fe80000004200 */
[----:B------:R-:W5:Y:S04]  /*6510*/  LDSM.16.MT88.4 R76, [R181+0xc800] ;  /* 0x00c80000b54c783b */ /* 0x000f680000004200 */
[----:B------:R-:W5:Y:S04]  /*6520*/  LDSM.16.MT88.4 R80, [R0+0x20800] ;  /* 0x020800000050783b */ /* 0x000f680000004200 */
[----:B------:R-:W5:Y:S04]  /*6530*/  LDSM.16.MT88.4 R84, [R181+0xe800] ;  /* 0x00e80000b554783b */ /* 0x000f680000004200 */
[----:B------:R-:W5:Y:S01]  /*6540*/  LDSM.16.MT88.4 R88, [R181+0x10800] ;  /* 0x01080000b558783b */ /* 0x000f620000004200 */
[-C--:B--2---:R-:W-:Y:S06]  /*6550*/  HMMA.16816.F32.BF16 R20, R4, R8.reuse, R20 ;  /* 0x000000080414723c */ /* 0x084fec0000041814 */
        /* <DEDUP_REMOVED lines=9> */
[-C--:B-1----:R-:W-:Y:S06]  /*65f0*/  HMMA.16816.F32.BF16 R52, R4, R68.reuse, R52 ;  /* 0x000000440434723c */ /* 0x082fec0000041834 */
        /* <DEDUP_REMOVED lines=104> */
.L_x_718:
        /* <DEDUP_REMOVED lines=8> */
[----:B------:R-:W4:Y:S01]  /*6d00*/  LDSM.16.MT88.4 R164, [R181+0x14800] ;  /* 0x01480000b5a4783b */ /* 0x000f220000004200 */
[-C--:B---3--:R-:W-:Y:S06]  /*6d10*/  HMMA.16816.F32.BF16 R4, R96, R16.reuse, RZ ;  /* 0x000000106004723c */ /* 0x088fec00000418ff */
        /* <DEDUP_REMOVED lines=22> */
[-C--:B-1----:R-:W-:Y:S06]  /*6e80*/  HMMA.16816.F32.BF16 R84, R152, R148.reuse, R84 ;  /* 0x000000949854723c */ /* 0x082fec0000041854 */
[C---:B------:R-:W-:Y:S06]  /*6e90*/  HMMA.16816.F32.BF16 R88, R160.reuse, R148, R88 ;  /* 0x00000094a058723c */ /* 0x040fec0000041858 */
[-C--:B------:R-:W-:Y:S01]  /*6ea0*/  HMMA.16816.F32.BF16 R92, R160, R150.reuse, R92 ;  /* 0x00000096a05c723c */ /* 0x080fe2000004185c */
[----:B------:R-:W1:Y:S05]  /*6eb0*/  LDSM.16.MT88.4 R160, [R181+0x13000] ;  /* 0x01300000b5a0783b */ /* 0x000e6a0000004200 */
[----:B------:R-:W-:Y:S01]  /*6ec0*/  HMMA.16816.F32.BF16 R96, R152, R150, R96 ;  /* 0x000000969860723c */ /* 0x000fe20000041860 */
[----:B------:R-:W2:Y:S04]  /*6ed0*/  LDSM.16.MT88.4 R148, [R181+0x15000] ;  /* 0x01500000b594783b */ /* 0x000ea80000004200 */
[----:B------:R-:W3:Y:S01]  /*6ee0*/  LDSM.16.MT88.4 R152, [R181+0x17000] ;  /* 0x01700000b598783b */ /* 0x000ee20000004200 */
        /* <DEDUP_REMOVED lines=9> */
[----:B------:R-:W1:Y:S05]  /*6f80*/  LDSM.16.M88.4 R148, [R171] ;  /* 0x00000000ab94783b */ /* 0x000e6a0000000200 */
[-C--:B---3--:R-:W-:Y:S06]  /*6f90*/  HMMA.16816.F32.BF16 R84, R156, R152.reuse, R84 ;  /* 0x000000989c54723c */ /* 0x088fec0000041854 */
[C---:B------:R-:W-:Y:S06]  /*6fa0*/  HMMA.16816.F32.BF16 R88, R164.reuse, R152, R88 ;  /* 0x00000098a458723c */ /* 0x040fec0000041858 */
[-C--:B------:R-:W-:Y:S01]  /*6fb0*/  HMMA.16816.F32.BF16 R92, R164, R154.reuse, R92 ;  /* 0x0000009aa45c723c */ /* 0x080fe2000004185c */
[----:B------:R-:W2:Y:S05]  /*6fc0*/  LDSM.16.M88.4 R164, [R171+0x1000] ;  /* 0x00100000aba4783b */ /* 0x000eaa0000000200 */
[----:B------:R-:W-:Y:S01]  /*6fd0*/  HMMA.16816.F32.BF16 R96, R156, R154, R96 ;  /* 0x0000009a9c60723c */ /* 0x000fe20000041860 */
[----:B------:R-:W3:Y:S04]  /*6fe0*/  LDSM.16.MT88.4 R152, [R181+0x15800] ;  /* 0x01580000b598783b */ /* 0x000ee80000004200 */
[----:B------:R-:W4:Y:S01]  /*6ff0*/  LDSM.16.MT88.4 R156, [R181+0x17800] ;  /* 0x01780000b59c783b */ /* 0x000f220000004200 */
[-C--:B-1----:R-:W-:Y:S06]  /*7000*/  HMMA.16816.F32.BF16 R4, R148, R160.reuse, R4 ;  /* 0x000000a09404723c */ /* 0x082fec0000041804 */
[C---:B--2---:R-:W-:Y:S06]  /*7010*/  HMMA.16816.F32.BF16 R8, R164.reuse, R160, R8 ;  /* 0x000000a0a408723c */ /* 0x044fec0000041808 */
[-C--:B------:R-:W-:Y:S06]  /*7020*/  HMMA.16816.F32.BF16 R12, R164, R162.reuse, R12 ;  /* 0x000000a2a40c723c */ /* 0x080fec000004180c */
[C---:B------:R-:W-:Y:S06]  /*7030*/  HMMA.16816.F32.BF16 R16, R148.reuse, R162, R16 ;  /* 0x000000a29410723c */ /* 0x040fec0000041810 */
[-C--:B---3--:R-:W-:Y:S06]  /*7040*/  HMMA.16816.F32.BF16 R68, R148, R152.reuse, R68 ;  /* 0x000000989444723c */ /* 0x088fec0000041844 */
[C---:B------:R-:W-:Y:S06]  /*7050*/  HMMA.16816.F32.BF16 R72, R164.reuse, R152, R72 ;  /* 0x00000098a448723c */ /* 0x040fec0000041848 */
[-C--:B------:R-:W-:Y:S05]  /*7060*/  HMMA.16816.F32.BF16 R76, R164, R154.reuse, R76 ;  /* 0x0000009aa44c723c */ /* 0x080fea000004184c */
[----:B------:R-:W-:Y:S01]  /*7070*/  @P4 IADD3 R152, P0, R250, -0x100, RZ ;  /* 0xffffff00fa984810 */ /* 0x000fe20007f1e0ff */
[C---:B------:R-:W-:Y:S05]  /*7080*/  HMMA.16816.F32.BF16 R80, R148.reuse, R154, R80 ;  /* 0x0000009a9450723c */ /* 0x040fea0000041850 */
[----:B------:R-:W-:Y:S01]  /*7090*/  @P4 IADD3.X R153, R251, -0x1, RZ, P0, !PT ;  /* 0xfffffffffb994810 */ /* 0x000fe200007fe4ff */
[-C--:B----4-:R-:W-:Y:S05]  /*70a0*/  HMMA.16816.F32.BF16 R84, R148, R156.reuse, R84 ;  /* 0x0000009c9454723c */ /* 0x090fea0000041854 */
[----:B------:R-:W-:Y:S01]  /*70b0*/  @P4 IMAD.MOV.U32 R250, RZ, RZ, R152 ;  /* 0x000000fffffa4224 */ /* 0x000fe200078e0098 */
[C---:B------:R-:W-:Y:S05]  /*70c0*/  HMMA.16816.F32.BF16 R88, R164.reuse, R156, R88 ;  /* 0x0000009ca458723c */ /* 0x040fea0000041858 */
[----:B------:R-:W-:Y:S01]  /*70d0*/  @P4 IMAD.MOV.U32 R251, RZ, RZ, R153 ;  /* 0x000000fffffb4224 */ /* 0x000fe200078e0099 */
[-C--:B------:R-:W-:Y:S05]  /*70e0*/  HMMA.16816.F32.BF16 R92, R164, R158.reuse, R92 ;  /* 0x0000009ea45c723c */ /* 0x080fea000004185c */
[----:B------:R-:W-:Y:S01]  /*70f0*/  @P4 IMAD.WIDE R154, R192, 0x4, R250 ;  /* 0x00000004c09a4825 */ /* 0x000fe200078e02fa */
[----:B------:R-:W-:Y:S04]  /*7100*/  HMMA.16816.F32.BF16 R96, R148, R158, R96 ;  /* 0x0000009e9460723c */ /* 0x000fe80000041860 */
[----:B------:R-:W5:Y:S01]  /*7110*/  @P4 LDG.E R231, desc[UR14][R154.64] ;  /* 0x0000000e9ae74981 */ /* 0x000f62000c1e1900 */
[C---:B------:R-:W-:Y:S02]  /*7120*/  IMAD.SHL.U32 R153, R215.reuse, 0x8, RZ ;  /* 0x00000008d7997824 */ /* 0x040fe400078e00ff */
[C---:B------:R-:W-:Y:S01]  /*7130*/  IMAD.SHL.U32 R152, R215.reuse, 0x10, RZ ;  /* 0x00000010d7987824 */ /* 0x040fe200078e00ff */
[----:B------:R1:W5:Y:S03]  /*7140*/  @P4 LDG.E R232, desc[UR14][R154.64+0x20] ;  /* 0x0000200e9ae84981 */ /* 0x000366000c1e1900 */
[----:B------:R-:W-:Y:S01]  /*7150*/  IMAD R148, R215, 0x18, RZ ;  /* 0x00000018d7947824 */ /* 0x000fe200078e02ff */
[----:B------:R2:W-:Y:S01]  /*7160*/  REDG.E.ADD.F32.FTZ.RN.STRONG.GPU desc[UR14][R244.64], R4 ;  /* 0x00000004f40079a6 */ /* 0x0005e2000c10f38e */
[CC--:B------:R-:W-:Y:S04]  /*7170*/  LEA R158, P1, R152.reuse, R244.reuse, 0x2 ;  /* 0x000000f4989e7211 */ /* 0x0c0fe800078210ff */
[-C--:B------:R-:W-:Y:S02]  /*7180*/  LEA.HI.X.SX32 R159, R152, R245.reuse, 0x2, P1 ;  /* 0x000000f5989f7211 */ /* 0x080fe400008f16ff */
[CC--:B-1----:R-:W-:Y:S04]  /*7190*/  LEA R154, P0, R153.reuse, R244.reuse, 0x2 ;  /* 0x000000f4999a7211 */ /* 0x0c2fe800078010ff */
[-C--:B------:R-:W-:Y:S01]  /*71a0*/  LEA.HI.X.SX32 R155, R153, R245.reuse, 0x2, P0 ;  /* 0x000000f5999b7211 */ /* 0x080fe200000f16ff */
[C---:B--2---:R-:W-:Y:S01]  /*71b0*/  IMAD.SHL.U32 R4, R215.reuse, 0x20, RZ ;  /* 0x00000020d7047824 */ /* 0x044fe200078e00ff */
[-C--:B------:R-:W-:Y:S03]  /*71c0*/  LEA R156, P0, R148, R244.reuse, 0x2 ;  /* 0x000000f4949c7211 */ /* 0x080fe600078010ff */
[----:B------:R1:W-:Y:S01]  /*71d0*/  REDG.E.ADD.F32.FTZ.RN.STRONG.GPU desc[UR14][R154.64], R5 ;  /* 0x000000059a0079a6 */ /* 0x0003e2000c10f38e */
[-C--:B------:R-:W-:Y:S03]  /*71e0*/  LEA R150, P1, R4, R244.reuse, 0x2 ;  /* 0x000000f404967211 */ /* 0x080fe600078210ff */
[----:B------:R2:W-:Y:S01]  /*71f0*/  REDG.E.ADD.F32.FTZ.RN.STRONG.GPU desc[UR14][R158.64], R6 ;  /* 0x000000069e0079a6 */ /* 0x0005e2000c10f38e */
[-C--:B------:R-:W-:Y:S02]  /*7200*/  LEA.HI.X.SX32 R157, R148, R245.reuse, 0x2, P0 ;  /* 0x000000f5949d7211 */ /* 0x080fe400000f16ff */
[-C--:B------:R-:W-:Y:S01]  /*7210*/  LEA.HI.X.SX32 R151, R4, R245.reuse, 0x2, P1 ;  /* 0x000000f504977211 */ /* 0x080fe200008f16ff */
[----:B------:R-:W-:Y:S02]  /*7220*/  VIADD R4, R152, 0x20 ;  /* 0x0000002098047836 */ /* 0x000fe40000000000 */
[----:B------:R3:W-:Y:S04]  /*7230*/  REDG.E.ADD.F32.FTZ.RN.STRONG.GPU desc[UR14][R156.64], R7 ;  /* 0x000000079c0079a6 */ /* 0x0007e8000c10f38e */
[----:B------:R4:W-:Y:S01]  /*7240*/  REDG.E.ADD.F32.FTZ.RN.STRONG.GPU desc[UR14][R150.64], R8 ;  /* 0x00000008960079a6 */ /* 0x0009e2000c10f38e */
[C---:B-1----:R-:W-:Y:S02]  /*7250*/  IMAD R5, R215.reuse, 0x28, RZ ;  /* 0x00000028d7057824 */ /* 0x042fe400078e02ff */
[----:B--2---:R-:W-:Y:S03]  /*7260*/  IMAD R6, R215, 0x30, RZ ;  /* 0x00000030d7067824 */ /* 0x004fe600078e02ff */
[-C--:B------:R-:W-:Y:S01]  /*7270*/  LEA R148, P0, R5, R244.reuse, 0x2 ;  /* 0x000000f405947211 */ /* 0x080fe200078010ff */
[----:B------:R-:W-:Y:S03]  /*7280*/  IMAD R215, R215, 0x38, RZ ;  /* 0x00000038d7d77824 */ /* 0x000fe600078e02ff */
[-C--:B------:R-:W-:Y:S01]  /*7290*/  LEA.HI.X.SX32 R149, R5, R245.reuse, 0x2, P0 ;  /* 0x000000f505957211 */ /* 0x080fe200000f16ff */
[----:B------:R-:W-:Y:S01]  /*72a0*/  IMAD.IADD R5, R153, 0x1, R4 ;  /* 0x0000000199057824 */ /* 0x000fe200078e0204 */
[CC--:B---3--:R-:W-:Y:S03]  /*72b0*/  LEA R156, P1, R6.reuse, R244.reuse, 0x2 ;  /* 0x000000f4069c7211 */ /* 0x0c8fe600078210ff */
[----:B------:R1:W-:Y:S01]  /*72c0*/  REDG.E.ADD.F32.FTZ.RN.STRONG.GPU desc[UR14][R148.64], R9 ;  /* 0x00000009940079a6 */ /* 0x0003e2000c10f38e */
[CC--:B----4-:R-:W-:Y:S02]  /*72d0*/  LEA R8, P0, R215.reuse, R244.reuse, 0x2 ;  /* 0x000000f4d7087211 */ /* 0x0d0fe400078010ff */
[-C--:B------:R-:W-:Y:S05]  /*72e0*/  LEA.HI.X.SX32 R157, R6, R245.reuse, 0x2, P1 ;  /* 0x000000f5069d7211 */ /* 0x080fea00008f16ff */
[----:B------:R-:W-:Y:S01]  /*72f0*/  REDG.E.ADD.F32.FTZ.RN.STRONG.GPU desc[UR14][R156.64], R10 ;  /* 0x0000000a9c0079a6 */ /* 0x000fe2000c10f38e */
[-C--:B-1----:R-:W-:Y:S02]  /*7300*/  LEA.HI.X.SX32 R9, R215, R245.reuse, 0x2, P0 ;  /* 0x000000f5d7097211 */ /* 0x082fe400000f16ff */
[CC--:B------:R-:W-:Y:S03]  /*7310*/  LEA R6, P0, R4.reuse, R244.reuse, 0x2 ;  /* 0x000000f404067211 */ /* 0x0c0fe600078010ff */
[----:B------:R1:W-:Y:S01]  /*7320*/  REDG.E.ADD.F32.FTZ.RN.STRONG.GPU desc[UR14][R8.64], R11 ;  /* 0x0000000b080079a6 */ /* 0x0003e2000c10f38e */
[-C--:B------:R-:W-:Y:S01]  /*7330*/  LEA.HI.X.SX32 R7, R4, R245.reuse, 0x2, P0 ;  /* 0x000000f504077211 */ /* 0x080fe200000f16ff */
[----:B------:R-:W-:Y:S02]  /*7340*/  IMAD.IADD R4, R153, 0x1, R5 ;  /* 0x0000000199047824 */ /* 0x000fe400078e0205 */
[----:B------:R2:W-:Y:S04]  /*7350*/  REDG.E.ADD.F32.FTZ.RN.STRONG.GPU desc[UR14][R244.64+0x80], R16 ;  /* 0x00008010f40079a6 */ /* 0x0005e8000c10f38e */
[----:B------:R-:W-:Y:S04]  /*7360*/  REDG.E.ADD.F32.FTZ.RN.STRONG.GPU desc[UR14][R154.64+0x80], R17 ;  /* 0x000080119a0079a6 */ /* 0x000fe8000c10f38e */
[----:B------:R3:W-:Y:S01]  /*7370*/  REDG.E.ADD.F32.FTZ.RN.STRONG.GPU desc[UR14][R6.64], R18 ;  /* 0x00000012060079a6 */ /* 0x0007e2000c10f38e */
[CC--:B-1----:R-:W-:Y:S04]  /*7380*/  LEA R8, P0, R5.reuse, R244.reuse, 0x2 ;  /* 0x000000f405087211 */ /* 0x0c2fe800078010ff */
[-C--:B------:R-:W-:Y:S01]  /*7390*/  LEA.HI.X.SX32 R9, R5, R245.reuse, 0x2, P0 ;  /* 0x000000f505097211 */ /* 0x080fe200000f16ff */
[----:B------:R-:W-:Y:S01]  /*73a0*/  IMAD.IADD R5, R153, 0x1, R4 ;  /* 0x0000000199057824 */ /* 0x000fe200078e0204 */
[CC--:B--2---:R-:W-:Y:S03]  /*73b0*/  LEA R16, P1, R4.reuse, R244.reuse, 0x2 ;  /* 0x000000f404107211 */ /* 0x0c4fe600078210ff */
[----:B------:R1:W-:Y:S01]  /*73c0*/  REDG.E.ADD.F32.FTZ.RN.STRONG.GPU desc[UR14][R8.64], R19 ;  /* 0x00000013080079a6 */ /* 0x0003e2000c10f38e */
[-C--:B------:R-:W-:Y:S01]  /*73d0*/  LEA R10, P0, R5, R244.reuse, 0x2 ;  /* 0x000000f4050a7211 */ /* 0x080fe200078010ff */
[----:B---3--:R-:W-:Y:S01]  /*73e0*/  IMAD.IADD R6, R153, 0x1, R5 ;  /* 0x0000000199067824 */ /* 0x008fe200078e0205 */
[-C--:B------:R-:W-:Y:S02]  /*73f0*/  LEA.HI.X.SX32 R17, R4, R245.reuse, 0x2, P1 ;  /* 0x000000f504117211 */ /* 0x080fe400008f16ff */
[-C--:B------:R-:W-:Y:S01]  /*7400*/  LEA.HI.X.SX32 R11, R5, R245.reuse, 0x2, P0 ;  /* 0x000000f5050b7211 */ /* 0x080fe200000f16ff */
[C---:B------:R-:W-:Y:S02]  /*7410*/  IMAD.IADD R4, R153.reuse, 0x1, R6 ;  /* 0x0000000199047824 */ /* 0x040fe400078e0206 */
        /* <DEDUP_REMOVED lines=8> */
[----:B------:R-:W-:Y:S04]  /*74a0*/  IMAD.IADD R4, R153, 0x1, R5 ;  /* 0x0000000199047824 */ /* 0x000fe800078e0205 */
[----:B------:R2:W-:Y:S04]  /*74b0*/  REDG.E.ADD.F32.FTZ.RN.STRONG.GPU desc[UR14][R6.64], R15 ;  /* 0x0000000f060079a6 */ /* 0x0005e8000c10f38e */
[----:B------:R-:W-:Y:S04]  /*74c0*/  REDG.E.ADD.F32.FTZ.RN.STRONG.GPU desc[UR14][R244.64+0x100], R68 ;  /* 0x00010044f40079a6 */ /* 0x000fe8000c10f38e */
[----:B------:R-:W-:Y:S01]  /*74d0*/  REDG.E.ADD.F32.FTZ.RN.STRONG.GPU desc[UR14][R154.64+0x100], R69 ;  /* 0x000100459a0079a6 */ /* 0x000fe2000c10f38e */
[CC--:B-1----:R-:W-:Y:S04]  /*74e0*/  LEA R8, P0, R5.reuse, R244.reuse, 0x2 ;  /* 0x000000f405087211 */ /* 0x0c2fe800078010ff */
[-C--:B------:R-:W-:Y:S01]  /*74f0*/  LEA.HI.X.SX32 R9, R5, R245.reuse, 0x2, P0 ;  /* 0x000000f505097211 */ /* 0x080fe200000f16ff */
[C---:B------:R-:W-:Y:S01]  /*7500*/  IMAD.IADD R5, R153.reuse, 0x1, R4 ;  /* 0x0000000199057824 */ /* 0x040fe200078e0204 */
[CC--:B------:R-:W-:Y:S03]  /*7510*/  LEA R10, P0, R4.reuse, R244.reuse, 0x2 ;  /* 0x000000f4040a7211 */ /* 0x0c0fe600078010ff */
[----:B------:R1:W-:Y:S01]  /*7520*/  REDG.E.ADD.F32.FTZ.RN.STRONG.GPU desc[UR14][R8.64], R70 ;  /* 0x00000046080079a6 */ /* 0x0003e2000c10f38e */
[-C--:B------:R-:W-:Y:S01]  /*7530*/  LEA.HI.X.SX32 R11, R4, R245.reuse, 0x2, P0 ;  /* 0x000000f5040b7211 */ /* 0x080fe200000f16ff */
[----:B------:R-:W-:Y:S01]  /*7540*/  IMAD.IADD R4, R153, 0x1, R5 ;  /* 0x0000000199047824 */ /* 0x000fe200078e0205 */
[CC--:B------:R-:W-:Y:S03]  /*7550*/  LEA R12, P1, R5.reuse, R244.reuse, 0x2 ;  /* 0x000000f4050c7211 */ /* 0x0c0fe600078210ff */
[----:B------:R3:W-:Y:S01]  /*7560*/  REDG.E.ADD.F32.FTZ.RN.STRONG.GPU desc[UR14][R10.64], R71 ;  /* 0x000000470a0079a6 */ /* 0x0007e2000c10f38e */
[-C--:B------:R-:W-:Y:S01]  /*7570*/  LEA.HI.X.SX32 R13, R5, R245.reuse, 0x2, P1 ;  /* 0x000000f5050d7211 */ /* 0x080fe200008f16ff */
[C---:B--2---:R-:W-:Y:S02]  /*7580*/  IMAD.IADD R6, R153.reuse, 0x1, R4 ;  /* 0x0000000199067824 */ /* 0x044fe400078e0204 */
[----:B------:R-:W-:Y:S01]  /*7590*/  VIADD R5, R152, 0x60 ;  /* 0x0000006098057836 */ /* 0x000fe20000000000 */
[----:B------:R-:W-:Y:S04]  /*75a0*/  LDSM.16.MT88.4 R68, [R176+0x4000] ;  /* 0x00400000b044783b */ /* 0x000fe80000004200 */
[----:B------:R-:W-:Y:S01]  /*75b0*/  REDG.E.ADD.F32.FTZ.RN.STRONG.GPU desc[UR14][R12.64], R72 ;  /* 0x000000480c0079a6 */ /* 0x000fe2000c10f38e */
[CC--:B-1----:R-:W-:Y:S04]  /*75c0*/  LEA R8, P0, R4.reuse, R244.reuse, 0x2 ;  /* 0x000000f404087211 */ /* 0x0c2fe800078010ff */
[-C--:B------:R-:W-:Y:S01]  /*75d0*/  LEA.HI.X.SX32 R9, R4, R245.reuse, 0x2, P0 ;  /* 0x000000f504097211 */ /* 0x080fe200000f16ff */
[C---:B------:R-:W-:Y:S01]  /*75e0*/  IMAD.IADD R4, R153.reuse, 0x1, R6 ;  /* 0x0000000199047824 */ /* 0x040fe200078e0206 */
[CC--:B---3--:R-:W-:Y:S03]  /*75f0*/  LEA R10, P0, R6.reuse, R244.reuse, 0x2 ;  /* 0x000000f4060a7211 */ /* 0x0c8fe600078010ff */
[----:B------:R1:W-:Y:S01]  /*7600*/  REDG.E.ADD.F32.FTZ.RN.STRONG.GPU desc[UR14][R8.64], R73 ;  /* 0x00000049080079a6 */ /* 0x0003e2000c10f38e */
[-C--:B------:R-:W-:Y:S02]  /*7610*/  LEA.HI.X.SX32 R11, R6, R245.reuse, 0x2, P0 ;  /* 0x000000f5060b7211 */ /* 0x080fe400000f16ff */
[CC--:B------:R-:W-:Y:S03]  /*7620*/  LEA R6, P0, R4.reuse, R244.reuse, 0x2 ;  /* 0x000000f404067211 */ /* 0x0c0fe600078010ff */
[----:B------:R2:W-:Y:S01]  /*7630*/  REDG.E.ADD.F32.FTZ.RN.STRONG.GPU desc[UR14][R10.64], R74 ;  /* 0x0000004a0a0079a6 */ /* 0x0005e2000c10f38e */
[-C--:B------:R-:W-:Y:S01]  /*7640*/  LEA.HI.X.SX32 R7, R4, R245.reuse, 0x2, P0 ;  /* 0x000000f504077211 */ /* 0x080fe200000f16ff */
[----:B------:R-:W-:Y:S04]  /*7650*/  IMAD.IADD R4, R153, 0x1, R5 ;  /* 0x0000000199047824 */ /* 0x000fe800078e0205 */
[----:B------:R3:W-:Y:S04]  /*7660*/  REDG.E.ADD.F32.FTZ.RN.STRONG.GPU desc[UR14][R6.64], R75 ;  /* 0x0000004b060079a6 */ /* 0x0007e8000c10f38e */
[----:B------:R-:W-:Y:S04]  /*7670*/  REDG.E.ADD.F32.FTZ.RN.STRONG.GPU desc[UR14][R244.64+0x180], R80 ;  /* 0x00018050f40079a6 */ /* 0x000fe8000c10f38e */
[----:B------:R-:W-:Y:S04]  /*7680*/  REDG.E.ADD.F32.FTZ.RN.STRONG.GPU desc[UR14][R154.64+0x180], R81 ;  /* 0x000180519a0079a6 */ /* 0x000fe8000c10f38e */
[----:B------:R-:W-:Y:S01]  /*7690*/  LDSM.16.MT88.4 R72, [R178+0x1e800] ;  /* 0x01e80000b248783b */ /* 0x000fe20000004200 */
[CC--:B-1----:R-:W-:Y:S04]  /*76a0*/  LEA R8, P0, R5.reuse, R244.reuse, 0x2 ;  /* 0x000000f405087211 */ /* 0x0c2fe800078010ff */
[-C--:B------:R-:W-:Y:S01]  /*76b0*/  LEA.HI.X.SX32 R9, R5, R245.reuse, 0x2, P0 ;  /* 0x000000f505097211 */ /* 0x080fe200000f16ff */
[C---:B------:R-:W-:Y:S01]  /*76c0*/  IMAD.IADD R5, R153.reuse, 0x1, R4 ;  /* 0x0000000199057824 */ /* 0x040fe200078e0204 */
[CC--:B--2---:R-:W-:Y:S03]  /*76d0*/  LEA R10, P0, R4.reuse, R244.reuse, 0x2 ;  /* 0x000000f4040a7211 */ /* 0x0c4fe600078010ff */
[----:B------:R1:W-:Y:S01]  /*76e0*/  REDG.E.ADD.F32.FTZ.RN.STRONG.GPU desc[UR14][R8.64], R82 ;  /* 0x00000052080079a6 */ /* 0x0003e2000c10f38e */
[-C--:B------:R-:W-:Y:S01]  /*76f0*/  LEA.HI.X.SX32 R11, R4, R245.reuse, 0x2, P0 ;  /* 0x000000f5040b7211 */ /* 0x080fe200000f16ff */
[----:B------:R-:W-:Y:S01]  /*7700*/  IMAD.IADD R4, R153, 0x1, R5 ;  /* 0x0000000199047824 */ /* 0x000fe200078e0205 */
[CC--:B------:R-:W-:Y:S03]  /*7710*/  LEA R12, P1, R5.reuse, R244.reuse, 0x2 ;  /* 0x000000f4050c7211 */ /* 0x0c0fe600078210ff */
[----:B------:R2:W-:Y:S01]  /*7720*/  REDG.E.ADD.F32.FTZ.RN.STRONG.GPU desc[UR14][R10.64], R83 ;  /* 0x000000530a0079a6 */ /* 0x0005e2000c10f38e */
[-C--:B------:R-:W-:Y:S01]  /*7730*/  LEA.HI.X.SX32 R13, R5, R245.reuse, 0x2, P1 ;  /* 0x000000f5050d7211 */ /* 0x080fe200008f16ff */
[C---:B---3--:R-:W-:Y:S02]  /*7740*/  IMAD.IADD R6, R153.reuse, 0x1, R4 ;  /* 0x0000000199067824 */ /* 0x048fe400078e0204 */
[C---:B------:R-:W-:Y:S01]  /*7750*/  VIADD R5, R152.reuse, 0x80 ;  /* 0x0000008098057836 */ /* 0x040fe20000000000 */
[----:B------:R-:W-:Y:S01]  /*7760*/  LDSM.16.MT88.4 R80, [R0+0x1e800] ;  /* 0x01e800000050783b */ /* 0x000fe20000004200 */
[----:B------:R-:W-:Y:S03]  /*7770*/  VIADD R152, R152, 0xa0 ;  /* 0x000000a098987836 */ /* 0x000fe60000000000 */
[----:B------:R-:W-:Y:S01]  /*7780*/  REDG.E.ADD.F32.FTZ.RN.STRONG.GPU desc[UR14][R12.64], R76 ;  /* 0x0000004c0c0079a6 */ /* 0x000fe2000c10f38e */
[CC--:B-1----:R-:W-:Y:S04]  /*7790*/  LEA R8, P0, R4.reuse, R244.reuse, 0x2 ;  /* 0x000000f404087211 */ /* 0x0c2fe800078010ff */
[-C--:B------:R-:W-:Y:S01]  /*77a0*/  LEA.HI.X.SX32 R9, R4, R245.reuse, 0x2, P0 ;  /* 0x000000f504097211 */ /* 0x080fe200000f16ff */
[C---:B------:R-:W-:Y:S01]  /*77b0*/  IMAD.IADD R4, R153.reuse, 0x1, R6 ;  /* 0x0000000199047824 */ /* 0x040fe200078e0206 */
[CC--:B--2---:R-:W-:Y:S03]  /*77c0*/  LEA R10, P0, R6.reuse, R244.reuse, 0x2 ;  /* 0x000000f4060a7211 */ /* 0x0c4fe600078010ff */
        /* <DEDUP_REMOVED lines=21> */
[----:B------:R-:W-:Y:S04]  /*7920*/  LDSM.16.MT88.4 R84, [R176+0x2800] ;  /* 0x00280000b054783b */ /* 0x000fe80000004200 */
        /* <DEDUP_REMOVED lines=12> */
[C---:B------:R-:W-:Y:S03]  /*79f0*/  IMAD.IADD R5, R153.reuse, 0x1, R4 ;  /* 0x0000000199057824 */ /* 0x040fe600078e0204 */
        /* <DEDUP_REMOVED lines=8> */
[----:B---3--:R-:W-:Y:S01]  /*7a80*/  IMAD.IADD R6, R153, 0x1, R5 ;  /* 0x0000000199067824 */ /* 0x008fe200078e0205 */
[-C--:B------:R-:W-:Y:S03]  /*7a90*/  LEA R12, P0, R5, R244.reuse, 0x2 ;  /* 0x000000f4050c7211 */ /* 0x080fe600078010ff */
        /* <DEDUP_REMOVED lines=8> */
[----:B------:R-:W-:Y:S02]  /*7b20*/  LEA.HI.X.SX32 R15, R4, R245, 0x2, P1 ;  /* 0x000000f5040f7211 */ /* 0x000fe400008f16ff */
[----:B------:R-:W-:Y:S01]  /*7b30*/  LDSM.16.MT88.4 R4, [R178+0x1e000] ;  /* 0x01e00000b204783b */ /* 0x000fe20000004200 */
[----:B------:R-:W-:Y:S02]  /*7b40*/  ISETP.GT.AND P2, PT, R234, R211, PT ;  /* 0x000000d3ea00720c */ /* 0x000fe40003f44270 */
[----:B------:R-:W-:Y:S01]  /*7b50*/  @P4 IADD3 R214, P1, R214, -0x100, RZ ;  /* 0xffffff00d6d64810 */ /* 0x000fe20007f3e0ff */
[----:B------:R-:W-:Y:S03]  /*7b60*/  REDG.E.ADD.F32.FTZ.RN.STRONG.GPU desc[UR14][R16.64], R93 ;  /* 0x0000005d100079a6 */ /* 0x000fe6000c10f38e */
[----:B------:R-:W-:Y:S01]  /*7b70*/  @P4 IADD3.X R213, R213, -0x1, RZ, P1, !PT ;  /* 0xffffffffd5d54810 */ /* 0x000fe20000ffe4ff */
        /* <DEDUP_REMOVED lines=40> */
[----:B------:R4:W4:Y:S05]  /*7e00*/  LDSM.16.MT88.4 R72, [R176+0x5800] ;  /* 0x00580000b048783b */ /* 0x00092a0000004200 */
        /* <DEDUP_REMOVED lines=18> */
[----:B------:R-:W-:Y:S01]  /*7f30*/  VIADD R234, R234, 0xffffffff ;  /* 0xffffffffeaea7836 */ /* 0x000fe20000000000 */
[C---:B------:R-:W-:Y:S05]  /*7f40*/  HMMA.16816.F32.BF16 R112, R76.reuse, R82, R112 ;  /* 0x000000524c70723c */ /* 0x040fea0000041870 */
[----:B------:R-:W-:Y:S01]  /*7f50*/  @P0 VIADD R4, R176, 0x6000 ;  /* 0x00006000b0040836 */ /* 0x000fe20000000000 */
[-C--:B------:R-:W-:Y:S05]  /*7f60*/  HMMA.16816.F32.BF16 R116, R76, R92.reuse, R116 ;  /* 0x0000005c4c74723c */ /* 0x080fea0000041874 */
[----:B----4-:R-:W-:Y:S01]  /*7f70*/  IMAD.MOV.U32 R176, RZ, RZ, R4 ;  /* 0x000000ffffb07224 */ /* 0x010fe200078e0004 */
        /* <DEDUP_REMOVED lines=85> */
[----:B------:R-:W-:Y:S01]  /*84d0*/  STS [R196+0x1000], R104 ;  /* 0x00100068c4007388 */ /* 0x000fe20000000800 */
        /* <DEDUP_REMOVED lines=81> */
[----:B------:R-:W1:Y:S01]  /*89f0*/  @P0 LDC.64 R6, c[0x0][0x450] ;  /* 0x00011400ff060b82 */ /* 0x000e620000000a00 */
[----:B------:R-:W-:Y:S01]  /*8a00*/  FMUL.FTZ R60, R60, UR6 ;  /* 0x000000063c3c7c20 */ /* 0x000fe20008410000 */
[----:B------:R-:W-:Y:S01]  /*8a10*/  STS [R196+0x6400], R22 ;  /* 0x00640016c4007388 */ /* 0x000fe20000000800 */
[----:B------:R-:W-:Y:S01]  /*8a20*/  FMUL.FTZ R61, R61, UR6 ;  /* 0x000000063d3d7c20 */ /* 0x000fe20008410000 */
[----:B------:R-:W-:Y:S01]  /*8a30*/  FMUL.FTZ R62, R62, UR6 ;  /* 0x000000063e3e7c20 */ /* 0x000fe20008410000 */
[----:B------:R-:W-:Y:S01]  /*8a40*/  FMUL.FTZ R63, R63, UR6 ;  /* 0x000000063f3f7c20 */ /* 0x000fe20008410000 */
[----:B------:R-:W-:Y:S01]  /*8a50*/  F2FP.BF16.F32.PACK_AB R40, R41, R40 ;  /* 0x000000282928723e */ /* 0x000fe200000010ff */
[----:B------:R-:W-:Y:S01]  /*8a60*/  STS [R193+0x6000], R32 ;  /* 0x00600020c1007388 */ /* 0x000fe20000000800 */
[----:B------:R-:W-:Y:S01]  /*8a70*/  F2FP.BF16.F32.PACK_AB R42, R43, R42 ;  /* 0x0000002a2b2a723e */ /* 0x000fe200000010ff */
[----:B------:R-:W2:Y:S01]  /*8a80*/  @P0 LDC.64 R4, c[0x0][0x458] ;  /* 0x00011600ff040b82 */ /* 0x000ea20000000a00 */
        /* <DEDUP_REMOVED lines=15> */
[CC--:B------:R-:W-:Y:S01]  /*8b80*/  @P0 IADD3 R10, R236.reuse, R238.reuse, RZ ;  /* 0x000000eeec0a0210 */ /* 0x0c0fe20007ffe0ff */
[----:B------:R-:W-:Y:S01]  /*8b90*/  STS [R196+0x8000], R36 ;  /* 0x00800024c4007388 */ /* 0x000fe20000000800 */
[----:B------:R-:W-:Y:S02]  /*8ba0*/  @P0 IADD3 R8, R236, R238, RZ ;  /* 0x000000eeec080210 */ /* 0x000fe40007ffe0ff */
[----:B------:R-:W-:Y:S01]  /*8bb0*/  LEA R61, R186, UR5, 0x1 ;  /* 0x00000005ba3d7c11 */ /* 0x000fe2000f8e08ff */
[----:B------:R-:W-:Y:S04]  /*8bc0*/  STS [R196+0x8400], R38 ;  /* 0x00840026c4007388 */ /* 0x000fe80000000800 */
[----:B------:R-:W-:Y:S04]  /*8bd0*/  STS [R193+0x8000], R48 ;  /* 0x00800030c1007388 */ /* 0x000fe80000000800 */
[----:B------:R-:W-:Y:S04]  /*8be0*/  STS [R193+0x8400], R50 ;  /* 0x00840032c1007388 */ /* 0x000fe80000000800 */
[----:B------:R1:W-:Y:S04]  /*8bf0*/  STS [R196+0x9000], R40 ;  /* 0x00900028c4007388 */ /* 0x0003e80000000800 */
[----:B------:R-:W-:Y:S04]  /*8c00*/  STS [R196+0x9400], R42 ;  /* 0x0094002ac4007388 */ /* 0x000fe80000000800 */
[----:B------:R-:W-:Y:S04]  /*8c10*/  STS [R193+0x9000], R44 ;  /* 0x0090002cc1007388 */ /* 0x000fe80000000800 */
[----:B------:R-:W-:Y:S04]  /*8c20*/  STS [R193+0x9400], R46 ;  /* 0x0094002ec1007388 */ /* 0x000fe80000000800 */
[----:B------:R2:W-:Y:S04]  /*8c30*/  STS [R196+0xa000], R52 ;  /* 0x00a00034c4007388 */ /* 0x0005e80000000800 */
[----:B------:R3:W-:Y:S04]  /*8c40*/  STS [R196+0xa400], R54 ;  /* 0x00a40036c4007388 */ /* 0x0007e80000000800 */
[----:B------:R3:W-:Y:S01]  /*8c50*/  STS [R193+0xa000], R64 ;  /* 0x00a00040c1007388 */ /* 0x0007e20000000800 */
[----:B-1----:R-:W-:-:S02]  /*8c60*/  @P0 IMAD R40, R10, R7, RZ ;  /* 0x000000070a280224 */ /* 0x002fc400078e02ff */
[----:B------:R-:W-:Y:S01]  /*8c70*/  @P0 IMAD.WIDE.U32 R10, R10, R6, RZ ;  /* 0x000000060a0a0225 */ /* 0x000fe200078e00ff */
[----:B------:R3:W-:Y:S04]  /*8c80*/  STS [R193+0xa400], R66 ;  /* 0x00a40042c1007388 */ /* 0x0007e80000000800 */
[----:B------:R3:W-:Y:S01]  /*8c90*/  STS [R196+0xb000], R56 ;  /* 0x00b00038c4007388 */ /* 0x0007e20000000800 */
[----:B------:R-:W-:Y:S02]  /*8ca0*/  @P0 MOV R41, R10 ;  /* 0x0000000a00290202 */ /* 0x000fe40000000f00 */
[----:B------:R-:W-:Y:S01]  /*8cb0*/  @P0 IADD3 R40, R11, R40, RZ ;  /* 0x000000280b280210 */ /* 0x000fe20007ffe0ff */
[----:B------:R3:W-:Y:S01]  /*8cc0*/  STS [R196+0xb400], R58 ;  /* 0x00b4003ac4007388 */ /* 0x0007e20000000800 */
[----:B------:R-:W-:-:S03]  /*8cd0*/  SHF.R.S32.HI R10, RZ, 0x1f, R190 ;  /* 0x0000001fff0a7819 */ /* 0x000fc600000114be */
[----:B------:R3:W-:Y:S01]  /*8ce0*/  STS [R193+0xb000], R60 ;  /* 0x00b0003cc1007388 */ /* 0x0007e20000000800 */
[C---:B--2---:R-:W-:Y:S02]  /*8cf0*/  @P0 IMAD R52, R8.reuse, R5, RZ ;  /* 0x0000000508340224 */ /* 0x044fe400078e02ff */
[----:B------:R-:W-:Y:S01]  /*8d00*/  @P0 IMAD.WIDE.U32 R8, R8, R4, RZ ;  /* 0x0000000408080225 */ /* 0x000fe200078e00ff */
[----:B------:R3:W-:Y:S04]  /*8d10*/  STS [R193+0xb400], R62 ;  /* 0x00b4003ec1007388 */ /* 0x0007e80000000800 */
        /* <DEDUP_REMOVED lines=16> */
.L_x_720:
        /* <DEDUP_REMOVED lines=13> */
.L_x_721:
[----:B------:R-:W-:Y:S01]  /*8ef0*/  BAR.SYNC.DEFER_BLOCKING 0x0 ;  /* 0x0000000000007b1d */ /* 0x000fe20000010000 */
[C---:B------:R-:W-:Y:S01]  /*8f00*/  IMAD.SHL.U32 R55, R191.reuse, 0x40, RZ ;  /* 0x00000040bf377824 */ /* 0x040fe200078e00ff */
[--C-:B------:R-:W-:Y:S01]  /*8f10*/  SHF.R.S32.HI R65, RZ, 0x1f, R188.reuse ;  /* 0x0000001fff417819 */ /* 0x100fe200000114bc */
[----:B---3--:R-:W-:Y:S01]  /*8f20*/  IMAD.MOV.U32 R64, RZ, RZ, R188 ;  /* 0x000000ffff407224 */ /* 0x008fe200078e00bc */
[----:B------:R-:W-:Y:S01]  /*8f30*/  SHF.R.S32.HI R56, RZ, 0x1f, R194 ;  /* 0x0000001fff387819 */ /* 0x000fe200000114c2 */
[----:B------:R-:W-:Y:S01]  /*8f40*/  IMAD R235, R191, -0x40, R235 ;  /* 0xffffffc0bfeb7824 */ /* 0x000fe200078e02eb */
[----:B------:R-:W-:Y:S01]  /*8f50*/  SHF.R.S32.HI R54, RZ, 0x1f, R55 ;  /* 0x0000001fff367819 */ /* 0x000fe20000011437 */
[-C--:B------:R-:W-:Y:S01]  /*8f60*/  IMAD.WIDE.U32 R44, R55, R6.reuse, R64 ;  /* 0x00000006372c7225 */ /* 0x080fe200078e0040 */
        /* <DEDUP_REMOVED lines=8> */
[----:B------:R-:W-:Y:S01]  /*8ff0*/  SHF.R.S32.HI R59, RZ, 0x1f, R187 ;  /* 0x0000001fff3b7819 */ /* 0x000fe200000114bb */
[----:B------:R-:W-:Y:S01]  /*9000*/  IMAD R60, R194, UR7, R60 ;  /* 0x00000007c23c7c24 */ /* 0x000fe2000f8e023c */
[----:B------:R-:W-:Y:S01]  /*9010*/  ISETP.GE.AND P3, PT, R41, R235, PT ;  /* 0x000000eb2900720c */ /* 0x000fe20003f66270 */
[----:B------:R-:W-:Y:S01]  /*9020*/  VIADD R58, R188, 0x40 ;  /* 0x00000040bc3a7836 */ /* 0x000fe20000000000 */
[----:B------:R-:W-:-:S02]  /*9030*/  IADD3.X R67, R40, R45, R42, P0, !PT ;  /* 0x0000002d28437210 */ /* 0x000fc400007fe42a */
[----:B------:R-:W-:Y:S01]  /*9040*/  IADD3 R57, R188, 0x80, RZ ;  /* 0x00000080bc397810 */ /* 0x000fe20007ffe0ff */
        /* <DEDUP_REMOVED lines=30> */
.L_x_723:
[----:B------:R-:W-:Y:S05]  /*9230*/  BSYNC B0 ;  /* 0x0000000000007941 */ /* 0x000fea0003800000 */
.L_x_722:
        /* <DEDUP_REMOVED lines=21> */
.L_x_725:
[----:B------:R-:W-:Y:S05]  /*9390*/  BSYNC B0 ;  /* 0x0000000000007941 */ /* 0x000fea0003800000 */
.L_x_724:
        /* <DEDUP_REMOVED lines=28> */
.L_x_727:
[----:B------:R-:W-:Y:S05]  /*9560*/  BSYNC B0 ;  /* 0x0000000000007941 */ /* 0x000fea0003800000 */
.L_x_726:
        /* <DEDUP_REMOVED lines=15> */
[----:B-1----:R3:W-:Y:S04]  /*9660*/  @!P2 STG.E.128 desc[UR14][R4.64], R24 ;  /* 0x000000180400a986 */ /* 0x0027e8000c101d0e */
[----:B------:R3:W-:Y:S04]  /*9670*/  @!P1 STG.E.128 desc[UR14][R4.64+0x80], R16 ;  /* 0x0000801004009986 */ /* 0x0007e8000c101d0e */
[----:B------:R3:W-:Y:S02]  /*9680*/  @!P0 STG.E.128 desc[UR14][R4.64+0x100], R8 ;  /* 0x0001000804008986 */ /* 0x0007e4000c101d0e */
.L_x_698:
[----:B------:R-:W-:Y:S05]  /*9690*/  BSYNC B1 ;  /* 0x0000000000017941 */ /* 0x000fea0003800000 */
.L_x_684:
[----:B---34-:R-:W3:Y:S02]  /*96a0*/  LDC R4, c[0x0][0xc] ;  /* 0x00000300ff047b82 */ /* 0x018ee40000000800 */
[----:B---3--:R-:W-:-:S04]  /*96b0*/  IADD3 R191, R4, R191, RZ ;  /* 0x000000bf04bf7210 */ /* 0x008fc80007ffe0ff */
[----:B------:R-:W-:-:S13]  /*96c0*/  ISETP.GE.AND P0, PT, R191, UR12, PT ;  /* 0x0000000cbf007c0c */ /* 0x000fda000bf06270 */
[----:B------:R-:W-:Y:S05]  /*96d0*/  @P0 BRA `(.L_x_728) ;  /* 0x0000000000040947 */ /* 0x000fea0003800000 */
[----:B------:R-:W-:Y:S05]  /*96e0*/  BRA `(.L_x_729) ;  /* 0xffffff7000687947 */ /* 0x000fea000383ffff */
.L_x_728:
[----:B------:R-:W-:Y:S05]  /*96f0*/  EXIT ;  /* 0x000000000000794d */ /* 0x000fea0003800000 */
.L_x_730:
        /* <DEDUP_REMOVED lines=16> */
.L_x_822:


//--------------------- .text._ZN5flash44flash_bwd_dq_dk_dv_loop_seqk_parallel_kernelI23Flash_bwd_kernel_traitsILi192ELi64ELi64ELi8ELi4ELi2ELi2ELb0ELb0EN7cutlass10bfloat16_tE19Flash_kernel_traitsILi192ELi64ELi64ELi8ES3_EELb0ELb1ELb0ELb1ELb0ELb0ELb1EEEvNS_16Flash_bwd_paramsE --------------------------
	.section	.text._ZN5flash44flash_bwd_dq_dk_dv_loop_seqk_parallel_kernelI23Flash_bwd_kernel_traitsILi192ELi64ELi64ELi8ELi4ELi2ELi2ELb0ELb0EN7cutlass10bfloat16_tE19Flash_kernel_traitsILi192ELi64ELi64ELi8ES3_EELb0ELb1ELb0ELb1ELb0ELb0ELb1EEEvNS_16Flash_bwd_paramsE,"ax",@progbits
	.align	128
        .global         _ZN5flash44flash_bwd_dq_dk_dv_loop_seqk_parallel_kernelI23Flash_bwd_kernel_traitsILi192ELi64ELi64ELi8ELi4ELi2ELi2ELb0ELb0EN7cutlass10bfloat16_tE19Flash_kernel_traitsILi192ELi64ELi64ELi8ES3_EELb0ELb1ELb0ELb1ELb0ELb0ELb1EEEvNS_16Flash_bwd_paramsE
        .type           _ZN5flash44flash_bwd_dq_dk_dv_loop_seqk_parallel_kernelI23Flash_bwd_kernel_traitsILi192ELi64ELi64ELi8ELi4ELi2ELi2ELb0ELb0EN7cutlass10bfloat16_tE19Flash_kernel_traitsILi192ELi64ELi64ELi8ES3_EELb0ELb1ELb0ELb1ELb0ELb0ELb1EEEvNS_16Flash_bwd_paramsE,@function
        .size           _ZN5flash44flash_bwd_dq_dk_dv_loop_seqk_parallel_kernelI23Flash_bwd_kernel_traitsILi192ELi64ELi64ELi8ELi4ELi2ELi2ELb0ELb0EN7cutlass10bfloat16_tE19Flash_kernel_traitsILi192ELi64ELi64ELi8ES3_EELb0ELb1ELb0ELb1ELb0ELb0ELb1EEEvNS_16Flash_bwd_paramsE,(.L_x_823 - _ZN5flash44flash_bwd_dq_dk_dv_loop_seqk_parallel_kernelI23Flash_bwd_kernel_traitsILi192ELi64ELi64ELi8ELi4ELi2ELi2ELb0ELb0EN7cutlass10bfloat16_tE19Flash_kernel_traitsILi192ELi64ELi64ELi8ES3_EELb0ELb1ELb0ELb1ELb0ELb0ELb1EEEvNS_16Flash_bwd_paramsE)
        .other          _ZN5flash44flash_bwd_dq_dk_dv_loop_seqk_parallel_kernelI23Flash_bwd_kernel_traitsILi192ELi64ELi64ELi8ELi4ELi2ELi2ELb0ELb0EN7cutlass10bfloat16_tE19Flash_kernel_traitsILi192ELi64ELi64ELi8ES3_EELb0ELb1ELb0ELb1ELb0ELb0ELb1EEEvNS_16Flash_bwd_paramsE,@"STO_CUDA_ENTRY STV_DEFAULT"
_ZN5flash44flash_bwd_dq_dk_dv_loop_seqk_parallel_kernelI23Flash_bwd_kernel_traitsILi192ELi64ELi64ELi8ELi4ELi2ELi2ELb0ELb0EN7cutlass10bfloat16_tE19Flash_kernel_traitsILi192ELi64ELi64ELi8ES3_EELb0ELb1ELb0ELb1ELb0ELb0ELb1EEEvNS_16Flash_bwd_paramsE:
.text._ZN5flash44flash_bwd_dq_dk_dv_loop_seqk_parallel_kernelI23Flash_bwd_kernel_traitsILi192ELi64ELi64ELi8ELi4ELi2ELi2ELb0ELb0EN7cutlass10bfloat16_tE19Flash_kernel_traitsILi192ELi64ELi64ELi8ES3_EELb0ELb1ELb0ELb1ELb0ELb0ELb1EEEvNS_16Flash_bwd_paramsE:
        /* <DEDUP_REMOVED lines=25> */
[----:B------:R-:W-:Y:S02]  /*0190*/  LEA.HI R13, R14, R10, RZ, 0x3 ;  /* 0x0000000a0e0d7211 */ /* 0x000fe400078f18ff */
[----:B------:R-:W-:Y:S02]  /*01a0*/  SHF.R.S32.HI R2, RZ, 0x4, R6 ;  /* 0x00000004ff027819 */ /* 0x000fe40000011406 */
[----:B------:R-:W-:Y:S02]  /*01b0*/  SHF.R.S32.HI R234, RZ, 0x3, R13 ;  /* 0x00000003ffea7819 */ /* 0x000fe4000001140d */
[----:B------:R-:W-:Y:S02]  /*01c0*/  LEA.HI R0, R6, R2, RZ, 0x1 ;  /* 0x0000000206007211 */ /* 0x000fe400078f08ff */
[----:B------:R-:W-:-:S02]  /*01d0*/  LEA.HI R16, R14, R10, RZ, 0x2 ;  /* 0x0000000a0e107211 */ /* 0x000fc400078f10ff */
[----:B------:R-:W-:Y:S02]  /*01e0*/  LOP3.LUT R0, R0, 0xfffffffe, RZ, 0xc0, !PT ;  /* 0xfffffffe00007812 */ /* 0x000fe400078ec0ff */
[--C-:B------:R-:W-:Y:S02]  /*01f0*/  SHF.R.S32.HI R7, RZ, 0x2, R16.reuse ;  /* 0x00000002ff077819 */ /* 0x100fe40000011410 */
[----:B------:R-:W-:Y:S01]  /*0200*/  SHF.R.S32.HI R3, RZ, 0x1f, R16 ;  /* 0x0000001fff037819 */ /* 0x000fe20000011410 */
[----:B------:R-:W-:Y:S01]  /*0210*/  IMAD.IADD R11, R2, 0x1, -R0 ;  /* 0x00000001020b7824 */ /* 0x000fe200078e0a00 */
[----:B------:R-:W-:Y:S01]  /*0220*/  LOP3.LUT R0, R13, 0xfffffff8, RZ, 0xc0, !PT ;  /* 0xfffffff80d007812 */ /* 0x000fe200078ec0ff */
[----:B------:R-:W-:Y:S01]  /*0230*/  IMAD.SHL.U32 R2, R234, 0x40, RZ ;  /* 0x00000040ea027824 */ /* 0x000fe200078e00ff */
[----:B------:R-:W-:Y:S01]  /*0240*/  LEA.HI R15, R14, R10, RZ, 0x5 ;  /* 0x0000000a0e0f7211 */ /* 0x000fe200078f28ff */
[----:B------:R-:W-:Y:S01]  /*0250*/  IMAD.SHL.U32 R185, R11, 0x200, RZ ;  /* 0x000002000bb97824 */ /* 0x000fe200078e00ff */
[----:B------:R-:W-:Y:S01]  /*0260*/  LEA.HI R3, R3, R7, RZ, 0x3 ;  /* 0x0000000703037211 */ /* 0x000fe200078f18ff */
[----:B------:R-:W-:Y:S01]  /*0270*/  IMAD.IADD R0, R10, 0x1, -R0 ;  /* 0x000000010a007824 */ /* 0x000fe200078e0a00 */
[----:B------:R-:W-:-:S02]  /*0280*/  LOP3.LUT R2, R2, 0x1c0, RZ, 0xc0, !PT ;  /* 0x000001c002027812 */ /* 0x000fc400078ec0ff */
[----:B------:R-:W-:Y:S01]  /*0290*/  SHF.R.S32.HI R18, RZ, 0x5, R15 ;  /* 0x00000005ff127819 */ /* 0x000fe2000001140f */
[----:B------:R-:W-:Y:S01]  /*02a0*/  IMAD.SHL.U32 R210, R0, 0x8, RZ ;  /* 0x0000000800d27824 */ /* 0x000fe200078e00ff */
[----:B------:R-:W-:Y:S02]  /*02b0*/  LOP3.LUT R4, R3, 0xfffffff8, RZ, 0xc0, !PT ;  /* 0xfffffff803047812 */ /* 0x000fe400078ec0ff */
[----:B------:R-:W-:Y:S02]  /*02c0*/  SHF.R.U32.HI R5, RZ, 0x3, R2 ;  /* 0x00000003ff057819 */ /* 0x000fe40000011602 */
[----:B------:R-:W-:Y:S01]  /*02d0*/  LOP3.LUT R3, R2, 0x38, R210, 0xf8, !PT ;  /* 0x0000003802037812 */ /* 0x000fe200078ef8d2 */
[----:B------:R-:W-:Y:S01]  /*02e0*/  IMAD.IADD R7, R7, 0x1, -R4 ;  /* 0x0000000107077824 */ /* 0x000fe200078e0a04 */
[----:B------:R-:W-:Y:S02]  /*02f0*/  LOP3.LUT R2, R6, 0xfffffff0, RZ, 0xc0, !PT ;  /* 0xfffffff006027812 */ /* 0x000fe400078ec0ff */
[----:B------:R-:W-:-:S02]  /*0300*/  LEA.HI R6, R15, R18, RZ, 0x1 ;  /* 0x000000120f067211 */ /* 0x000fc400078f08ff */
[----:B------:R-:W-:Y:S01]  /*0310*/  LOP3.LUT R9, R3, R5, RZ, 0x3c, !PT ;  /* 0x0000000503097212 */ /* 0x000fe200078e3cff */
[----:B------:R-:W-:Y:S01]  /*0320*/  IMAD.IADD R2, R10, 0x1, -R2 ;  /* 0x000000010a027824 */ /* 0x000fe200078e0a02 */
[----:B------:R-:W-:Y:S02]  /*0330*/  LOP3.LUT R3, R6, 0xfffffffe, RZ, 0xc0, !PT ;  /* 0xfffffffe06037812 */ /* 0x000fe400078ec0ff */
[C---:B------:R-:W-:Y:S02]  /*0340*/  LOP3.LUT P4, RZ, R0.reuse, 0x4, RZ, 0xc0, !PT ;  /* 0x0000000400ff7812 */ /* 0x040fe4000788c0ff */
[C---:B------:R-:W-:Y:S01]  /*0350*/  LOP3.LUT P3, RZ, R0.reuse, 0x2, RZ, 0xc0, !PT ;  /* 0x0000000200ff7812 */ /* 0x040fe2000786c0ff */
[----:B------:R-:W-:Y:S01]  /*0360*/  IMAD.SHL.U32 R0, R0, 0x40, RZ ;  /* 0x0000004000007824 */ /* 0x000fe200078e00ff */
[----:B------:R-:W-:Y:S01]  /*0370*/  SHF.R.S32.HI R5, RZ, 0x1f, R2 ;  /* 0x0000001fff057819 */ /* 0x000fe20000011402 */
[----:B------:R-:W-:Y:S01]  /*0380*/  IMAD.IADD R190, R18, 0x1, -R3 ;  /* 0x0000000112be7824 */ /* 0x000fe200078e0a03 */
[----:B------:R-:W-:-:S02]  /*0390*/  LEA.HI R4, R14, R10, RZ, 0x7 ;  /* 0x0000000a0e047211 */ /* 0x000fc400078f38ff */
[----:B------:R-:W-:Y:S01]  /*03a0*/  LOP3.LUT R0, R0, 0x1c0, RZ, 0xc0, !PT ;  /* 0x000001c000007812 */ /* 0x000fe200078ec0ff */
[----:B------:R-:W-:Y:S01]  /*03b0*/  IMAD.SHL.U32 R3, R190, 0x10, RZ ;  /* 0x00000010be037824 */ /* 0x000fe200078e00ff */
[----:B------:R-:W-:Y:S02]  /*03c0*/  LEA.HI R12, R5, R2, RZ, 0x3 ;  /* 0x00000002050c7211 */ /* 0x000fe400078f18ff */
[C---:B------:R-:W-:Y:S02]  /*03d0*/  LOP3.LUT R182, R0.reuse, 0x8, R13, 0xf8, !PT ;  /* 0x0000000800b67812 */ /* 0x040fe400078ef80d */
[----:B------:R-:W-:Y:S02]  /*03e0*/  LOP3.LUT R5, R0, 0x10, R3, 0xf8, !PT ;  /* 0x0000001000057812 */ /* 0x000fe400078ef803 */
[----:B------:R-:W-:Y:S02]  /*03f0*/  SHF.R.S32.HI R8, RZ, 0x7, R4 ;  /* 0x00000007ff087819 */ /* 0x000fe40000011404 */
[----:B------:R-:W-:-:S02]  /*0400*/  SHF.R.U32.HI R0, RZ, 0x3, R0 ;  /* 0x00000003ff007819 */ /* 0x000fc40000011600 */
[----:B------:R-:W-:Y:S01]  /*0410*/  LOP3.LUT R5, R5, 0x8, R13, 0xf8, !PT ;  /* 0x0000000805057812 */ /* 0x000fe200078ef80d */
[----:B------:R-:W-:Y:S01]  /*0420*/  IMAD R4, R8, 0x800, R185 ;  /* 0x0000080008047824 */ /* 0x000fe200078e02b9 */
[----:B------:R-:W-:Y:S02]  /*0430*/  LOP3.LUT R6, R12, 0xfffffff8, RZ, 0xc0, !PT ;  /* 0xfffffff80c067812 */ /* 0x000fe400078ec0ff */
[----:B------:R-:W-:Y:S02]  /*0440*/  LOP3.LUT R182, R182, R0, RZ, 0x3c, !PT ;  /* 0x00000000b6b67212 */ /* 0x000fe400078e3cff */
[----:B------:R-:W-:Y:S01]  /*0450*/  LOP3.LUT R185, R185, R5, R0, 0xf6, !PT ;  /* 0x00000005b9b97212 */ /* 0x000fe200078ef600 */
[----:B------:R-:W-:Y:S01]  /*0460*/  IMAD.IADD R13, R2, 0x1, -R6 ;  /* 0x00000001020d7824 */ /* 0x000fe200078e0a06 */
[----:B------:R-:W-:Y:S01]  /*0470*/  LEA.HI R0, R14, R10, RZ, 0x6 ;  /* 0x0000000a0e007211 */ /* 0x000fe200078f30ff */
[----:B------:R-:W-:Y:S01]  /*0480*/  IMAD.IADD R182, R4, 0x1, R182 ;  /* 0x0000000104b67824 */ /* 0x000fe200078e02b6 */
[----:B------:R-:W-:-:S02]  /*0490*/  LOP3.LUT R3, R7, 0x1, RZ, 0xc0, !PT ;  /* 0x0000000107037812 */ /* 0x000fc400078ec0ff */
[----:B------:R-:W-:Y:S01]  /*04a0*/  LOP3.LUT R4, R15, 0xffffffe0, RZ, 0xc0, !PT ;  /* 0xffffffe00f047812 */ /* 0x000fe200078ec0ff */
[----:B------:R-:W-:Y:S01]  /*04b0*/  IMAD.SHL.U32 R182, R182, 0x2, RZ ;  /* 0x00000002b6b67824 */ /* 0x000fe200078e00ff */
[----:B------:R-:W-:Y:S02]  /*04c0*/  LOP3.LUT R2, R16, 0x7ffffffc, RZ, 0xc0, !PT ;  /* 0x7ffffffc10027812 */ /* 0x000fe400078ec0ff */
[----:B------:R-:W-:Y:S01]  /*04d0*/  SHF.R.S32.HI R0, RZ, 0x6, R0 ;  /* 0x00000006ff007819 */ /* 0x000fe20000011400 */
[C---:B------:R-:W-:Y:S01]  /*04e0*/  IMAD.IADD R17, R10.reuse, 0x1, -R4 ;  /* 0x000000010a117824 */ /* 0x040fe200078e0a04 */
[----:B------:R-:W-:Y:S01]  /*04f0*/  ISETP.NE.U32.AND P0, PT, R3, 0x1, PT ;  /* 0x000000010300780c */ /* 0x000fe20003f05070 */
[C---:B------:R-:W-:Y:S01]  /*0500*/  IMAD.IADD R5, R10.reuse, 0x1, -R2 ;  /* 0x000000010a057824 */ /* 0x040fe200078e0a02 */
[----:B------:R-:W-:Y:S01]  /*0510*/  SHF.R.S32.HI R3, RZ, 0x1f, R15 ;  /* 0x0000001fff037819 */ /* 0x000fe2000001140f */
[----:B------:R-:W-:Y:S01]  /*0520*/  IMAD.SHL.U32 R10, R10, 0x2, RZ ;  /* 0x000000020a0a7824 */ /* 0x000fe200078e00ff */
[----:B------:R-:W-:Y:S01]  /*0530*/  R2P PR, R7, 0x6 ;  /* 0x0000000607007804 */ /* 0x000fe20000000000 */
[C---:B------:R-:W-:Y:S01]  /*0540*/  IMAD R250, R0.reuse, 0x200, R9 ;  /* 0x0000020000fa7824 */ /* 0x040fe200078e0209 */
[----:B------:R-:W-:Y:S01]  /*0550*/  LEA.HI R3, R3, R18, RZ, 0x2 ;  /* 0x0000001203037211 */ /* 0x000fe200078f10ff */
[----:B------:R-:W-:Y:S01]  /*0560*/  IMAD.SHL.U32 R2, R0, 0x8, RZ ;  /* 0x0000000800027824 */ /* 0x000fe200078e00ff */
[----:B------:R-:W-:Y:S01]  /*0570*/  STL [R1], R17 ;  /* 0x0000001101007387 */ /* 0x000fe20000100800 */
[----:B------:R-:W-:Y:S01]  /*0580*/  IMAD.SHL.U32 R4, R8, 0x20, RZ ;  /* 0x0000002008047824 */ /* 0x000fe200078e00ff */
[----:B------:R-:W-:Y:S01]  /*0590*/  SEL R181, R181, 0xffffffe0, !P3 ;  /* 0xffffffe0b5b57807 */ /* 0x000fe20005800000 */
[----:B------:R-:W-:Y:S01]  /*05a0*/  IMAD.SHL.U32 R0, R7, 0x40, RZ ;  /* 0x0000004007007824 */ /* 0x000fe200078e00ff */
[----:B------:R-:W-:Y:S01]  /*05b0*/  LOP3.LUT R7, R3, 0xfffffffc, RZ, 0xc0, !PT ;  /* 0xfffffffc03077812 */ /* 0x000fe200078ec0ff */
[----:B------:R-:W-:Y:S01]  /*05c0*/  IMAD.SHL.U32 R8, R5, 0x2, RZ ;  /* 0x0000000205087824 */ /* 0x000fe200078e00ff */
[----:B------:R-:W-:Y:S01]  /*05d0*/  LOP3.LUT R6, R4, 0x6, R10, 0xf8, !PT ;  /* 0x0000000604067812 */ /* 0x000fe200078ef80a */
[----:B------:R-:W-:Y:S01]  /*05e0*/  IMAD.SHL.U32 R5, R11, 0x20, RZ ;  /* 0x000000200b057824 */ /* 0x000fe200078e00ff */
[----:B------:R-:W-:Y:S01]  /*05f0*/  LOP3.LUT R0, R0, 0x1c0, RZ, 0xc0, !PT ;  /* 0x000001c000007812 */ /* 0x000fe200078ec0ff */
[----:B------:R-:W-:Y:S01]  /*0600*/  IMAD.IADD R7, R18, 0x1, -R7 ;  /* 0x0000000112077824 */ /* 0x000fe200078e0a07 */
[----:B------:R-:W-:Y:S01]  /*0610*/  LOP3.LUT R2, R2, 0x18, RZ, 0xc0, !PT ;  /* 0x0000001802027812 */ /* 0x000fe200078ec0ff */
[----:B------:R1:W-:Y:S01]  /*0620*/  STL [R1+0x4], R6 ;  /* 0x0000040601007387 */ /* 0x0003e20000100800 */
[----:B------:R-:W-:Y:S01]  /*0630*/  SHF.R.U32.HI R3, RZ, 0x3, R0 ;  /* 0x00000003ff037819 */ /* 0x000fe20000011600 */
[----:B------:R-:W-:Y:S01]  /*0640*/  VIADD R184, R182, UR6 ;  /* 0x00000006b6b87c36 */ /* 0x000fe20008000000 */
[----:B------:R-:W-:Y:S01]  /*0650*/  LOP3.LUT R9, R2, 0x20, R5, 0xf8, !PT ;  /* 0x0000002002097812 */ /* 0x000fe200078ef805 */
[----:B------:R-:W-:Y:S01]  /*0660*/  IMAD.SHL.U32 R5, R12, 0x40, RZ ;  /* 0x000000400c057824 */ /* 0x000fe200078e00ff */
[----:B------:R-:W-:Y:S01]  /*0670*/  LOP3.LUT R10, R3, R0, R2, 0x1e, !PT ;  /* 0x00000000030a7212 */ /* 0x000fe200078e1e02 */
[----:B------:R-:W-:Y:S01]  /*0680*/  IMAD R2, R7, 0x400, R8 ;  /* 0x0000040007027824 */ /* 0x000fe200078e0208 */
[----:B------:R-:W-:Y:S01]  /*0690*/  SEL R183, R183, 0xffffffc0, !P4 ;  /* 0xffffffc0b7b77807 */ /* 0x000fe20006000000 */
[----:B------:R-:W-:Y:S01]  /*06a0*/  IMAD.IADD R181, R184, 0x1, R181 ;  /* 0x00000001b8b57824 */ /* 0x000fe200078e02b5 */
[----:B------:R-:W-:-:S02]  /*06b0*/  SEL R217, R217, 0x10, !P0 ;  /* 0x00000010d9d97807 */ /* 0x000fc40004000000 */
[----:B------:R-:W-:Y:S01]  /*06c0*/  LEA R185, R185, UR5, 0x1 ;  /* 0x00000005b9b97c11 */ /* 0x000fe2000f8e08ff */
[----:B------:R-:W-:-:S04]  /*06d0*/  IMAD.IADD R184, R184, 0x1, R183 ;  /* 0x00000001b8b87824 */ /* 0x000fc800078e02b7 */
[----:B------:R-:W-:Y:S02]  /*06e0*/  IMAD.IADD R186, R183, 0x1, R185 ;  /* 0x00000001b7ba7824 */ /* 0x000fe400078e02b9 */
[----:B------:R-:W-:Y:S01]  /*06f0*/  IMAD.IADD R183, R181, 0x1, R183 ;  /* 0x00000001b5b77824 */ /* 0x000fe200078e02b7 */
[----:B-1----:R-:W-:Y:S01]  /*0700*/  LOP3.LUT R6, R0, 0x20, R4, 0xf8, !PT ;  /* 0x0000002000067812 */ /* 0x002fe200078ef804 */
[----:B------:R-:W-:-:S03]  /*0710*/  IMAD.SHL.U32 R4, R13, 0x40, RZ ;  /* 0x000000400d047824 */ /* 0x000fc600078e00ff */
[----:B------:R-:W-:Y:S02]  /*0720*/  LOP3.LUT R0, R6, R3, RZ, 0x3c, !PT ;  /* 0x0000000306007212 */ /* 0x000fe400078e3cff */
[----:B------:R-:W-:Y:S02]  /*0730*/  LOP3.LUT R3, R4, 0x1c0, RZ, 0xc0, !PT ;  /* 0x000001c004037812 */ /* 0x000fe400078ec0ff */
[----:B------:R-:W-:Y:S01]  /*0740*/  SHF.R.S32.HI R4, RZ, 0x1f, R17 ;  /* 0x0000001fff047819 */ /* 0x000fe20000011411 */
[----:B------:R-:W-:Y:S01]  /*0750*/  IMAD.IADD R215, R2, 0x1, R0 ;  /* 0x0000000102d77824 */ /* 0x000fe200078e0200 */
[----:B------:R-:W-:Y:S01]  /*0760*/  SHF.R.U32.HI R2, RZ, 0x3, R3 ;  /* 0x00000003ff027819 */ /* 0x000fe20000011603 */
[----:B------:R-:W-:Y:S01]  /*0770*/  IMAD.SHL.U32 R0, R11, 0x8, RZ ;  /* 0x000000080b007824 */ /* 0x000fe200078e00ff */
[----:B------:R-:W-:Y:S02]  /*0780*/  LEA.HI R4, R4, R17, RZ, 0x2 ;  /* 0x0000001104047211 */ /* 0x000fe400078f10ff */
[----:B------:R-:W-:-:S02]  /*0790*/  LEA R215, R215, UR5, 0x1 ;  /* 0x00000005d7d77c11 */ /* 0x000fc4000f8e08ff */
[----:B------:R-:W-:Y:S02]  /*07a0*/  LOP3.LUT R6, R3, 0x8, R0, 0xf8, !PT ;  /* 0x0000000803067812 */ /* 0x000fe400078ef800 */
[----:B------:R-:W-:Y:S01]  /*07b0*/  LOP3.LUT R0, R5, 0xfffffe00, RZ, 0xc0, !PT ;  /* 0xfffffe0005007812 */ /* 0x000fe200078ec0ff */
[----:B------:R-:W-:Y:S01]  /*07c0*/  IMAD R5, R190, 0x400, R8 ;  /* 0x00000400be057824 */ /* 0x000fe200078e0208 */
[----:B------:R-:W-:Y:S01]  /*07d0*/  LOP3.LUT R3, R2, R9, R3, 0x1e, !PT ;  /* 0x0000000902037212 */ /* 0x000fe200078e1e03 */
[----:B------:R-:W-:Y:S01]  /*07e0*/  VIADD R216, R215, 0x20 ;  /* 0x00000020d7d87836 */ /* 0x000fe20000000000 */
[----:B------:R-:W-:Y:S01]  /*07f0*/  SHF.R.S32.HI R4, RZ, 0x2, R4 ;  /* 0x00000002ff047819 */ /* 0x000fe20000011404 */
[----:B------:R-:W-:Y:S01]  /*0800*/  IMAD.IADD R5, R5, 0x1, R10 ;  /* 0x0000000105057824 */ /* 0x000fe200078e020a */
[----:B------:R-:W-:Y:S01]  /*0810*/  LOP3.LUT R2, R6, R2, RZ, 0x3c, !PT ;  /* 0x0000000206027212 */ /* 0x000fe200078e3cff */
[----:B------:R-:W-:Y:S01]  /*0820*/  IMAD R190, R190, 0x400, R0 ;  /* 0x00000400bebe7824 */ /* 0x000fe200078e0200 */
[----:B------:R-:W-:Y:S01]  /*0830*/  LOP3.LUT R195, R3, R0, RZ, 0xfc, !PT ;  /* 0x0000000003c37212 */ /* 0x000fe200078efcff */
[----:B------:R-:W-:Y:S01]  /*0840*/  IMAD R249, R7, 0x10, R4 ;  /* 0x0000001007f97824 */ /* 0x000fe200078e0204 */
[----:B------:R-:W-:Y:S01]  /*0850*/  LEA R239, R5, UR6, 0x1 ;  /* 0x0000000605ef7c11 */ /* 0x000fe2000f8e08ff */
[----:B------:R-:W-:-:S02]  /*0860*/  IMAD.IADD R190, R2, 0x1, R190 ;  /* 0x0000000102be7824 */ /* 0x000fc400078e02be */
[----:B------:R-:W-:Y:S01]  /*0870*/  IMAD R4, R7, 0x400, R0 ;  /* 0x0000040007047824 */ /* 0x000fe200078e0200 */
[----:B------:R-:W-:Y:S01]  /*0880*/  SHF.R.S32.HI R251, RZ, 0x1f, R249 ;  /* 0x0000001ffffb7819 */ /* 0x000fe200000114f9 */
[----:B------:R-:W-:Y:S01]  /*0890*/  @P1 VIADD R216, R215, 0xffffffe0 ;  /* 0xffffffe0d7d81836 */ /* 0x000fe20000000000 */
[----:B------:R-:W-:Y:S01]  /*08a0*/  LEA R190, R190, UR4, 0x1 ;  /* 0x00000004bebe7c11 */ /* 0x000fe2000f8e08ff */
[----:B------:R-:W-:Y:S02]  /*08b0*/  VIADD R240, R239, 0x40 ;  /* 0x00000040eff07836 */ /* 0x000fe40000000000 */
[----:B------:R-:W-:Y:S02]  /*08c0*/  IMAD.IADD R218, R215, 0x1, R217 ;  /* 0x00000001d7da7824 */ /* 0x000fe400078e02d9 */
[----:B------:R-:W-:Y:S02]  /*08d0*/  IMAD.IADD R194, R4, 0x1, R2 ;  /* 0x0000000104c27824 */ /* 0x000fe400078e0202 */
[----:B------:R-:W-:-:S02]  /*08e0*/  @P2 VIADD R240, R239, 0xffffffc0 ;  /* 0xffffffc0eff02836 */ /* 0x000fc40000000000 */
[----:B---34-:R-:W-:-:S07]  /*08f0*/  IMAD.IADD R217, R217, 0x1, R216 ;  /* 0x00000001d9d97824 */ /* 0x018fce00078e02d8 */
.L_x_777:
        /* <DEDUP_REMOVED lines=47> */
.L_x_731:
        /* <DEDUP_REMOVED lines=14> */
[----:B--2---:R-:W2:Y:S01]  /*0cd0*/  I2F.RP R2, R10 ;  /* 0x0000000a00027306 */ /* 0x004ea20000209400 */
[----:B-----5:R-:W-:-:S06]  /*0ce0*/  IMAD R9, R43, R6, RZ ;  /* 0x000000062b097224 */ /* 0x020fcc00078e02ff */
[----:B------:R-:W5:Y:S01]  /*0cf0*/  LDC.U8 R17, c[0x0][0x3d8] ;  /* 0x0000f600ff117b82 */ /* 0x000f620000000000 */
[C---:B------:R-:W-:Y:S02]  /*0d00*/  IMAD R9, R252.reuse, R7, R9 ;  /* 0x00000007fc097224 */ /* 0x040fe400078e0209 */
[----:B------:R-:W-:-:S05]  /*0d10*/  IMAD.WIDE.U32 R6, R252, R6, RZ ;  /* 0x00000006fc067225 */ /* 0x000fca00078e00ff */
[----:B------:R-:W4:Y:S01]  /*0d20*/  LDC R42, c[0x0][0x2dc] ;  /* 0x0000b700ff2a7b82 */ /* 0x000f220000000800 */
[----:B------:R-:W-:Y:S01]  /*0d30*/  IMAD.IADD R34, R7, 0x1, R9 ;  /* 0x0000000107227824 */ /* 0x000fe200078e0209 */
[----:B--2---:R-:W2:Y:S01]  /*0d40*/  MUFU.RCP R2, R2 ;  /* 0x0000000200027308 */ /* 0x004ea20000001000 */
[----:B------:R-:W-:Y:S01]  /*0d50*/  LOP3.LUT R7, R236, R16, RZ, 0x3c, !PT ;  /* 0x00000010ec077212 */ /* 0x000fe200078e3cff */
[----:B-1----:R-:W-:-:S03]  /*0d60*/  IMAD R8, R0, R29, RZ ;  /* 0x0000001d00087224 */ /* 0x002fc600078e02ff */
[----:B------:R-:W-:Y:S01]  /*0d70*/  ISETP.GE.AND P0, PT, R7, RZ, PT ;  /* 0x000000ff0700720c */ /* 0x000fe20003f06270 */
[----:B------:R-:W4:Y:S01]  /*0d80*/  LDC R41, c[0x0][0x270] ;  /* 0x00009c00ff297b82 */ /* 0x000f220000000800 */
[----:B---3--:R-:W-:-:S07]  /*0d90*/  IMAD.WIDE.U32 R14, R252, R44, RZ ;  /* 0x0000002cfc0e7225 */ /* 0x008fce00078e00ff */
[----:B------:R-:W1:Y:S01]  /*0da0*/  @P1 LDC.64 R26, c[0x0][0x250] ;  /* 0x00009400ff1a1b82 */ /* 0x000e620000000a00 */
[----:B--2---:R-:W-:-:S04]  /*0db0*/  IADD3 R2, R2, 0xffffffe, RZ ;  /* 0x0ffffffe02027810 */ /* 0x004fc80007ffe0ff */
[----:B------:R-:W2:Y:S03]  /*0dc0*/  F2I.FTZ.U32.TRUNC.NTZ R3, R2 ;  /* 0x0000000200037305 */ /* 0x000ea6000021f000 */
[----:B------:R-:W3:Y:S08]  /*0dd0*/  @P2 LDC.64 R12, c[0x0][0x420] ;  /* 0x00010800ff0c2b82 */ /* 0x000ef00000000a00 */
[----:B------:R-:W3:Y:S01]  /*0de0*/  LDC R33, c[0x0][0x2c4] ;  /* 0x0000b100ff217b82 */ /* 0x000ee20000000800 */
[----:B----4-:R-:W-:-:S04]  /*0df0*/  IMAD.WIDE R30, R42, R41, RZ ;  /* 0x000000292a1e7225 */ /* 0x010fc800078e02ff */
[----:B------:R-:W-:Y:S02]  /*0e00*/  IMAD R7, R31, R14, RZ ;  /* 0x0000000e1f077224 */ /* 0x000fe400078e02ff */
[----:B--2---:R-:W-:Y:S01]  /*0e10*/  IMAD.MOV R2, RZ, RZ, -R3 ;  /* 0x000000ffff027224 */ /* 0x004fe200078e0a03 */
[----:B------:R-:W2:Y:S03]  /*0e20*/  LDC.U8 R37, c[0x0][0x480] ;  /* 0x00012000ff257b82 */ /* 0x000ea60000000000 */
[----:B------:R-:W-:Y:S01]  /*0e30*/  IMAD R4, R2, R10, RZ ;  /* 0x0000000a02047224 */ /* 0x000fe200078e02ff */
[----:B------:R-:W-:-:S05]  /*0e40*/  MOV R2, RZ ;  /* 0x000000ff00027202 */ /* 0x000fca0000000f00 */
[----:B------:R-:W-:Y:S01]  /*0e50*/  IMAD.HI.U32 R2, R3, R4, R2 ;  /* 0x0000000403027227 */ /* 0x000fe200078e0002 */
[----:B------:R-:W-:-:S05]  /*0e60*/  IADD3 R4, R32, 0x3f, RZ ;  /* 0x0000003f20047810 */ /* 0x000fca0007ffe0ff */
[----:B------:R-:W-:-:S04]  /*0e70*/  IMAD.HI.U32 R2, R2, R5, RZ ;  /* 0x0000000502027227 */ /* 0x000fc800078e00ff */
[----:B------:R-:W-:-:S04]  /*0e80*/  IMAD.MOV R3, RZ, RZ, -R2 ;  /* 0x000000ffff037224 */ /* 0x000fc800078e0a02 */
[----:B------:R-:W-:Y:S01]  /*0e90*/  IMAD R3, R10, R3, R5 ;  /* 0x000000030a037224 */ /* 0x000fe200078e0205 */
[----:B------:R-:W-:-:S04]  /*0ea0*/  SHF.R.S32.HI R5, RZ, 0x1f, R4 ;  /* 0x0000001fff057819 */ /* 0x000fc80000011404 */
[----:B------:R-:W-:Y:S02]  /*0eb0*/  ISETP.GT.U32.AND P5, PT, R10, R3, PT ;  /* 0x000000030a00720c */ /* 0x000fe40003fa4070 */
[----:B------:R-:W-:Y:S01]  /*0ec0*/  LEA.HI R20, R5, R4, RZ, 0x6 ;  /* 0x0000000405147211 */ /* 0x000fe200078f30ff */
[----:B------:R-:W-:-:S04]  /*0ed0*/  IMAD.WIDE.U32 R4, R0, R28, RZ ;  /* 0x0000001c00047225 */ /* 0x000fc800078e00ff */
[----:B------:R-:W-:Y:S01]  /*0ee0*/  @P2 IMAD.IADD R34, R5, 0x1, R8 ;  /* 0x0000000105222824 */ /* 0x000fe200078e0208 */
[----:B------:R-:W-:Y:S02]  /*0ef0*/  SEL R40, R6, R4, !P2 ;  /* 0x0000000406287207 */ /* 0x000fe40005000000 */
[----:B------:R-:W-:-:S03]  /*0f00*/  SHF.R.S32.HI R6, RZ, 0x1f, R44 ;  /* 0x0000001fff067819 */ /* 0x000fc6000001142c */
[----:B------:R-:W-:Y:S02]  /*0f10*/  @!P5 IADD3 R3, R3, -R10, RZ ;  /* 0x8000000a0303d210 */ /* 0x000fe40007ffe0ff */
[----:B------:R-:W-:Y:S01]  /*0f20*/  @!P5 IADD3 R2, R2, 0x1, RZ ;  /* 0x000000010202d810 */ /* 0x000fe20007ffe0ff */
[----:B------:R-:W-:Y:S01]  /*0f30*/  IMAD R6, R6, R252, RZ ;  /* 0x000000fc06067224 */ /* 0x000fe200078e02ff */
[----:B------:R-:W-:Y:S02]  /*0f40*/  ISETP.GE.U32.AND P3, PT, R3, R10, PT ;  /* 0x0000000a0300720c */ /* 0x000fe40003f66070 */
[----:B------:R-:W4:Y:S01]  /*0f50*/  @!P2 LDC.64 R10, c[0x0][0x418] ;  /* 0x00010600ff0aab82 */ /* 0x000f220000000a00 */
[----:B------:R-:W-:Y:S01]  /*0f60*/  @P1 IADD3 R3, R235, R248, RZ ;  /* 0x000000f8eb031210 */ /* 0x000fe20007ffe0ff */
[----:B------:R-:W-:Y:S01]  /*0f70*/  IMAD R6, R43, R44, R6 ;  /* 0x0000002c2b067224 */ /* 0x000fe200078e0206 */
[----:B------:R-:W-:-:S03]  /*0f80*/  ISETP.NE.AND P5, PT, R16, RZ, PT ;  /* 0x000000ff1000720c */ /* 0x000fc60003fa5270 */
[C---:B-1----:R-:W-:Y:S02]  /*0f90*/  @P1 IMAD R8, R3.reuse, R27, RZ ;  /* 0x0000001b03081224 */ /* 0x042fe400078e02ff */
[----:B------:R-:W-:-:S03]  /*0fa0*/  @P1 IMAD.WIDE.U32 R4, R3, R26, RZ ;  /* 0x0000001a03041225 */ /* 0x000fc600078e00ff */
[----:B------:R-:W-:Y:S01]  /*0fb0*/  @P3 IADD3 R2, R2, 0x1, RZ ;  /* 0x0000000102023810 */ /* 0x000fe20007ffe0ff */
[----:B------:R-:W-:Y:S01]  /*0fc0*/  IMAD.IADD R3, R15, 0x1, R6 ;  /* 0x000000010f037824 */ /* 0x000fe200078e0206 */
[----:B-----5:R-:W-:Y:S01]  /*0fd0*/  ISETP.NE.AND P3, PT, R17, RZ, PT ;  /* 0x000000ff1100720c */ /* 0x020fe20003f65270 */
[----:B------:R-:W-:Y:S01]  /*0fe0*/  @P1 IMAD.MOV.U32 R38, RZ, RZ, R4 ;  /* 0x000000ffff261224 */ /* 0x000fe200078e0004 */
[----:B------:R-:W-:Y:S01]  /*0ff0*/  @P1 IADD3 R39, R5, R8, RZ ;  /* 0x0000000805271210 */ /* 0x000fe20007ffe0ff */
[----:B------:R-:W-:Y:S01]  /*1000*/  IMAD.WIDE.U32 R4, R30, R14, RZ ;  /* 0x0000000e1e047225 */ /* 0x000fe200078e00ff */
[----:B------:R-:W-:Y:S01]  /*1010*/  MOV R21, R2 ;  /* 0x0000000200157202 */ /* 0x000fe20000000f00 */
[----:B------:R-:W1:Y:S01]  /*1020*/  LDC.64 R14, c[0x0][0x488] ;  /* 0x00012200ff0e7b82 */ /* 0x000e620000000a00 */
[----:B------:R-:W-:Y:S01]  /*1030*/  SHF.L.U64.HI R8, R252, 0x7, R43 ;  /* 0x00000007fc087819 */ /* 0x000fe2000001022b */
[C---:B------:R-:W-:Y:S02]  /*1040*/  IMAD R7, R30.reuse, R3, R7 ;  /* 0x000000031e077224 */ /* 0x040fe400078e0207 */
[----:B------:R-:W-:Y:S01]  /*1050*/  IMAD.WIDE.U32 R2, R30, R0, RZ ;  /* 0x000000001e027225 */ /* 0x000fe200078e00ff */
[----:B------:R-:W-:-:S02]  /*1060*/  SEL R8, R8, RZ, P4 ;  /* 0x000000ff08087207 */ /* 0x000fc40002000000 */
[----:B------:R-:W-:Y:S01]  /*1070*/  IADD3 R25, R5, R7, RZ ;  /* 0x0000000705197210 */ /* 0x000fe20007ffe0ff */
[----:B------:R-:W-:Y:S01]  /*1080*/  IMAD R6, R31, R0, RZ ;  /* 0x000000001f067224 */ /* 0x000fe200078e02ff */
[----:B------:R-:W5:Y:S01]  /*1090*/  @P3 LDC R23, c[0x0][0x2e4] ;  /* 0x0000b900ff173b82 */ /* 0x000f620000000800 */
[----:B------:R-:W-:Y:S01]  /*10a0*/  @!P0 IMAD.MOV R21, RZ, RZ, -R21 ;  /* 0x000000ffff158224 */ /* 0x000fe200078e0a15 */
[----:B------:R-:W-:Y:S01]  /*10b0*/  @!P5 LOP3.LUT R21, RZ, R16, RZ, 0x33, !PT ;  /* 0x00000010ff15d212 */ /* 0x000fe200078e33ff */
[----:B------:R-:W-:Y:S01]  /*10c0*/  IMAD.SHL.U32 R7, R252, 0x80, RZ ;  /* 0x00000080fc077824 */ /* 0x000fe200078e00ff */
[----:B------:R-:W-:Y:S02]  /*10d0*/  @P2 IADD3 R25, R3, R6, RZ ;  /* 0x0000000603192210 */ /* 0x000fe40007ffe0ff */
[----:B------:R-:W-:Y:S02]  /*10e0*/  LOP3.LUT R6, R20, 0xffffffc0, RZ, 0xc0, !PT ;  /* 0xffffffc014067812 */ /* 0x000fe400078ec0ff */
[----:B------:R-:W5:Y:S01]  /*10f0*/  @P1 LDC.64 R16, c[0x0][0x248] ;  /* 0x00009200ff101b82 */ /* 0x000f620000000a00 */
[----:B------:R-:W-:Y:S01]  /*1100*/  SEL R36, R4, R2, !P2 ;  /* 0x0000000204247207 */ /* 0x000fe20005000000 */
[----:B----4-:R-:W-:Y:S01]  /*1110*/  @!P2 IMAD R2, R43, R10, RZ ;  /* 0x0000000a2b02a224 */ /* 0x010fe200078e02ff */
[----:B------:R-:W-:Y:S01]  /*1120*/  SEL R7, R7, RZ, P4 ;  /* 0x000000ff07077207 */ /* 0x000fe20002000000 */
[----:B---3--:R-:W-:Y:S01]  /*1130*/  @P2 IMAD.WIDE.U32 R4, R0, R12, RZ ;  /* 0x0000000c00042225 */ /* 0x008fe200078e00ff */
[----:B------:R-:W-:-:S02]  /*1140*/  IADD3 R6, R6, -0x40, RZ ;  /* 0xffffffc006067810 */ /* 0x000fc40007ffe0ff */
[----:B------:R-:W-:Y:S01]  /*1150*/  SHF.R.S32.HI R20, RZ, 0x6, R20 ;  /* 0x00000006ff147819 */ /* 0x000fe20000011414 */
[----:B------:R-:W-:Y:S01]  /*1160*/  @!P2 IMAD R9, R252, R11, R2 ;  /* 0x0000000bfc09a224 */ /* 0x000fe200078e0202 */
[----:B------:R-:W-:Y:S01]  /*1170*/  IADD3 R7, P0, R6, R7, RZ ;  /* 0x0000000706077210 */ /* 0x000fe20007f1e0ff */
[C---:B------:R-:W-:Y:S01]  /*1180*/  @P3 IMAD R11, R252.reuse, R33, RZ ;  /* 0x00000021fc0b3224 */ /* 0x040fe200078e02ff */
[----:B------:R-:W-:Y:S01]  /*1190*/  SHF.R.S32.HI R18, RZ, 0x1f, R6 ;  /* 0x0000001fff127819 */ /* 0x000fe20000011406 */
[----:B------:R-:W-:-:S03]  /*11a0*/  @!P2 IMAD.WIDE.U32 R2, R252, R10, RZ ;  /* 0x0000000afc02a225 */ /* 0x000fc600078e00ff */
[----:B------:R-:W-:Y:S01]  /*11b0*/  IADD3.X R8, R18, R8, RZ, P0, !PT ;  /* 0x0000000812087210 */ /* 0x000fe200007fe4ff */
[----:B------:R-:W-:Y:S01]  /*11c0*/  @P2 IMAD R22, R0, R13, R5 ;  /* 0x0000000d00162224 */ /* 0x000fe200078e0205 */
[----:B------:R-:W-:Y:S01]  /*11d0*/  @!P2 IADD3 R22, R3, R9, RZ ;  /* 0x000000090316a210 */ /* 0x000fe20007ffe0ff */
[----:B------:R-:W-:Y:S01]  /*11e0*/  @P2 IMAD.MOV.U32 R19, RZ, RZ, R4 ;  /* 0x000000ffff132224 */ /* 0x000fe200078e0004 */
[----:B------:R-:W-:Y:S01]  /*11f0*/  @P3 SEL R4, R11, R0, !P2 ;  /* 0x000000000b043207 */ /* 0x000fe20005000000 */
[----:B------:R-:W-:Y:S01]  /*1200*/  IMAD R5, R31, R7, RZ ;  /* 0x000000071f057224 */ /* 0x000fe200078e02ff */
[----:B------:R-:W-:Y:S01]  /*1210*/  @!P2 MOV R19, R2 ;  /* 0x000000020013a202 */ /* 0x000fe20000000f00 */
[----:B-1----:R-:W-:Y:S01]  /*1220*/  IMAD.WIDE.U32 R2, R35, R14, RZ ;  /* 0x0000000e23027225 */ /* 0x002fe200078e00ff */
[----:B--2---:R-:W-:Y:S02]  /*1230*/  ISETP.NE.AND P0, PT, R37, RZ, PT ;  /* 0x000000ff2500720c */ /* 0x004fe40003f05270 */
[----:B------:R-:W-:Y:S01]  /*1240*/  SHF.R.S32.HI R31, RZ, 0x1f, R24 ;  /* 0x0000001fff1f7819 */ /* 0x000fe20000011418 */
[----:B------:R-:W-:-:S02]  /*1250*/  IMAD R10, R30, R8, R5 ;  /* 0x000000081e0a7224 */ /* 0x000fc400078e0205 */
[----:B-----5:R-:W-:Y:S02]  /*1260*/  @P3 IMAD R23, R236, R23, R4 ;  /* 0x00000017ec173224 */ /* 0x020fe400078e0204 */
[----:B------:R-:W-:Y:S02]  /*1270*/  @!P3 IMAD R5, R252, R41, R236 ;  /* 0x00000029fc05b224 */ /* 0x000fe400078e02ec */
[----:B------:R-:W-:Y:S02]  /*1280*/  @P1 IMAD.IADD R4, R235, 0x1, R248 ;  /* 0x00000001eb041824 */ /* 0x000fe400078e02f8 */
[----:B------:R-:W-:Y:S01]  /*1290*/  IMAD.WIDE.U32 R12, R30, R7, RZ ;  /* 0x000000071e0c7225 */ /* 0x000fe200078e00ff */
[----:B------:R-:W-:-:S03]  /*12a0*/  SEL R30, R2, RZ, P0 ;  /* 0x000000ff021e7207 */ /* 0x000fc60000000000 */
[----:B------:R-:W-:Y:S02]  /*12b0*/  @!P3 IMAD R23, R5, R33, RZ ;  /* 0x000000210517b224 */ /* 0x000fe400078e02ff */
[----:B------:R-:W-:Y:S02]  /*12c0*/  IMAD R7, R35, R15, R3 ;  /* 0x0000000f23077224 */ /* 0x000fe400078e0203 */
[----:B------:R-:W-:Y:S02]  /*12d0*/  IMAD R8, R236, R42, RZ ;  /* 0x0000002aec087224 */ /* 0x000fe400078e02ff */
[C---:B------:R-:W-:Y:S01]  /*12e0*/  @P1 IMAD R5, R4.reuse, R17, RZ ;  /* 0x0000001104051224 */ /* 0x040fe200078e02ff */
        /* <DEDUP_REMOVED lines=18> */
.L_x_733:
        /* <DEDUP_REMOVED lines=13> */
.L_x_734:
        /* <DEDUP_REMOVED lines=10> */
.L_x_735:
[----:B------:R-:W-:-:S04]  /*1580*/  IMAD R0, R252, R41, R236 ;  /* 0x00000029fc007224 */ /* 0x000fc800078e02ec */
[----:B------:R-:W-:-:S07]  /*1590*/  IMAD R0, R0, R44, RZ ;  /* 0x0000002c00007224 */ /* 0x000fce00078e02ff */
.L_x_736:
[----:B------:R-:W2:Y:S01]  /*15a0*/  LDL R46, [R1] ;  /* 0x00000000012e7983 */ /* 0x000ea20000100800 */
[----:B------:R-:W1:Y:S01]  /*15b0*/  LDC.64 R10, c[0x0][0x420] ;  /* 0x00010800ff0a7b82 */ /* 0x000e620000000a00 */
[----:B------:R-:W-:Y:S01]  /*15c0*/  IMAD R9, R42, R41, RZ ;  /* 0x000000292a097224 */ /* 0x000fe200078e02ff */
[----:B------:R-:W-:Y:S01]  /*15d0*/  IADD3 R2, P4, R210, R19, RZ ;  /* 0x00000013d2027210 */ /* 0x000fe20007f9e0ff */
[----:B------:R-:W3:Y:S01]  /*15e0*/  S2R R44, SR_TID.X ;  /* 0x00000000002c7919 */ /* 0x000ee20000002100 */
[----:B------:R-:W-:Y:S01]  /*15f0*/  IMAD.IADD R19, R6, 0x1, R0 ;  /* 0x0000000106137824 */ /* 0x000fe200078e0200 */
[----:B------:R-:W-:Y:S01]  /*1600*/  SHF.R.S32.HI R211, RZ, 0x1f, R210 ;  /* 0x0000001fffd37819 */ /* 0x000fe200000114d2 */
[----:B------:R-:W-:Y:S01]  /*1610*/  IMAD.SHL.U32 R4, R9, 0x40, RZ ;  /* 0x0000004009047824 */ /* 0x000fe200078e00ff */
[----:B------:R-:W4:Y:S01]  /*1620*/  S2R R45, SR_TID.X ;  /* 0x00000000002d7919 */ /* 0x000f220000002100 */
[----:B------:R-:W-:Y:S01]  /*1630*/  ULDC UR4, c[0x0][0x398] ;  /* 0x0000e60000047ab9 */ /* 0x000fe20000000800 */
[----:B------:R-:W-:Y:S01]  /*1640*/  ULDC.64 UR6, c[0x0][0x428] ;  /* 0x00010a0000067ab9 */ /* 0x000fe20000000a00 */
[----:B------:R-:W-:Y:S01]  /*1650*/  ULDC.64 UR8, c[0x0][0x210] ;  /* 0x0000840000087ab9 */ /* 0x000fe20000000a00 */
[----:B------:R-:W-:Y:S01]  /*1660*/  IADD3 R3, P3, P2, R12, R4, R8 ;  /* 0x000000040c037210 */ /* 0x000fe20007a7e008 */
[----:B------:R-:W-:Y:S01]  /*1670*/  BSSY B1, `(.L_x_732) ;  /* 0x00007a6000017945 */ /* 0x000fe20003800000 */
[----:B------:R-:W-:Y:S01]  /*1680*/  SHF.R.S32.HI R4, RZ, 0x1f, R4 ;  /* 0x0000001fff047819 */ /* 0x000fe20000011404 */
[----:B------:R-:W-:Y:S01]  /*1690*/  VIADD R208, R20, 0xffffffff ;  /* 0xffffffff14d07836 */ /* 0x000fe20000000000 */
[C---:B------:R-:W-:Y:S01]  /*16a0*/  IADD3 R214, R210.reuse, 0x80, RZ ;  /* 0x00000080d2d67810 */ /* 0x040fe20007ffe0ff */
[----:B------:R-:W-:Y:S01]  /*16b0*/  VIADD R213, R210, 0x40 ;  /* 0x00000040d2d57836 */ /* 0x000fe20000000000 */
[----:B------:R-:W-:Y:S01]  /*16c0*/  IADD3.X R4, R5, R4, R15, P3, P2 ;  /* 0x0000000405047210 */ /* 0x000fe20001fe440f */
[----:B------:R-:W-:Y:S01]  /*16d0*/  IMAD.IADD R15, R6, 0x1, R23 ;  /* 0x00000001060f7824 */ /* 0x000fe200078e0217 */
[----:B------:R-:W-:Y:S01]  /*16e0*/  IADD3 R7, P3, P2, R30, R3, R36 ;  /* 0x000000031e077210 */ /* 0x000fe20007a7e024 */
[----:B------:R-:W-:Y:S01]  /*16f0*/  IMAD.X R3, R211, 0x1, R22, P4 ;  /* 0x00000001d3037824 */ /* 0x000fe200020e0616 */
[----:B------:R-:W-:-:S02]  /*1700*/  SHF.R.S32.HI R22, RZ, 0x1f, R234 ;  /* 0x0000001fff167819 */ /* 0x000fc400000114ea */
[----:B------:R-:W-:Y:S01]  /*1710*/  IADD3.X R8, R14, R4, R25, P3, P2 ;  /* 0x000000040e087210 */ /* 0x000fe20001fe4419 */
[----:B-1----:R-:W-:Y:S01]  /*1720*/  IMAD R5, R18, R10, RZ ;  /* 0x0000000a12057224 */ /* 0x002fe200078e02ff */
[----:B------:R-:W-:Y:S01]  /*1730*/  IADD3 R4, P3, R234, R6, RZ ;  /* 0x00000006ea047210 */ /* 0x000fe20007f7e0ff */
[----:B------:R-:W-:-:S04]  /*1740*/  IMAD.WIDE.U32 R2, R6, R10, R2 ;  /* 0x0000000a06027225 */ /* 0x000fc800078e0002 */
[----:B------:R-:W-:Y:S02]  /*1750*/  IMAD R5, R6, R11, R5 ;  /* 0x0000000b06057224 */ /* 0x000fe400078e0205 */
[----:B------:R-:W-:Y:S01]  /*1760*/  IMAD R6, R237, UR6, RZ ;  /* 0x00000006ed067c24 */ /* 0x000fe2000f8e02ff */
[----:B---3--:R-:W-:-:S03]  /*1770*/  SHF.R.S32.HI R44, RZ, 0x1f, R44 ;  /* 0x0000001fff2c7819 */ /* 0x008fc6000001142c */
[----:B------:R-:W-:Y:S01]  /*1780*/  IMAD R6, R236, UR7, R6 ;  /* 0x00000007ec067c24 */ /* 0x000fe2000f8e0206 */
[----:B------:R-:W-:Y:S01]  /*1790*/  IADD3 R3, R3, R5, RZ ;  /* 0x0000000503037210 */ /* 0x000fe20007ffe0ff */
[----:B------:R-:W-:Y:S01]  /*17a0*/  IMAD.X R5, R22, 0x1, R18, P3 ;  /* 0x0000000116057824 */ /* 0x000fe200018e0612 */
[----:B----4-:R-:W-:Y:S01]  /*17b0*/  LEA.HI R44, R44, R45, RZ, 0x5 ;  /* 0x0000002d2c2c7211 */ /* 0x010fe200078f28ff */
[----:B------:R-:W-:-:S03]  /*17c0*/  IMAD.WIDE.U32 R2, R236, UR6, R2 ;  /* 0x00000006ec027c25 */ /* 0x000fc6000f8e0002 */
[----:B------:R-:W-:Y:S01]  /*17d0*/  SHF.R.S32.HI R44, RZ, 0x5, R44 ;  /* 0x00000005ff2c7819 */ /* 0x000fe2000001142c */
[----:B------:R-:W-:Y:S01]  /*17e0*/  ULDC.64 UR6, c[0x0][0x400] ;  /* 0x0001000000067ab9 */ /* 0x000fe20000000a00 */
[----:B------:R-:W-:Y:S02]  /*17f0*/  IMAD.IADD R3, R3, 0x1, R6 ;  /* 0x0000000103037824 */ /* 0x000fe400078e0206 */
[----:B------:R-:W-:Y:S02]  /*1800*/  IMAD R5, R5, R28, RZ ;  /* 0x0000001c05057224 */ /* 0x000fe400078e02ff */
[----:B------:R-:W-:-:S04]  /*1810*/  IMAD.WIDE.U32 R2, R234, R10, R2 ;  /* 0x0000000aea027225 */ /* 0x000fc800078e0002 */
[----:B--2---:R-:W-:Y:S02]  /*1820*/  IMAD R0, R44, R9, R46 ;  /* 0x000000092c007224 */ /* 0x004fe400078e022e */
[----:B------:R-:W1:Y:S03]  /*1830*/  LDC.64 R44, c[0x0][0x2b0] ;  /* 0x0000ac00ff2c7b82 */ /* 0x000e660000000a00 */
[----:B------:R-:W-:-:S04]  /*1840*/  IADD3 R12, P2, R0, R7, RZ ;  /* 0x00000007000c7210 */ /* 0x000fc80007f5e0ff */
[----:B------:R-:W-:Y:S01]  /*1850*/  LEA.HI.X.SX32 R14, R0, R8, 0x1, P2 ;  /* 0x00000008000e7211 */ /* 0x000fe200010f0eff */
[----:B------:R-:W2:Y:S01]  /*1860*/  LDC.64 R46, c[0x0][0x478] ;  /* 0x00011e00ff2e7b82 */ /* 0x000ea20000000a00 */
[----:B------:R-:W-:Y:S01]  /*1870*/  IADD3 R0, -R221, R32, R24 ;  /* 0x00000020dd007210 */ /* 0x000fe20007ffe118 */
[----:B------:R-:W-:Y:S01]  /*1880*/  IMAD R8, R4, R29, R5 ;  /* 0x0000001d04087224 */ /* 0x000fe200078e0205 */
[----:B------:R-:W-:Y:S01]  /*1890*/  LEA R196, P2, R12, UR6, 0x2 ;  /* 0x000000060cc47c11 */ /* 0x000fe2000f8410ff */
[----:B------:R-:W-:Y:S01]  /*18a0*/  IMAD.WIDE.U32 R4, R4, R28, R210 ;  /* 0x0000001c04047225 */ /* 0x000fe200078e00d2 */
[----:B------:R-:W-:Y:S02]  /*18b0*/  IADD3 R0, R0, -UR4, RZ ;  /* 0x8000000400007c10 */ /* 0x000fe4000fffe0ff */
[----:B------:R-:W-:Y:S01]  /*18c0*/  LEA.HI.X R197, R12, UR7, R14, 0x2, P2 ;  /* 0x000000070cc57c11 */ /* 0x000fe200090f140e */
[----:B------:R-:W-:Y:S01]  /*18d0*/  ULDC.64 UR6, c[0x0][0x258] ;  /* 0x0000960000067ab9 */ /* 0x000fe20000000a00 */
[----:B------:R-:W-:-:S02]  /*18e0*/  SHF.R.S32.HI R7, RZ, 0x1f, R0 ;  /* 0x0000001fff077819 */ /* 0x000fc40000011400 */
[----:B------:R-:W-:Y:S02]  /*18f0*/  IADD3 R4, P3, R40, R4, RZ ;  /* 0x0000000428047210 */ /* 0x000fe40007f7e0ff */
[----:B------:R-:W-:Y:S01]  /*1900*/  LEA.HI R13, R7, R0, RZ, 0x6 ;  /* 0x00000000070d7211 */ /* 0x000fe200078f30ff */
[----:B------:R-:W-:Y:S01]  /*1910*/  IMAD R0, R237, UR6, RZ ;  /* 0x00000006ed007c24 */ /* 0x000fe2000f8e02ff */
[----:B------:R-:W-:Y:S01]  /*1920*/  IADD3.X R5, R34, R5, R8, P3, !PT ;  /* 0x0000000522057210 */ /* 0x000fe20001ffe408 */
[----:B-1----:R-:W-:-:S04]  /*1930*/  IMAD.WIDE R6, R15, 0x4, R44 ;  /* 0x000000040f067825 */ /* 0x002fc800078e022c */
[----:B------:R-:W-:Y:S01]  /*1940*/  IMAD.MOV.U32 R219, RZ, RZ, R7 ;  /* 0x000000ffffdb7224 */ /* 0x000fe200078e0007 */
[----:B------:R-:W-:Y:S01]  /*1950*/  SHF.R.S32.HI R7, RZ, 0x6, R13 ;  /* 0x00000006ff077819 */ /* 0x000fe2000001140d */
[----:B------:R-:W-:Y:S02]  /*1960*/  IMAD.MOV.U32 R220, RZ, RZ, R6 ;  /* 0x000000ffffdc7224 */ /* 0x000fe400078e0006 */
[----:B------:R-:W-:Y:S01]  /*1970*/  IMAD R6, R22, R10, RZ ;  /* 0x0000000a16067224 */ /* 0x000fe200078e02ff */
[----:B------:R-:W-:Y:S01]  /*1980*/  VIMNMX R233, RZ, R7, !PT ;  /* 0x00000007ffe97248 */ /* 0x000fe20007fe0100 */
[C---:B------:R-:W-:Y:S02]  /*1990*/  IMAD R12, R236.reuse, UR7, R0 ;  /* 0x00000007ec0c7c24 */ /* 0x040fe4000f8e0200 */
[----:B------:R-:W-:Y:S01]  /*19a0*/  IMAD.WIDE.U32 R4, R236, UR6, R4 ;  /* 0x00000006ec047c25 */ /* 0x000fe2000f8e0004 */
[----:B------:R-:W-:Y:S01]  /*19b0*/  ISETP.GT.AND P4, PT, R20, R233, PT ;  /* 0x000000e91400720c */ /* 0x000fe20003f84270 */
[----:B------:R-:W-:-:S02]  /*19c0*/  ULDC.64 UR6, c[0x0][0x3e0] ;  /* 0x0000f80000067ab9 */ /* 0x000fc40000000a00 */
[----:B------:R-:W-:Y:S01]  /*19d0*/  IMAD R0, R234, R11, R6 ;  /* 0x0000000bea007224 */ /* 0x000fe200078e0206 */
[----:B------:R-:W-:Y:S01]  /*19e0*/  IADD3 R12, R5, R12, RZ ;  /* 0x0000000c050c7210 */ /* 0x000fe20007ffe0ff */
[----:B--2---:R-:W-:Y:S01]  /*19f0*/  IMAD.WIDE R8, R19, 0x4, R46 ;  /* 0x0000000413087825 */ /* 0x004fe200078e022e */
[----:B------:R-:W-:Y:S02]  /*1a00*/  LEA R206, P3, R4, UR8, 0x1 ;  /* 0x0000000804ce7c11 */ /* 0x000fe4000f8608ff */
[----:B------:R-:W-:Y:S01]  /*1a10*/  LEA R204, P2, R2, UR6, 0x1 ;  /* 0x0000000602cc7c11 */ /* 0x000fe2000f8408ff */
[----:B------:R-:W-:Y:S01]  /*1a20*/  IMAD.IADD R0, R3, 0x1, R0 ;  /* 0x0000000103007824 */ /* 0x000fe200078e0200 */
[----:B------:R-:W-:Y:S01]  /*1a30*/  MOV R222, R9 ;  /* 0x0000000900de7202 */ /* 0x000fe20000000f00 */
        /* <DEDUP_REMOVED lines=29> */
.L_x_738:
        /* <DEDUP_REMOVED lines=13> */
.L_x_739:
        /* <DEDUP_REMOVED lines=32> */
.L_x_741:
[----:B------:R-:W-:Y:S05]  /*1ee0*/  BSYNC B0 ;  /* 0x0000000000007941 */ /* 0x000fea0003800000 */
.L_x_740:
        /* <DEDUP_REMOVED lines=19> */
.L_x_743:
[----:B------:R-:W-:Y:S05]  /*2020*/  BSYNC B0 ;  /* 0x0000000000007941 */ /* 0x000fea0003800000 */
.L_x_742:
[CC--:B-12---:R-:W-:Y:S01]  /*2030*/  IMAD.WIDE.U32 R2, R24.reuse, R12.reuse, R210 ;  /* 0x0000000c18027225 */ /* 0x0c6fe200078e00d2 */
        /* <DEDUP_REMOVED lines=27> */
.L_x_745:
[----:B------:R-:W-:Y:S05]  /*21f0*/  BSYNC B0 ;  /* 0x0000000000007941 */ /* 0x000fea0003800000 */
.L_x_744:
        /* <DEDUP_REMOVED lines=20> */
.L_x_737:
        /* <DEDUP_REMOVED lines=34> */
.L_x_748:
[----:B------:R-:W-:Y:S05]  /*2560*/  BSYNC B0 ;  /* 0x0000000000007941 */ /* 0x000fea0003800000 */
.L_x_747:
        /* <DEDUP_REMOVED lines=15> */
[----:B------:R-:W-:Y:S01]  /*2660*/  @!P3 LEA R8, P1, R10, R204, 0x6 ;  /* 0x000000cc0a08b211 */ /* 0x000fe200078230ff */
[----:B------:R1:W-:Y:S01]  /*2670*/  @P3 STS.128 [R201+0xd000], RZ ;  /* 0x00d000ffc9003388 */ /* 0x0003e20000000c00 */
[----:B------:R-:W-:Y:S02]  /*2680*/  @!P2 LEA R6, P6, R2, UR6, 0x1 ;  /* 0x000000060206ac11 */ /* 0x000fe4000f8c08ff */
[----:B------:R-:W-:Y:S02]  /*2690*/  @!P3 LEA.HI.X R9, R10, R205, R11, 0x6, P1 ;  /* 0x000000cd0a09b211 */ /* 0x000fe400008f340b */
[----:B------:R-:W-:Y:S02]  /*26a0*/  ISETP.GE.AND P1, PT, R214, UR4, PT ;  /* 0x00000004d6007c0c */ /* 0x000fe4000bf26270 */
[----:B------:R-:W-:Y:S01]  /*26b0*/  @!P2 LEA.HI.X R7, R2, UR7, R0, 0x1, P6 ;  /* 0x000000070207ac11 */ /* 0x000fe2000b0f0c00 */
        /* <DEDUP_REMOVED lines=17> */
.L_x_750:
[----:B------:R-:W-:Y:S05]  /*27d0*/  BSYNC B0 ;  /* 0x0000000000007941 */ /* 0x000fea0003800000 */
.L_x_749:
        /* <DEDUP_REMOVED lines=16> */
.L_x_752:
        /* <DEDUP_REMOVED lines=29> */
.L_x_753:
[----:B------:R-:W-:Y:S05]  /*2ab0*/  BSYNC B0 ;  /* 0x0000000000007941 */ /* 0x000fea0003800000 */
.L_x_751:
        /* <DEDUP_REMOVED lines=17> */
.L_x_755:
        /* <DEDUP_REMOVED lines=37> */
.L_x_756:
[----:B------:R-:W-:Y:S05]  /*2e20*/  BSYNC B0 ;  /* 0x0000000000007941 */ /* 0x000fea0003800000 */
.L_x_754:
[----:B------:R-:W-:Y:S01]  /*2e30*/  IMAD R0, R238, -0x40, R221 ;  /* 0xffffffc0ee007824 */ /* 0x000fe200078e02dd */
[----:B------:R-:W-:Y:S01]  /*2e40*/  ULDC.64 UR6, c[0x0][0x260] ;  /* 0x0000980000067ab9 */ /* 0x000fe20000000a00 */
[--C-:B-1----:R-:W-:Y:S01]  /*2e50*/  IMAD.WIDE.U32 R2, R24, R16, R210.reuse ;  /* 0x0000001018027225 */ /* 0x102fe200078e00d2 */
[----:B------:R-:W-:Y:S02]  /*2e60*/  BSSY B0, `(.L_x_757) ;  /* 0x0000037000007945 */ /* 0x000fe40003800000 */
        /* <DEDUP_REMOVED lines=54> */
.L_x_758:
[----:B------:R-:W-:Y:S05]  /*31d0*/  BSYNC B0 ;  /* 0x0000000000007941 */ /* 0x000fea0003800000 */
.L_x_757:
        /* <DEDUP_REMOVED lines=42> */
.L_x_760:
[----:B------:R-:W-:Y:S05]  /*3480*/  BSYNC B0 ;  /* 0x0000000000007941 */ /* 0x000fea0003800000 */
.L_x_759:
        /* <DEDUP_REMOVED lines=45> */
.L_x_762:
[----:B------:R-:W-:Y:S05]  /*3760*/  BSYNC B0 ;  /* 0x0000000000007941 */ /* 0x000fea0003800000 */
.L_x_761:
        /* <DEDUP_REMOVED lines=42> */
.L_x_764:
[----:B------:R-:W-:Y:S05]  /*3a10*/  BSYNC B0 ;  /* 0x0000000000007941 */ /* 0x000fea0003800000 */
.L_x_763:
[----:B------:R-:W-:Y:S01]  /*3a20*/  ULDC.64 UR6, c[0x0][0x3c8] ;  /* 0x0000f20000067ab9 */ /* 0x000fe20000000a00 */
[----:B-1----:R-:W2:Y:S01]  /*3a30*/  LDL R6, [R1+0x4] ;  /* 0x0000040001067983 */ /* 0x002ea20000100800 */
[----:B------:R-:W-:Y:S02]  /*3a40*/  ISETP.NE.U32.AND P3, PT, RZ, UR6, PT ;  /* 0x00000006ff007c0c */ /* 0x000fe4000bf65070 */
[C---:B------:R-:W-:Y:S01]  /*3a50*/  ISETP.GE.AND P4, PT, R249.reuse, R14, PT ;  /* 0x0000000ef900720c */ /* 0x040fe20003f86270 */
[----:B------:R-:W-:Y:S01]  /*3a60*/  IMAD.MOV.U32 R209, RZ, RZ, 0x7f800000 ;  /* 0x7f800000ffd17424 */ /* 0x000fe200078e00ff */
[----:B------:R-:W-:Y:S01]  /*3a70*/  ISETP.NE.AND.EX P3, PT, RZ, UR7, PT, P3 ;  /* 0x00000007ff007c0c */ /* 0x000fe2000bf65330 */
[----:B------:R-:W-:Y:S01]  /*3a80*/  IMAD.MOV.U32 R212, RZ, RZ, 0x7f800000 ;  /* 0x7f800000ffd47424 */ /* 0x000fe200078e00ff */
[----:B------:R-:W0:Y:S01]  /*3a90*/  LDGDEPBAR ;  /* 0x00000000000079af */ /* 0x000e220000000000 */
[----:B------:R-:W1:Y:S01]  /*3aa0*/  LDC R247, c[0x0][0x270] ;  /* 0x00009c00fff77b82 */ /* 0x000e620000000800 */
[----:B------:R-:W-:Y:S01]  /*3ab0*/  IMAD.MOV.U32 R189, RZ, RZ, 0x20 ;  /* 0x00000020ffbd7424 */ /* 0x000fe200078e00ff */
[----:B------:R-:W-:Y:S01]  /*3ac0*/  ULDC UR4, c[0x0][0x2d0] ;  /* 0x0000b40000047ab9 */ /* 0x000fe20000000800 */
[----:B------:R-:W-:Y:S01]  /*3ad0*/  IMAD.MOV.U32 R188, RZ, RZ, 0x40 ;  /* 0x00000040ffbc7424 */ /* 0x000fe200078e00ff */
[C-C-:B------:R-:W-:Y:S01]  /*3ae0*/  SHF.L.U64.HI R245, R249.reuse, 0x2, R251.reuse ;  /* 0x00000002f9f57819 */ /* 0x140fe200000102fb */
[----:B------:R-:W-:Y:S01]  /*3af0*/  IMAD.MOV.U32 R200, RZ, RZ, RZ ;  /* 0x000000ffffc87224 */ /* 0x000fe200078e00ff */
[C---:B------:R-:W-:Y:S01]  /*3b00*/  SHF.L.U64.HI R243, R249.reuse, 0x2, R251 ;  /* 0x00000002f9f37819 */ /* 0x040fe200000102fb */
[----:B------:R-:W-:Y:S01]  /*3b10*/  IMAD.MOV.U32 R203, RZ, RZ, R199 ;  /* 0x000000ffffcb7224 */ /* 0x000fe200078e00c7 */
[----:B------:R-:W-:Y:S01]  /*3b20*/  CS2R R142, SRZ ;  /* 0x00000000008e7805 */ /* 0x000fe2000001ff00 */
[C---:B------:R-:W-:Y:S01]  /*3b30*/  IMAD.SHL.U32 R244, R249.reuse, 0x4, RZ ;  /* 0x00000004f9f47824 */ /* 0x040fe200078e00ff */
[----:B------:R-:W3:Y:S01]  /*3b40*/  @P3 LDC.64 R4, c[0x0][0x3d0] ;  /* 0x0000f400ff043b82 */ /* 0x000ee20000000a00 */
        /* <DEDUP_REMOVED lines=23> */
[-C--:B---3--:R-:W-:Y:S01]  /*3cc0*/  @P3 IMAD R0, R43, R4.reuse, RZ ;  /* 0x000000042b003224 */ /* 0x088fe200078e02ff */
[----:B------:R-:W-:Y:S01]  /*3cd0*/  CS2R R100, SRZ ;  /* 0x0000000000647805 */ /* 0x000fe2000001ff00 */
[----:B------:R-:W-:Y:S01]  /*3ce0*/  @P3 IMAD.WIDE.U32 R2, R252, R4, R236 ;  /* 0x00000004fc023225 */ /* 0x000fe200078e00ec */
[----:B------:R-:W-:Y:S02]  /*3cf0*/  CS2R R62, SRZ ;  /* 0x00000000003e7805 */ /* 0x000fe4000001ff00 */
[----:B------:R-:W-:-:S02]  /*3d00*/  CS2R R60, SRZ ;  /* 0x00000000003c7805 */ /* 0x000fc4000001ff00 */
[----:B------:R-:W-:Y:S01]  /*3d10*/  CS2R R66, SRZ ;  /* 0x0000000000427805 */ /* 0x000fe2000001ff00 */
[----:B------:R-:W-:Y:S01]  /*3d20*/  @P3 IMAD R5, R252, R5, R0 ;  /* 0x00000005fc053224 */ /* 0x000fe200078e0200 */
[----:B------:R-:W-:Y:S01]  /*3d30*/  @P3 LEA R4, P1, R2, UR6, 0x2 ;  /* 0x0000000602043c11 */ /* 0x000fe2000f8210ff */
[----:B------:R-:W-:Y:S01]  /*3d40*/  VIADD R0, R249, 0x8 ;  /* 0x00000008f9007836 */ /* 0x000fe20000000000 */
[----:B------:R-:W-:Y:S01]  /*3d50*/  CS2R R64, SRZ ;  /* 0x0000000000407805 */ /* 0x000fe2000001ff00 */
[----:B------:R-:W-:Y:S01]  /*3d60*/  @P3 IMAD.IADD R5, R3, 0x1, R5 ;  /* 0x0000000103053824 */ /* 0x000fe200078e0205 */
[----:B------:R-:W-:Y:S02]  /*3d70*/  CS2R R58, SRZ ;  /* 0x00000000003a7805 */ /* 0x000fe4000001ff00 */
[----:B------:R-:W-:Y:S02]  /*3d80*/  CS2R R56, SRZ ;  /* 0x0000000000387805 */ /* 0x000fe4000001ff00 */
[----:B------:R-:W-:-:S02]  /*3d90*/  CS2R R54, SRZ ;  /* 0x0000000000367805 */ /* 0x000fc4000001ff00 */
[----:B------:R-:W-:Y:S02]  /*3da0*/  CS2R R52, SRZ ;  /* 0x0000000000347805 */ /* 0x000fe4000001ff00 */
[----:B------:R-:W-:Y:S01]  /*3db0*/  @P3 LEA.HI.X R5, R2, UR7, R5, 0x2, P1 ;  /* 0x0000000702053c11 */ /* 0x000fe200088f1405 */
[C---:B------:R-:W-:Y:S01]  /*3dc0*/  IMAD.SHL.U32 R2, R249.reuse, 0x4, RZ ;  /* 0x00000004f9027824 */ /* 0x040fe200078e00ff */
[----:B------:R-:W-:Y:S02]  /*3dd0*/  ISETP.GE.AND P2, PT, R0, R14, PT ;  /* 0x0000000e0000720c */ /* 0x000fe40003f46270 */
[----:B------:R-:W-:Y:S02]  /*3de0*/  CS2R R46, SRZ ;  /* 0x00000000002e7805 */ /* 0x000fe4000001ff00 */
[----:B------:R-:W-:Y:S01]  /*3df0*/  CS2R R44, SRZ ;  /* 0x00000000002c7805 */ /* 0x000fe2000001ff00 */
[----:B------:R3:W4:Y:S01]  /*3e00*/  @P3 LDG.E R4, desc[UR14][R4.64] ;  /* 0x0000000e04043981 */ /* 0x000722000c1e1900 */
[----:B------:R-:W-:-:S02]  /*3e10*/  SHF.L.U64.HI R0, R249, 0x2, R251 ;  /* 0x00000002f9007819 */ /* 0x000fc400000102fb */
[----:B------:R-:W-:Y:S02]  /*3e20*/  CS2R R50, SRZ ;  /* 0x0000000000327805 */ /* 0x000fe4000001ff00 */
[----:B------:R-:W-:Y:S02]  /*3e30*/  IADD3 R2, P1, R2, R220, RZ ;  /* 0x000000dc02027210 */ /* 0x000fe40007f3e0ff */
[----:B------:R-:W-:Y:S02]  /*3e40*/  CS2R R48, SRZ ;  /* 0x0000000000307805 */ /* 0x000fe4000001ff00 */
[----:B------:R-:W-:Y:S02]  /*3e50*/  CS2R R42, SRZ ;  /* 0x00000000002a7805 */ /* 0x000fe4000001ff00 */
[----:B------:R-:W-:Y:S02]  /*3e60*/  CS2R R40, SRZ ;  /* 0x0000000000287805 */ /* 0x000fe4000001ff00 */
[----:B------:R-:W-:Y:S01]  /*3e70*/  CS2R R38, SRZ ;  /* 0x0000000000267805 */ /* 0x000fe2000001ff00 */
[----:B------:R-:W-:Y:S01]  /*3e80*/  IMAD.X R3, R0, 0x1, R219, P1 ;  /* 0x0000000100037824 */ /* 0x000fe200008e06db */
[----:B------:R-:W-:-:S02]  /*3e90*/  CS2R R36, SRZ ;  /* 0x0000000000247805 */ /* 0x000fc4000001ff00 */
[----:B------:R-:W-:Y:S02]  /*3ea0*/  CS2R R30, SRZ ;  /* 0x00000000001e7805 */ /* 0x000fe4000001ff00 */
[----:B------:R-:W-:Y:S02]  /*3eb0*/  CS2R R28, SRZ ;  /* 0x00000000001c7805 */ /* 0x000fe4000001ff00 */
[----:B------:R-:W-:Y:S01]  /*3ec0*/  CS2R R34, SRZ ;  /* 0x0000000000227805 */ /* 0x000fe2000001ff00 */
[----:B------:R-:W5:Y:S01]  /*3ed0*/  @!P4 LDG.E R209, desc[UR14][R2.64] ;  /* 0x0000000e02d1c981 */ /* 0x000f62000c1e1900 */
[----:B------:R-:W-:Y:S02]  /*3ee0*/  CS2R R26, SRZ ;  /* 0x00000000001a7805 */ /* 0x000fe4000001ff00 */
[----:B------:R-:W-:Y:S02]  /*3ef0*/  CS2R R22, SRZ ;  /* 0x0000000000167805 */ /* 0x000fe4000001ff00 */
[----:B------:R-:W-:Y:S01]  /*3f00*/  CS2R R20, SRZ ;  /* 0x0000000000147805 */ /* 0x000fe2000001ff00 */
[----:B------:R1:W5:Y:S01]  /*3f10*/  @!P2 LDG.E R212, desc[UR14][R2.64+0x20] ;  /* 0x0000200e02d4a981 */ /* 0x000362000c1e1900 */
[----:B------:R-:W-:Y:S01]  /*3f20*/  ULDC UR6, c[0x0][0x2dc] ;  /* 0x0000b70000067ab9 */ /* 0x000fe20000000800 */
[----:B------:R-:W-:Y:S01]  /*3f30*/  ULDC UR8, c[0x0][0x39c] ;  /* 0x0000e70000087ab9 */ /* 0x000fe20000000800 */
[----:B------:R-:W-:Y:S01]  /*3f40*/  ULDC UR7, c[0x0][0x2ec] ;  /* 0x0000bb0000077ab9 */ /* 0x000fe20000000800 */
[----:B---3--:R-:W-:-:S02]  /*3f50*/  IADD3 R5, R32, 0x40, R24 ;  /* 0x0000004020057810 */ /* 0x008fc40007ffe018 */
[----:B------:R-:W-:-:S03]  /*3f60*/  CS2R R24, SRZ ;  /* 0x0000000000187805 */ /* 0x000fc6000001ff00 */
[----:B------:R-:W-:Y:S01]  /*3f70*/  IMAD.IADD R241, R5, 0x1, -R221 ;  /* 0x0000000105f17824 */ /* 0x000fe200078e0add */
[----:B-1----:R-:W1:Y:S01]  /*3f80*/  S2R R2, SR_TID.X ;  /* 0x0000000000027919 */ /* 0x002e620000002100 */
[----:B------:R-:W3:Y:S02]  /*3f90*/  @P3 LDC R3, c[0x0][0x2e8] ;  /* 0x0000ba00ff033b82 */ /* 0x000ee40000000800 */
[----:B---3--:R-:W4:Y:S01]  /*3fa0*/  @P3 MUFU.RCP R3, R3 ;  /* 0x0000000300033308 */ /* 0x008f220000001000 */
[----:B-1----:R-:W-:-:S04]  /*3fb0*/  SHF.R.S32.HI R0, RZ, 0x1f, R2 ;  /* 0x0000001fff007819 */ /* 0x002fc80000011402 */
[----:B------:R-:W-:-:S04]  /*3fc0*/  LEA.HI R0, R0, R2, RZ, 0x4 ;  /* 0x0000000200007211 */ /* 0x000fc800078f20ff */
[----:B------:R-:W-:-:S05]  /*3fd0*/  LOP3.LUT R0, R0, 0xfffffff0, RZ, 0xc0, !PT ;  /* 0xfffffff000007812 */ /* 0x000fca00078ec0ff */
[----:B------:R-:W-:-:S05]  /*3fe0*/  IMAD.IADD R0, R2, 0x1, -R0 ;  /* 0x0000000102007824 */ /* 0x000fca00078e0a00 */
[----:B------:R-:W-:-:S04]  /*3ff0*/  SHF.R.S32.HI R2, RZ, 0x1f, R0 ;  /* 0x0000001fff027819 */ /* 0x000fc80000011400 */
[----:B------:R-:W-:-:S04]  /*4000*/  LEA.HI R2, R2, R0, RZ, 0x3 ;  /* 0x0000000002027211 */ /* 0x000fc800078f18ff */
[----:B------:R-:W-:-:S05]  /*4010*/  LOP3.LUT R2, R2, 0xfffffff8, RZ, 0xc0, !PT ;  /* 0xfffffff802027812 */ /* 0x000fca00078ec0ff */
[----:B------:R-:W-:Y:S02]  /*4020*/  IMAD.IADD R0, R0, 0x1, -R2 ;  /* 0x0000000100007824 */ /* 0x000fe400078e0a02 */
[----:B------:R-:W-:-:S03]  /*4030*/  VIADD R2, R249, 0x1 ;  /* 0x00000001f9027836 */ /* 0x000fc60000000000 */
[----:B------:R-:W-:Y:S01]  /*4040*/  R2P PR, R0, 0x6 ;  /* 0x0000000600007804 */ /* 0x000fe20000000000 */
[----:B------:R-:W-:Y:S01]  /*4050*/  VIADD R0, R195, 0x3000 ;  /* 0x00003000c3007836 */ /* 0x000fe20000000000 */
[----:B------:R-:W-:Y:S01]  /*4060*/  IADD3 R246, R221, R2, -R32 ;  /* 0x00000002ddf67210 */ /* 0x000fe20007ffe820 */
[----:B------:R-:W-:Y:S01]  /*4070*/  VIADD R2, R194, 0x3000 ;  /* 0x00003000c2027836 */ /* 0x000fe20000000000 */
[----:B------:R-:W-:Y:S02]  /*4080*/  CS2R R32, SRZ ;  /* 0x0000000000207805 */ /* 0x000fe4000001ff00 */
[----:B------:R-:W-:Y:S02]  /*4090*/  SEL R189, R189, 0xffffffe0, !P1 ;  /* 0xffffffe0bdbd7807 */ /* 0x000fe40004800000 */
[----:B------:R-:W-:Y:S02]  /*40a0*/  SEL R188, R188, 0xffffffc0, !P2 ;  /* 0xffffffc0bcbc7807 */ /* 0x000fe40005000000 */
[----:B------:R-:W-:Y:S01]  /*40b0*/  SEL R0, R0, R195, !P0 ;  /* 0x000000c300007207 */ /* 0x000fe20004000000 */
[----:B------:R-:W-:Y:S01]  /*40c0*/  IMAD.IADD R191, R190, 0x1, R189 ;  /* 0x00000001bebf7824 */ /* 0x000fe200078e02bd */
[----:B------:R-:W-:Y:S01]  /*40d0*/  SEL R2, R2, R194, !P0 ;  /* 0x000000c202027207 */ /* 0x000fe20004000000 */
[----:B------:R-:W-:Y:S01]  /*40e0*/  IMAD.IADD R192, R190, 0x1, R188 ;  /* 0x00000001bec07824 */ /* 0x000fe200078e02bc */
[----:B------:R-:W-:Y:S01]  /*40f0*/  LEA R180, R0, UR5, 0x1 ;  /* 0x0000000500b47c11 */ /* 0x000fe2000f8e08ff */
[----:B------:R-:W-:Y:S01]  /*4100*/  IMAD.IADD R193, R188, 0x1, R191 ;  /* 0x00000001bcc17824 */ /* 0x000fe200078e02bf */
[----:B------:R-:W-:Y:S01]  /*4110*/  LEA R187, R2, UR5, 0x1 ;  /* 0x0000000502bb7c11 */ /* 0x000fe2000f8e08ff */
[----:B--2---:R-:W-:-:S04]  /*4120*/  IMAD R202, R238, 0x40, R6 ;  /* 0x00000040eeca7824 */ /* 0x004fc800078e0206 */
[C---:B------:R-:W-:Y:S01]  /*4130*/  VIADD R232, R202.reuse, 0x18 ;  /* 0x00000018cae87836 */ /* 0x040fe20000000000 */
[----:B------:R-:W-:Y:S01]  /*4140*/  I2FP.F32.S32 R228, R202 ;  /* 0x000000ca00e47245 */ /* 0x000fe20000201400 */
[C---:B------:R-:W-:Y:S02]  /*4150*/  VIADD R231, R202.reuse, 0x11 ;  /* 0x00000011cae77836 */ /* 0x040fe40000000000 */
[C---:B------:R-:W-:Y:S01]  /*4160*/  VIADD R230, R202.reuse, 0x10 ;  /* 0x00000010cae67836 */ /* 0x040fe20000000000 */
[----:B------:R-:W-:Y:S01]  /*4170*/  I2FP.F32.S32 R232, R232 ;  /* 0x000000e800e87245 */ /* 0x000fe20000201400 */
[C---:B------:R-:W-:Y:S01]  /*4180*/  VIADD R229, R202.reuse, 0x9 ;  /* 0x00000009cae57836 */ /* 0x040fe20000000000 */
[----:B------:R-:W-:Y:S01]  /*4190*/  I2FP.F32.S32 R231, R231 ;  /* 0x000000e700e77245 */ /* 0x000fe20000201400 */
[C---:B------:R-:W-:Y:S01]  /*41a0*/  VIADD R227, R202.reuse, 0x8 ;  /* 0x00000008cae37836 */ /* 0x040fe20000000000 */
[----:B------:R-:W-:Y:S01]  /*41b0*/  I2FP.F32.S32 R230, R230 ;  /* 0x000000e600e67245 */ /* 0x000fe20000201400 */
[C---:B------:R-:W-:Y:S01]  /*41c0*/  VIADD R226, R202.reuse, 0x1 ;  /* 0x00000001cae27836 */ /* 0x040fe20000000000 */
[----:B------:R-:W-:Y:S01]  /*41d0*/  I2FP.F32.S32 R229, R229 ;  /* 0x000000e500e57245 */ /* 0x000fe20000201400 */
[----:B------:R-:W-:Y:S01]  /*41e0*/  VIADD R224, R202, 0x19 ;  /* 0x00000019cae07836 */ /* 0x000fe20000000000 */
[----:B------:R-:W-:-:S02]  /*41f0*/  I2FP.F32.S32 R227, R227 ;  /* 0x000000e300e37245 */ /* 0x000fc40000201400 */
[----:B------:R-:W-:Y:S02]  /*4200*/  I2FP.F32.S32 R226, R226 ;  /* 0x000000e200e27245 */ /* 0x000fe40000201400 */
[----:B------:R-:W-:Y:S01]  /*4210*/  I2FP.F32.S32 R225, R224 ;  /* 0x000000e000e17245 */ /* 0x000fe20000201400 */
[----:B----4-:R-:W-:-:S07]  /*4220*/  @P3 FMUL.FTZ R200, R4, R3 ;  /* 0x0000000304c83220 */ /* 0x010fce0000410000 */
.L_x_767:
[----:B------:R-:W0:Y:S01]  /*4230*/  LDGDEPBAR ;  /* 0x00000000000079af */ /* 0x000e220000000000 */
[C---:B------:R-:W-:Y:S02]  /*4240*/  IADD3 R0, R187.reuse, R189, RZ ;  /* 0x000000bdbb007210 */ /* 0x040fe40007ffe0ff */
[-C--:B------:R-:W-:Y:S02]  /*4250*/  IADD3 R2, R187, R188.reuse, RZ ;  /* 0x000000bcbb027210 */ /* 0x080fe40007ffe0ff */
[----:B------:R-:W-:Y:S02]  /*4260*/  IADD3 R3, R0, R188, RZ ;  /* 0x000000bc00037210 */ /* 0x000fe40007ffe0ff */
[C---:B-----5:R-:W-:Y:S02]  /*4270*/  FSETP.NEU.FTZ.AND P0, PT, R209.reuse, -INF , PT ;  /* 0xff800000d100780b */ /* 0x060fe40003f1d000 */
[C---:B------:R-:W-:Y:S01]  /*4280*/  ISETP.GT.AND P4, PT, R208.reuse, R233, PT ;  /* 0x000000e9d000720c */ /* 0x040fe20003f84270 */
[----:B------:R-:W-:Y:S04]  /*4290*/  DEPBAR.LE SB0, 0x0 ;  /* 0x000080000000791a */ /* 0x000fe80000000000 */
[----:B------:R-:W-:Y:S06]  /*42a0*/  BAR.SYNC.DEFER_BLOCKING 0x0 ;  /* 0x0000000000007b1d */ /* 0x000fec0000010000 */
[----:B------:R-:W-:Y:S05]  /*42b0*/  LDSM.16.M88.4 R16, [R187] ;  /* 0x00000000bb10783b */ /* 0x000fea0000000200 */
[----:B------:R-:W1:Y:S05]  /*42c0*/  LDSM.16.M88.4 R8, [R182+UR5+0x12000] ;  /* 0x01200005b608783b */ /* 0x000e6a0008000200 */
[----:B------:R-:W2:Y:S05]  /*42d0*/  LDSM.16.M88.4 R68, [R182+UR5+0x12800] ;  /* 0x01280005b644783b */ /* 0x000eaa0008000200 */
[----:B------:R-:W-:Y:S05]  /*42e0*/  LDSM.16.M88.4 R72, [R0] ;  /* 0x000000000048783b */ /* 0x000fea0000000200 */
[----:B------:R-:W3:Y:S05]  /*42f0*/  LDSM.16.M88.4 R76, [R181] ;  /* 0x00000000b54c783b */ /* 0x000eea0000000200 */
[----:B------:R-:W4:Y:S05]  /*4300*/  LDSM.16.M88.4 R80, [R181+0x800] ;  /* 0x00080000b550783b */ /* 0x000f2a0000000200 */
[----:B------:R-:W-:Y:S05]  /*4310*/  LDSM.16.M88.4 R84, [R2] ;  /* 0x000000000254783b */ /* 0x000fea0000000200 */
[----:B------:R-:W4:Y:S05]  /*4320*/  LDSM.16.M88.4 R88, [R184] ;  /* 0x00000000b858783b */ /* 0x000f2a0000000200 */
[----:B------:R-:W-:Y:S01]  /*4330*/  LDSM.16.M88.4 R92, [R3] ;  /* 0x00000000035c783b */ /* 0x000fe20000000200 */
[C---:B-1----:R-:W-:Y:S04]  /*4340*/  HMMA.16816.F32.BF16 R4, R16.reuse, R8, RZ ;  /* 0x000000081004723c */ /* 0x042fe800000418ff */
[----:B------:R-:W-:Y:S02]  /*4350*/  LDSM.16.M88.4 R96, [R183] ;  /* 0x00000000b760783b */ /* 0x000fe40000000200 */
        /* <DEDUP_REMOVED lines=9> */
[----:B------:R-:W2:Y:S05]  /*43f0*/  LDSM.16.M88.4 R72, [R183+0x800] ;  /* 0x00080000b748783b */ /* 0x000eaa0000000200 */
[C---:B------:R-:W-:Y:S01]  /*4400*/  HMMA.16816.F32.BF16 R4, R84.reuse, R88, R4 ;  /* 0x000000585404723c */ /* 0x040fe20000041804 */
[----:B------:R-:W3:Y:S05]  /*4410*/  LDSM.16.M88.4 R80, [R182+UR5+0x14000] ;  /* 0x01400005b650783b */ /* 0x000eea0008000200 */
[C---:B------:R-:W-:Y:S01]  /*4420*/  HMMA.16816.F32.BF16 R8, R84.reuse, R90, R8 ;  /* 0x0000005a5408723c */ /* 0x040fe20000041808 */
[----:B------:R-:W-:Y:S05]  /*4430*/  LDSM.16.M88.4 R88, [R181+0x2000] ;  /* 0x00200000b558783b */ /* 0x000fea0000000200 */
[C---:B-1----:R-:W-:Y:S06]  /*4440*/  HMMA.16816.F32.BF16 R12, R84.reuse, R68, R12 ;  /* 0x00000044540c723c */ /* 0x042fec000004180c */
[----:B------:R-:W-:Y:S01]  /*4450*/  HMMA.16816.F32.BF16 R16, R84, R70, R16 ;  /* 0x000000465410723c */ /* 0x000fe20000041810 */
[----:B------:R-:W1:Y:S05]  /*4460*/  LDSM.16.M88.4 R68, [R182+UR5+0x14800] ;  /* 0x01480005b644783b */ /* 0x000e6a0008000200 */
[C---:B------:R-:W-:Y:S01]  /*4470*/  HMMA.16816.F32.BF16 R4, R92.reuse, R96, R4 ;  /* 0x000000605c04723c */ /* 0x040fe20000041804 */
[----:B------:R-:W4:Y:S05]  /*4480*/  LDSM.16.M88.4 R84, [R0+0x2000] ;  /* 0x002000000054783b */ /* 0x000f2a0000000200 */
[C---:B------:R-:W-:Y:S01]  /*4490*/  HMMA.16816.F32.BF16 R8, R92.reuse, R98, R8 ;  /* 0x000000625c08723c */ /* 0x040fe20000041808 */
[----:B------:R-:W-:Y:S05]  /*44a0*/  LDSM.16.M88.4 R96, [R184+0x2000] ;  /* 0x00200000b860783b */ /* 0x000fea0000000200 */
[C---:B--2---:R-:W-:Y:S06]  /*44b0*/  HMMA.16816.F32.BF16 R12, R92.reuse, R72, R12 ;  /* 0x000000485c0c723c */ /* 0x044fec000004180c */
[----:B------:R-:W-:Y:S01]  /*44c0*/  HMMA.16816.F32.BF16 R16, R92, R74, R16 ;  /* 0x0000004a5c10723c */ /* 0x000fe20000041810 */
[----:B------:R-:W2:Y:S05]  /*44d0*/  LDSM.16.M88.4 R72, [R181+0x2800] ;  /* 0x00280000b548783b */ /* 0x000eaa0000000200 */
[C---:B---3--:R-:W-:Y:S01]  /*44e0*/  HMMA.16816.F32.BF16 R4, R76.reuse, R80, R4 ;  /* 0x000000504c04723c */ /* 0x048fe20000041804 */
[----:B------:R-:W3:Y:S05]  /*44f0*/  LDSM.16.M88.4 R92, [R2+0x2000] ;  /* 0x00200000025c783b */ /* 0x000eea0000000200 */
[C---:B------:R-:W-:Y:S01]  /*4500*/  HMMA.16816.F32.BF16 R8, R76.reuse, R82, R8 ;  /* 0x000000524c08723c */ /* 0x040fe20000041808 */
[----:B------:R-:W-:Y:S05]  /*4510*/  LDSM.16.M88.4 R80, [R183+0x2000] ;  /* 0x00200000b750783b */ /* 0x000fea0000000200 */
[C---:B-1----:R-:W-:Y:S06]  /*4520*/  HMMA.16816.F32.BF16 R12, R76.reuse, R68, R12 ;  /* 0x000000444c0c723c */ /* 0x042fec000004180c */
[----:B------:R-:W-:Y:S01]  /*4530*/  HMMA.16816.F32.BF16 R16, R76, R70, R16 ;  /* 0x000000464c10723c */ /* 0x000fe20000041810 */
[----:B------:R-:W1:Y:S05]  /*4540*/  LDSM.16.M88.4 R68, [R184+0x2800] ;  /* 0x00280000b844783b */ /* 0x000e6a0000000200 */
[C---:B----4-:R-:W-:Y:S01]  /*4550*/  HMMA.16816.F32.BF16 R4, R84.reuse, R88, R4 ;  /* 0x000000585404723c */ /* 0x050fe20000041804 */
[----:B------:R-:W4:Y:S05]  /*4560*/  LDSM.16.M88.4 R76, [R3+0x2000] ;  /* 0x00200000034c783b */ /* 0x000f2a0000000200 */
[C---:B------:R-:W-:Y:S01]  /*4570*/  HMMA.16816.F32.BF16 R8, R84.reuse, R90, R8 ;  /* 0x0000005a5408723c */ /* 0x040fe20000041808 */
[----:B------:R-:W-:Y:S05]  /*4580*/  LDSM.16.M88.4 R88, [R182+UR5+0x16000] ;  /* 0x01600005b658783b */ /* 0x000fea0008000200 */
        /* <DEDUP_REMOVED lines=9> */
[----:B------:R-:W1:Y:S05]  /*4620*/  LDSM.16.M88.4 R68, [R182+UR5+0x16800] ;  /* 0x01680005b644783b */ /* 0x000e6a0008000200 */
[C---:B----4-:R-:W-:Y:S01]  /*4630*/  HMMA.16816.F32.BF16 R4, R76.reuse, R80, R4 ;  /* 0x000000504c04723c */ /* 0x050fe20000041804 */
[----:B------:R4:W1:Y:S05]  /*4640*/  LDSM.16.M88.4 R92, [R0+0x4000] ;  /* 0x00400000005c783b */ /* 0x00086a0000000200 */
[C---:B------:R-:W-:Y:S01]  /*4650*/  HMMA.16816.F32.BF16 R8, R76.reuse, R82, R8 ;  /* 0x000000524c08723c */ /* 0x040fe20000041808 */
[----:B------:R-:W-:Y:S05]  /*4660*/  LDSM.16.M88.4 R80, [R184+0x4000] ;  /* 0x00400000b850783b */ /* 0x000fea0000000200 */
[C---:B--2---:R-:W-:Y:S06]  /*4670*/  HMMA.16816.F32.BF16 R12, R76.reuse, R72, R12 ;  /* 0x000000484c0c723c */ /* 0x044fec000004180c */
[----:B------:R-:W-:Y:S01]  /*4680*/  HMMA.16816.F32.BF16 R16, R76, R74, R16 ;  /* 0x0000004a4c10723c */ /* 0x000fe20000041810 */
[----:B------:R-:W2:Y:S05]  /*4690*/  LDSM.16.M88.4 R72, [R181+0x4800] ;  /* 0x00480000b548783b */ /* 0x000eaa0000000200 */
[C---:B---3--:R-:W-:Y:S01]  /*46a0*/  HMMA.16816.F32.BF16 R4, R84.reuse, R88, R4 ;  /* 0x000000585404723c */ /* 0x048fe20000041804 */
[----:B------:R3:W2:Y:S04]  /*46b0*/  LDSM.16.M88.4 R76, [R2+0x4000] ;  /* 0x00400000024c783b */ /* 0x0006a80000000200 */
[----:B----4-:R-:W-:Y:S01]  /*46c0*/  SHF.L.U32 R0, R208, 0x6, RZ ;  /* 0x00000006d0007819 */ /* 0x010fe200000006ff */
[C---:B------:R-:W-:Y:S01]  /*46d0*/  HMMA.16816.F32.BF16 R8, R84.reuse, R90, R8 ;  /* 0x0000005a5408723c */ /* 0x040fe20000041808 */
[----:B------:R-:W-:Y:S02]  /*46e0*/  LDSM.16.M88.4 R88, [R183+0x4000] ;  /* 0x00400000b758783b */ /* 0x000fe40000000200 */
[----:B------:R-:W-:Y:S03]  /*46f0*/  ISETP.GE.AND P2, PT, R0, R241, PT ;  /* 0x000000f10000720c */ /* 0x000fe60003f46270 */
[C---:B-1----:R-:W-:Y:S06]  /*4700*/  HMMA.16816.F32.BF16 R12, R84.reuse, R68, R12 ;  /* 0x00000044540c723c */ /* 0x042fec000004180c */
[----:B------:R-:W-:Y:S01]  /*4710*/  HMMA.16816.F32.BF16 R16, R84, R70, R16 ;  /* 0x000000465410723c */ /* 0x000fe20000041810 */
[----:B------:R-:W1:Y:S05]  /*4720*/  LDSM.16.M88.4 R68, [R184+0x4800] ;  /* 0x00480000b844783b */ /* 0x000e6a0000000200 */
[C---:B------:R-:W-:Y:S01]  /*4730*/  HMMA.16816.F32.BF16 R4, R92.reuse, R96, R4 ;  /* 0x000000605c04723c */ /* 0x040fe20000041804 */
[----:B------:R-:W4:Y:S04]  /*4740*/  LDSM.16.M88.4 R84, [R3+0x4000] ;  /* 0x004000000354783b */ /* 0x000f280000000200 */
[----:B---3--:R-:W-:Y:S01]  /*4750*/  SHF.L.U32 R2, R238, 0x6, RZ ;  /* 0x00000006ee027819 */ /* 0x008fe200000006ff */
[C---:B------:R-:W-:Y:S05]  /*4760*/  HMMA.16816.F32.BF16 R8, R92.reuse, R98, R8 ;  /* 0x000000625c08723c */ /* 0x040fea0000041808 */
[----:B------:R-:W-:Y:S01]  /*4770*/  IADD3 R2, R2, 0x40, RZ ;  /* 0x0000004002027810 */ /* 0x000fe20007ffe0ff */
[C---:B--2---:R-:W-:Y:S03]  /*4780*/  HMMA.16816.F32.BF16 R12, R92.reuse, R72, R12 ;  /* 0x000000485c0c723c */ /* 0x044fe6000004180c */
[-C--:B------:R-:W-:Y:S02]  /*4790*/  ISETP.LT.AND P2, PT, R2, R221.reuse, P2 ;  /* 0x000000dd0200720c */ /* 0x080fe40001741270 */
[----:B------:R-:W-:Y:S01]  /*47a0*/  FMUL.FTZ R2, R209, 1.4426950216293334961 ;  /* 0x3fb8aa3bd1027820 */ /* 0x000fe20000410000 */
[----:B------:R-:W-:Y:S05]  /*47b0*/  HMMA.16816.F32.BF16 R16, R92, R74, R16 ;  /* 0x0000004a5c10723c */ /* 0x000fea0000041810 */
[----:B------:R-:W-:Y:S01]  /*47c0*/  FSEL R2, R2, RZ, P0 ;  /* 0x000000ff02027208 */ /* 0x000fe20000000000 */
[C---:B------:R-:W-:Y:S05]  /*47d0*/  HMMA.16816.F32.BF16 R4, R76.reuse, R80, R4 ;  /* 0x000000504c04723c */ /* 0x040fea0000041804 */
[----:B------:R-:W-:Y:S01]  /*47e0*/  FSETP.NEU.FTZ.AND P0, PT, R212, -INF , PT ;  /* 0xff800000d400780b */ /* 0x000fe20003f1d000 */
[C---:B------:R-:W-:Y:S06]  /*47f0*/  HMMA.16816.F32.BF16 R8, R76.reuse, R82, R8 ;  /* 0x000000524c08723c */ /* 0x040fec0000041808 */
[C---:B-1----:R-:W-:Y:S06]  /*4800*/  HMMA.16816.F32.BF16 R12, R76.reuse, R68, R12 ;  /* 0x000000444c0c723c */ /* 0x042fec000004180c */
[----:B------:R-:W-:Y:S01]  /*4810*/  HMMA.16816.F32.BF16 R16, R76, R70, R16 ;  /* 0x000000464c10723c */ /* 0x000fe20000041810 */
[----:B------:R-:W1:Y:S05]  /*4820*/  LDSM.16.M88.4 R68, [R183+0x4800] ;  /* 0x00480000b744783b */ /* 0x000e6a0000000200 */
[C---:B----4-:R-:W-:Y:S06]  /*4830*/  HMMA.16816.F32.BF16 R4, R84.reuse, R88, R4 ;  /* 0x000000585404723c */ /* 0x050fec0000041804 */
        /* <DEDUP_REMOVED lines=12> */
[----:B------:R1:W4:Y:S02]  /*4900*/  MUFU.TANH R153, R4 ;  /* 0x0000000400997308 */ /* 0x0003240000002400 */
[----:B------:R-:W-:Y:S08]  /*4910*/  HMMA.16816.F32.BF16 R16, R84, R70, R16 ;  /* 0x000000465410723c */ /* 0x000ff00000041810 */
[----:B------:R4:W-:Y:S03]  /*4920*/  MUFU.TANH R162, R6 ;  /* 0x0000000600a27308 */ /* 0x0009e60000002400 */
[----:B--2---:R-:W-:Y:S01]  /*4930*/  @!P2 IADD3 R5, R246, R0, RZ ;  /* 0x00000000f605a210 */ /* 0x004fe20007ffe0ff */
[-C--:B---3--:R-:W-:Y:S06]  /*4940*/  FFMA.FTZ R0, R226, R200.reuse, R152 ;  /* 0x000000c8e2007223 */ /* 0x088fec0000010098 */
[----:B------:R2:W3:Y:S01]  /*4950*/  MUFU.TANH R159, R7 ;  /* 0x00000007009f7308 */ /* 0x0004e20000002400 */
[----:B-1----:R-:W-:Y:S01]  /*4960*/  @!P2 VIMNMX R4, R5, R221, PT ;  /* 0x000000dd0504a248 */ /* 0x002fe20003fe0100 */
[----:B----4-:R-:W-:Y:S03]  /*4970*/  FFMA.FTZ R3, R228, R200, R153 ;  /* 0x000000c8e4037223 */ /* 0x010fe60000010099 */
[-C--:B------:R-:W-:Y:S01]  /*4980*/  @!P2 ISETP.GE.AND P1, PT, R202, R4.reuse, PT ;  /* 0x00000004ca00a20c */ /* 0x080fe20003f26270 */
[----:B------:R-:W-:Y:S04]  /*4990*/  FMUL.FTZ R12, R12, UR8 ;  /* 0x000000080c0c7c20 */ /* 0x000fe80008410000 */
[----:B------:R1:W4:Y:S01]  /*49a0*/  MUFU.TANH R151, R8 ;  /* 0x0000000800977308 */ /* 0x0003220000002400 */
[----:B------:R-:W-:Y:S01]  /*49b0*/  @!P2 FSEL R3, R3, -INF , !P1 ;  /* 0xff8000000303a808 */ /* 0x000fe20004800000 */
[----:B------:R-:W-:Y:S01]  /*49c0*/  FMUL.FTZ R13, R13, UR8 ;  /* 0x000000080d0d7c20 */ /* 0x000fe20008410000 */
[----:B------:R-:W-:Y:S01]  /*49d0*/  FMUL.FTZ R14, R14, UR8 ;  /* 0x000000080e0e7c20 */ /* 0x000fe20008410000 */
[----:B------:R-:W-:Y:S01]  /*49e0*/  FMUL.FTZ R15, R15, UR8 ;  /* 0x000000080f0f7c20 */ /* 0x000fe20008410000 */
[----:B------:R-:W-:Y:S01]  /*49f0*/  FMUL.FTZ R16, R16, UR8 ;  /* 0x0000000810107c20 */ /* 0x000fe20008410000 */
[--C-:B------:R-:W-:Y:S01]  /*4a00*/  FFMA.FTZ R6, R3, UR7, -R2.reuse ;  /* 0x0000000703067c23 */ /* 0x100fe20008010802 */
[----:B------:R-:W-:Y:S01]  /*4a10*/  @!P2 VIADDMNMX R3, R5, 0x8, R221, PT ;  /* 0x000000080503a846 */ /* 0x000fe200038001dd */
[----:B------:R-:W-:Y:S01]  /*4a20*/  FMUL.FTZ R5, R212, 1.4426950216293334961 ;  /* 0x3fb8aa3bd4057820 */ /* 0x000fe20000410000 */
[----:B--2---:R-:W-:Y:S01]  /*4a30*/  @!P2 IADD3 R7, R202, 0x1, RZ ;  /* 0x00000001ca07a810 */ /* 0x004fe20007ffe0ff */
[----:B------:R2:W-:Y:S01]  /*4a40*/  MUFU.EX2 R170, R6 ;  /* 0x0000000600aa7308 */ /* 0x0005e20000000800 */
[----:B------:R-:W-:Y:S01]  /*4a50*/  FMUL.FTZ R18, R18, UR8 ;  /* 0x0000000812127c20 */ /* 0x000fe20008410000 */
[----:B------:R-:W-:Y:S01]  /*4a60*/  FMUL.FTZ R17, R17, UR8 ;  /* 0x0000000811117c20 */ /* 0x000fe20008410000 */
[----:B------:R-:W-:Y:S01]  /*4a70*/  @!P2 ISETP.GE.AND P1, PT, R7, R4, PT ;  /* 0x000000040700a20c */ /* 0x000fe20003f26270 */
[----:B------:R-:W-:Y:S03]  /*4a80*/  FMUL.FTZ R19, R19, UR8 ;  /* 0x0000000813137c20 */ /* 0x000fe60008410000 */
[----:B------:R-:W-:Y:S03]  /*4a90*/  @!P2 FSEL R0, R0, -INF , !P1 ;  /* 0xff8000000000a808 */ /* 0x000fe60004800000 */
[----:B------:R-:W4:Y:S01]  /*4aa0*/  MUFU.TANH R150, R9 ;  /* 0x0000000900967308 */ /* 0x000f220000002400 */
[-C--:B------:R-:W-:Y:S01]  /*4ab0*/  @!P2 ISETP.GE.AND P1, PT, R202, R3.reuse, PT ;  /* 0x00000003ca00a20c */ /* 0x080fe20003f26270 */
[----:B-1----:R-:W-:Y:S01]  /*4ac0*/  FFMA.FTZ R8, R0, UR7, -R2 ;  /* 0x0000000700087c23 */ /* 0x002fe20008010802 */
[----:B------:R-:W-:Y:S01]  /*4ad0*/  FSEL R0, R5, RZ, P0 ;  /* 0x000000ff05007208 */ /* 0x000fe20000000000 */
[-C--:B---3--:R-:W-:Y:S01]  /*4ae0*/  FFMA.FTZ R5, R226, R200.reuse, R159 ;  /* 0x000000c8e2057223 */ /* 0x088fe2000001009f */
[-C--:B------:R-:W-:Y:S05]  /*4af0*/  @!P2 ISETP.GE.AND P0, PT, R7, R3.reuse, PT ;  /* 0x000000030700a20c */ /* 0x080fea0003f06270 */
[----:B------:R1:W-:Y:S01]  /*4b00*/  MUFU.EX2 R168, R8 ;  /* 0x0000000800a87308 */ /* 0x0003e20000000800 */
[----:B--2---:R-:W-:Y:S01]  /*4b10*/  FFMA.FTZ R6, R228, R200, R162 ;  /* 0x000000c8e4067223 */ /* 0x004fe200000100a2 */
[----:B------:R-:W-:Y:S02]  /*4b20*/  @!P2 IADD3 R7, R202, 0x8, RZ ;  /* 0x00000008ca07a810 */ /* 0x000fe40007ffe0ff */
[----:B------:R-:W-:Y:S02]  /*4b30*/  @!P2 FSEL R5, R5, -INF , !P0 ;  /* 0xff8000000505a808 */ /* 0x000fe40004000000 */
[----:B------:R-:W-:Y:S02]  /*4b40*/  @!P2 FSEL R6, R6, -INF , !P1 ;  /* 0xff8000000606a808 */ /* 0x000fe40004800000 */
[----:B------:R-:W-:Y:S01]  /*4b50*/  @!P2 ISETP.GE.AND P0, PT, R7, R4, PT ;  /* 0x000000040700a20c */ /* 0x000fe20003f06270 */
[--C-:B------:R-:W-:Y:S01]  /*4b60*/  FFMA.FTZ R5, R5, UR7, -R0.reuse ;  /* 0x0000000705057c23 */ /* 0x100fe20008010800 */
[----:B------:R-:W2:Y:S01]  /*4b70*/  MUFU.TANH R161, R10 ;  /* 0x0000000a00a17308 */ /* 0x000ea20000002400 */
[----:B------:R-:W-:Y:S01]  /*4b80*/  FFMA.FTZ R6, R6, UR7, -R0 ;  /* 0x0000000706067c23 */ /* 0x000fe20008010800 */
[----:B-1----:R-:W-:Y:S08]  /*4b90*/  @!P2 IADD3 R8, R202, 0x9, RZ ;  /* 0x00000009ca08a810 */ /* 0x002ff00007ffe0ff */
[----:B------:R4:W-:Y:S10]  /*4ba0*/  MUFU.EX2 R178, R6 ;  /* 0x0000000600b27308 */ /* 0x0009f40000000800 */
[----:B------:R1:W-:Y:S10]  /*4bb0*/  MUFU.EX2 R176, R5 ;  /* 0x0000000500b07308 */ /* 0x0003f40000000800 */
[----:B------:R-:W3:Y:S01]  /*4bc0*/  MUFU.TANH R160, R11 ;  /* 0x0000000b00a07308 */ /* 0x000ee20000002400 */
[----:B----4-:R-:W-:Y:S05]  /*4bd0*/  FFMA.FTZ R6, R227, R200, R151 ;  /* 0x000000c8e3067223 */ /* 0x010fea0000010097 */
[----:B------:R-:W-:Y:S02]  /*4be0*/  @!P2 FSEL R6, R6, -INF , !P0 ;  /* 0xff8000000606a808 */ /* 0x000fe40004000000 */
[----:B------:R-:W-:Y:S01]  /*4bf0*/  @!P2 ISETP.GE.AND P0, PT, R8, R4, PT ;  /* 0x000000040800a20c */ /* 0x000fe20003f06270 */
[-C--:B-1----:R-:W-:Y:S01]  /*4c00*/  FFMA.FTZ R5, R229, R200.reuse, R150 ;  /* 0x000000c8e5057223 */ /* 0x082fe20000010096 */
[----:B------:R-:W1:Y:S01]  /*4c10*/  MUFU.TANH R154, R12 ;  /* 0x0000000c009a7308 */ /* 0x000e620000002400 */
[--C-:B------:R-:W-:Y:S03]  /*4c20*/  FFMA.FTZ R6, R6, UR7, -R2.reuse ;  /* 0x0000000706067c23 */ /* 0x100fe60008010802 */
[----:B------:R-:W-:Y:S02]  /*4c30*/  @!P2 FSEL R5, R5, -INF , !P0 ;  /* 0xff8000000505a808 */ /* 0x000fe40004000000 */
[-C--:B------:R-:W-:Y:S04]  /*4c40*/  @!P2 ISETP.GE.AND P0, PT, R7, R3.reuse, PT ;  /* 0x000000030700a20c */ /* 0x080fe80003f06270 */
[----:B------:R2:W-:Y:S01]  /*4c50*/  MUFU.EX2 R167, R6 ;  /* 0x0000000600a77308 */ /* 0x0005e20000000800 */
[----:B------:R-:W-:Y:S01]  /*4c60*/  FFMA.FTZ R5, R5, UR7, -R2 ;  /* 0x0000000705057c23 */ /* 0x000fe20008010802 */
[----:B------:R-:W-:Y:S08]  /*4c70*/  @!P2 IADD3 R7, R202, 0x10, RZ ;  /* 0x00000010ca07a810 */ /* 0x000ff00007ffe0ff */
[----:B------:R3:W-:Y:S10]  /*4c80*/  MUFU.EX2 R165, R5 ;  /* 0x0000000500a57308 */ /* 0x0007f40000000800 */
[----:B------:R-:W4:Y:S01]  /*4c90*/  MUFU.TANH R149, R13 ;  /* 0x0000000d00957308 */ /* 0x000f220000002400 */
[-C--:B--2---:R-:W-:Y:S05]  /*4ca0*/  FFMA.FTZ R6, R227, R200.reuse, R161 ;  /* 0x000000c8e3067223 */ /* 0x084fea00000100a1 */
[----:B------:R-:W-:Y:S02]  /*4cb0*/  @!P2 FSEL R6, R6, -INF , !P0 ;  /* 0xff8000000606a808 */ /* 0x000fe40004000000 */
[-C--:B------:R-:W-:Y:S01]  /*4cc0*/  @!P2 ISETP.GE.AND P0, PT, R8, R3.reuse, PT ;  /* 0x000000030800a20c */ /* 0x080fe20003f06270 */
[----:B---3--:R-:W-:Y:S01]  /*4cd0*/  FFMA.FTZ R5, R229, R200, R160 ;  /* 0x000000c8e5057223 */ /* 0x008fe200000100a0 */
[----:B------:R-:W-:Y:S01]  /*4ce0*/  @!P2 IADD3 R8, R202, 0x11, RZ ;  /* 0x00000011ca08a810 */ /* 0x000fe20007ffe0ff */
[--C-:B------:R-:W-:Y:S01]  /*4cf0*/  FFMA.FTZ R6, R6, UR7, -R0.reuse ;  /* 0x0000000706067c23 */ /* 0x100fe20008010800 */
[----:B------:R-:W2:Y:S02]  /*4d00*/  MUFU.TANH R158, R14 ;  /* 0x0000000e009e7308 */ /* 0x000ea40000002400 */
[----:B------:R-:W-:Y:S02]  /*4d10*/  @!P2 FSEL R5, R5, -INF , !P0 ;  /* 0xff8000000505a808 */ /* 0x000fe40004000000 */
[----:B------:R-:W-:Y:S03]  /*4d20*/  @!P2 ISETP.GE.AND P0, PT, R7, R4, PT ;  /* 0x000000040700a20c */ /* 0x000fe60003f06270 */
[----:B------:R-:W-:Y:S03]  /*4d30*/  FFMA.FTZ R5, R5, UR7, -R0 ;  /* 0x0000000705057c23 */ /* 0x000fe60008010800 */
[----:B------:R1:W-:Y:S10]  /*4d40*/  MUFU.EX2 R174, R6 ;  /* 0x0000000600ae7308 */ /* 0x0003f40000000800 */
[----:B------:R4:W-:Y:S10]  /*4d50*/  MUFU.EX2 R173, R5 ;  /* 0x0000000500ad7308 */ /* 0x0009f40000000800 */
[----:B------:R-:W3:Y:S01]  /*4d60*/  MUFU.TANH R157, R15 ;  /* 0x0000000f009d7308 */ /* 0x000ee20000002400 */
[----:B-1----:R-:W-:Y:S05]  /*4d70*/  FFMA.FTZ R6, R230, R200, R154 ;  /* 0x000000c8e6067223 */ /* 0x002fea000001009a */
[----:B------:R-:W-:Y:S02]  /*4d80*/  @!P2 FSEL R6, R6, -INF , !P0 ;  /* 0xff8000000606a808 */ /* 0x000fe40004000000 */
[----:B------:R-:W-:Y:S01]  /*4d90*/  @!P2 ISETP.GE.AND P0, PT, R8, R4, PT ;  /* 0x000000040800a20c */ /* 0x000fe20003f06270 */
[-C--:B----4-:R-:W-:Y:S01]  /*4da0*/  FFMA.FTZ R5, R231, R200.reuse, R149 ;  /* 0x000000c8e7057223 */ /* 0x090fe20000010095 */
[----:B------:R-:W1:Y:S01]  /*4db0*/  MUFU.TANH R148, R16 ;  /* 0x0000001000947308 */ /* 0x000e620000002400 */
[--C-:B------:R-:W-:Y:S03]  /*4dc0*/  FFMA.FTZ R6, R6, UR7, -R2.reuse ;  /* 0x0000000706067c23 */ /* 0x100fe60008010802 */
[----:B------:R-:W-:Y:S02]  /*4dd0*/  @!P2 FSEL R5, R5, -INF , !P0 ;  /* 0xff8000000505a808 */ /* 0x000fe40004000000 */
[-C--:B------:R-:W-:Y:S04]  /*4de0*/  @!P2 ISETP.GE.AND P0, PT, R7, R3.reuse, PT ;  /* 0x000000030700a20c */ /* 0x080fe80003f06270 */
[----:B------:R2:W-:Y:S01]  /*4df0*/  MUFU.EX2 R169, R6 ;  /* 0x0000000600a97308 */ /* 0x0005e20000000800 */
[----:B------:R-:W-:Y:S01]  /*4e00*/  FFMA.FTZ R5, R5, UR7, -R2 ;  /* 0x0000000705057c23 */ /* 0x000fe20008010802 */
[----:B------:R-:W-:Y:S04]  /*4e10*/  @!P2 IADD3 R7, R202, 0x18, RZ ;  /* 0x00000018ca07a810 */ /* 0x000fe80007ffe0ff */
[-C--:B------:R-:W-:Y:S04]  /*4e20*/  @!P2 ISETP.GE.AND P1, PT, R7, R3.reuse, PT ;  /* 0x000000030700a20c */ /* 0x080fe80003f26270 */
[----:B------:R3:W-:Y:S10]  /*4e30*/  MUFU.EX2 R166, R5 ;  /* 0x0000000500a67308 */ /* 0x0007f40000000800 */
[----:B------:R-:W4:Y:S01]  /*4e40*/  MUFU.TANH R156, R18 ;  /* 0x00000012009c7308 */ /* 0x000f220000002400 */
[-C--:B--2---:R-:W-:Y:S05]  /*4e50*/  FFMA.FTZ R6, R230, R200.reuse, R158 ;  /* 0x000000c8e6067223 */ /* 0x084fea000001009e */
[----:B------:R-:W-:Y:S02]  /*4e60*/  @!P2 FSEL R6, R6, -INF , !P0 ;  /* 0xff8000000606a808 */ /* 0x000fe40004000000 */
[-C--:B------:R-:W-:Y:S01]  /*4e70*/  @!P2 ISETP.GE.AND P0, PT, R8, R3.reuse, PT ;  /* 0x000000030800a20c */ /* 0x080fe20003f06270 */
[----:B---3--:R-:W-:Y:S01]  /*4e80*/  FFMA.FTZ R5, R231, R200, R157 ;  /* 0x000000c8e7057223 */ /* 0x008fe2000001009d */
[----:B------:R-:W2:Y:S01]  /*4e90*/  MUFU.TANH R99, R17 ;  /* 0x0000001100637308 */ /* 0x000ea20000002400 */
[--C-:B------:R-:W-:Y:S03]  /*4ea0*/  FFMA.FTZ R6, R6, UR7, -R0.reuse ;  /* 0x0000000706067c23 */ /* 0x100fe60008010800 */
[----:B------:R-:W-:Y:S02]  /*4eb0*/  @!P2 FSEL R5, R5, -INF , !P0 ;  /* 0xff8000000505a808 */ /* 0x000fe40004000000 */
[----:B------:R-:W-:Y:S04]  /*4ec0*/  @!P2 ISETP.GE.AND P0, PT, R7, R4, PT ;  /* 0x000000040700a20c */ /* 0x000fe80003f06270 */
[----:B------:R1:W-:Y:S01]  /*4ed0*/  MUFU.EX2 R177, R6 ;  /* 0x0000000600b17308 */ /* 0x0003e20000000800 */
[----:B------:R-:W-:Y:S09]  /*4ee0*/  FFMA.FTZ R5, R5, UR7, -R0 ;  /* 0x0000000705057c23 */ /* 0x000ff20008010800 */
[----:B------:R2:W-:Y:S10]  /*4ef0*/  MUFU.EX2 R175, R5 ;  /* 0x0000000500af7308 */ /* 0x0005f40000000800 */
[----:B------:R-:W3:Y:S01]  /*4f00*/  MUFU.TANH R155, R19 ;  /* 0x00000013009b7308 */ /* 0x000ee20000002400 */
[----:B-1----:R-:W-:Y:S05]  /*4f10*/  FFMA.FTZ R6, R232, R200, R148 ;  /* 0x000000c8e8067223 */ /* 0x002fea0000010094 */
[----:B------:R-:W-:Y:S02]  /*4f20*/  @!P2 FSEL R6, R6, -INF , !P0 ;  /* 0xff8000000606a808 */ /* 0x000fe40004000000 */
[----:B------:R-:W-:Y:S01]  /*4f30*/  @!P2 ISETP.GE.AND P0, PT, R224, R4, PT ;  /* 0x00000004e000a20c */ /* 0x000fe20003f06270 */
[-C--:B----4-:R-:W-:Y:S01]  /*4f40*/  FFMA.FTZ R4, R232, R200.reuse, R156 ;  /* 0x000000c8e8047223 */ /* 0x090fe2000001009c */
[-C--:B--2---:R-:W-:Y:S01]  /*4f50*/  FFMA.FTZ R5, R225, R200.reuse, R99 ;  /* 0x000000c8e1057223 */ /* 0x084fe20000010063 */
[----:B------:R-:W-:Y:S03]  /*4f60*/  FFMA.FTZ R6, R6, UR7, -R2 ;  /* 0x0000000706067c23 */ /* 0x000fe60008010802 */
[----:B------:R-:W-:Y:S01]  /*4f70*/  @!P2 FSEL R4, R4, -INF , !P1 ;  /* 0xff8000000404a808 */ /* 0x000fe20004800000 */
[----:B------:R-:W-:Y:S01]  /*4f80*/  MUFU.EX2 R164, R6 ;  /* 0x0000000600a47308 */ /* 0x000fe20000000800 */
[----:B------:R-:W-:Y:S02]  /*4f90*/  @!P2 FSEL R5, R5, -INF , !P0 ;  /* 0xff8000000505a808 */ /* 0x000fe40004000000 */
[----:B------:R-:W-:Y:S01]  /*4fa0*/  @!P2 ISETP.GE.AND P0, PT, R224, R3, PT ;  /* 0x00000003e000a20c */ /* 0x000fe20003f06270 */
[----:B------:R-:W-:Y:S01]  /*4fb0*/  FFMA.FTZ R4, R4, UR7, -R0 ;  /* 0x0000000704047c23 */ /* 0x000fe20008010800 */
[----:B---3--:R-:W-:Y:S01]  /*4fc0*/  FFMA.FTZ R3, R225, R200, R155 ;  /* 0x000000c8e1037223 */ /* 0x008fe2000001009b */
[----:B------:R-:W-:Y:S01]  /*4fd0*/  FFMA.FTZ R2, R5, UR7, -R2 ;  /* 0x0000000705027c23 */ /* 0x000fe20008010802 */
[----:B------:R-:W-:Y:S03]  /*4fe0*/  F2FP.BF16.F32.PACK_AB R5, R166, R169 ;  /* 0x000000a9a605723e */ /* 0x000fe600000010ff */
[----:B------:R1:W-:Y:S01]  /*4ff0*/  MUFU.EX2 R172, R4 ;  /* 0x0000000400ac7308 */ /* 0x0003e20000000800 */
[----:B------:R-:W-:Y:S02]  /*5000*/  @!P2 FSEL R3, R3, -INF , !P0 ;  /* 0xff8000000303a808 */ /* 0x000fe40004000000 */
[----:B------:R-:W-:Y:S03]  /*5010*/  IADD3 R92, P0, R244, R223, RZ ;  /* 0x000000dff45c7210 */ /* 0x000fe60007f1e0ff */
[----:B------:R-:W-:Y:S04]  /*5020*/  FFMA.FTZ R0, R3, UR7, -R0 ;  /* 0x0000000703007c23 */ /* 0x000fe80008010800 */
[----:B------:R2:W3:Y:S01]  /*5030*/  MUFU.EX2 R163, R2 ;  /* 0x0000000200a37308 */ /* 0x0004e20000000800 */
[----:B------:R-:W-:Y:S02]  /*5040*/  F2FP.BF16.F32.PACK_AB R3, R176, R178 ;  /* 0x000000b2b003723e */ /* 0x000fe400000010ff */
[----:B------:R-:W-:Y:S03]  /*5050*/  IADD3.X R93, R245, R222, RZ, P0, !PT ;  /* 0x000000def55d7210 */ /* 0x000fe600007fe4ff */
[----:B------:R3:W-:Y:S04]  /*5060*/  STS [R215+0x20400], R3 ;  /* 0x02040003d7007388 */ /* 0x0007e80000000800 */
[----:B------:R4:W3:Y:S01]  /*5070*/  MUFU.EX2 R171, R0 ;  /* 0x0000000000ab7308 */ /* 0x0008e20000000800 */
[----:B-1----:R-:W-:Y:S01]  /*5080*/  F2FP.BF16.F32.PACK_AB R4, R168, R170 ;  /* 0x000000aaa804723e */ /* 0x002fe200000010ff */
[----:B------:R-:W3:Y:S05]  /*5090*/  LDG.E R98, desc[UR14][R92.64] ;  /* 0x0000000e5c627981 */ /* 0x000eea000c1e1900 */
[----:B------:R1:W-:Y:S01]  /*50a0*/  STS [R215+0x20000], R4 ;  /* 0x02000004d7007388 */ /* 0x0003e20000000800 */
[----:B--2---:R-:W-:Y:S04]  /*50b0*/  F2FP.BF16.F32.PACK_AB R2, R165, R167 ;  /* 0x000000a7a502723e */ /* 0x004fe800000010ff */
[----:B------:R2:W2:Y:S05]  /*50c0*/  LDG.E R97, desc[UR14][R92.64+0x20] ;  /* 0x0000200e5c617981 */ /* 0x0004aa000c1e1900 */
[----:B------:R1:W-:Y:S01]  /*50d0*/  STS [R218+0x20000], R2 ;  /* 0x02000002da007388 */ /* 0x0003e20000000800 */
[----:B----4-:R-:W-:Y:S05]  /*50e0*/  F2FP.BF16.F32.PACK_AB R0, R173, R174 ;  /* 0x000000aead00723e */ /* 0x010fea00000010ff */
[----:B------:R4:W-:Y:S01]  /*50f0*/  STS [R218+0x20400], R0 ;  /* 0x02040000da007388 */ /* 0x0009e20000000800 */
[----:B---3--:R-:W-:Y:S04]  /*5100*/  F2FP.BF16.F32.PACK_AB R3, R163, R164 ;  /* 0x000000a4a303723e */ /* 0x008fe800000010ff */
[----:B------:R-:W-:Y:S01]  /*5110*/  STS [R216+0x20000], R5 ;  /* 0x02000005d8007388 */ /* 0x000fe20000000800 */
[----:B-1----:R-:W-:Y:S05]  /*5120*/  F2FP.BF16.F32.PACK_AB R4, R175, R177 ;  /* 0x000000b1af04723e */ /* 0x002fea00000010ff */
[----:B------:R-:W-:Y:S01]  /*5130*/  STS [R216+0x20400], R4 ;  /* 0x02040004d8007388 */ /* 0x000fe20000000800 */
[----:B------:R-:W-:Y:S04]  /*5140*/  F2FP.BF16.F32.PACK_AB R2, R171, R172 ;  /* 0x000000acab02723e */ /* 0x000fe800000010ff */
[----:B------:R1:W-:Y:S05]  /*5150*/  STS [R217+0x20000], R3 ;  /* 0x02000003d9007388 */ /* 0x0003ea0000000800 */
[----:B------:R3:W-:Y:S01]  /*5160*/  STS [R217+0x20400], R2 ;  /* 0x02040002d9007388 */ /* 0x0007e20000000800 */
[----:B----4-:R-:W-:Y:S04]  /*5170*/  LEA R0, R194, UR5, 0x1 ;  /* 0x00000005c2007c11 */ /* 0x010fe8000f8e08ff */
[----:B------:R-:W-:Y:S05]  /*5180*/  LDSM.16.M88.4 R8, [R182+UR5+0x18000] ;  /* 0x01800005b608783b */ /* 0x000fea0008000200 */
[----:B------:R-:W4:Y:S05]  /*5190*/  LDSM.16.M88.4 R16, [R0+0xc000] ;  /* 0x00c000000010783b */ /* 0x000f2a0000000200 */
[----:B------:R-:W4:Y:S05]  /*51a0*/  LDSM.16.M88.4 R68, [R182+UR5+0x18800] ;  /* 0x01880005b644783b */ /* 0x000f2a0008000200 */
[----:B------:R-:W-:Y:S01]  /*51b0*/  LDSM.16.M88.4 R76, [R181+0x6000] ;  /* 0x00600000b54c783b */ /* 0x000fe20000000200 */
[CC--:B-1----:R-:W-:Y:S04]  /*51c0*/  IADD3 R3, R188.reuse, R0.reuse, RZ ;  /* 0x00000000bc037210 */ /* 0x0c2fe80007ffe0ff */
[----:B------:R-:W-:Y:S01]  /*51d0*/  LDSM.16.M88.4 R80, [R181+0x6800] ;  /* 0x00680000b550783b */ /* 0x000fe20000000200 */
[----:B---3--:R-:W-:Y:S04]  /*51e0*/  IADD3 R2, R189, R0, RZ ;  /* 0x00000000bd027210 */ /* 0x008fe80007ffe0ff */
[----:B------:R-:W-:Y:S01]  /*51f0*/  LDSM.16.M88.4 R84, [R184+0x6000] ;  /* 0x00600000b854783b */ /* 0x000fe20000000200 */
[----:B------:R-:W-:Y:S04]  /*5200*/  IADD3 R96, R188, R2, RZ ;  /* 0x00000002bc607210 */ /* 0x000fe80007ffe0ff */
[----:B------:R-:W1:Y:S05]  /*5210*/  LDSM.16.M88.4 R72, [R2+0xc000] ;  /* 0x00c000000248783b */ /* 0x000e6a0000000200 */
[----:B------:R-:W-:Y:S05]  /*5220*/  LDSM.16.M88.4 R88, [R184+0x6800] ;  /* 0x00680000b858783b */ /* 0x000fea0000000200 */
[----:B--2---:R-:W-:Y:S01]  /*5230*/  LDSM.16.M88.4 R92, [R182+UR5+0x1c000] ;  /* 0x01c00005b65c783b */ /* 0x004fe20008000200 */
[C---:B----4-:R-:W-:Y:S06]  /*5240*/  HMMA.16816.F32.BF16 R4, R16.reuse, R8, RZ ;  /* 0x000000081004723c */ /* 0x050fec00000418ff */
[C---:B------:R-:W-:Y:S06]  /*5250*/  HMMA.16816.F32.BF16 R8, R16.reuse, R10, RZ ;  /* 0x0000000a1008723c */ /* 0x040fec00000418ff */
[C---:B------:R-:W-:Y:S06]  /*5260*/  HMMA.16816.F32.BF16 R12, R16.reuse, R68, RZ ;  /* 0x00000044100c723c */ /* 0x040fec00000418ff */
[----:B------:R-:W-:Y:S01]  /*5270*/  HMMA.16816.F32.BF16 R16, R16, R70, RZ ;  /* 0x000000461010723c */ /* 0x000fe200000418ff */
[----:B------:R-:W2:Y:S05]  /*5280*/  LDSM.16.M88.4 R68, [R3+0xc000] ;  /* 0x00c000000344783b */ /* 0x000eaa0000000200 */
[C---:B-1----:R-:W-:Y:S06]  /*5290*/  HMMA.16816.F32.BF16 R4, R72.reuse, R76, R4 ;  /* 0x0000004c4804723c */ /* 0x042fec0000041804 */
[C---:B------:R-:W-:Y:S01]  /*52a0*/  HMMA.16816.F32.BF16 R8, R72.reuse, R78, R8 ;  /* 0x0000004e4808723c */ /* 0x040fe20000041808 */
[----:B------:R-:W-:Y:S05]  /*52b0*/  LDSM.16.M88.4 R76, [R183+0x6000] ;  /* 0x00600000b74c783b */ /* 0x000fea0000000200 */
[C---:B------:R-:W-:Y:S06]  /*52c0*/  HMMA.16816.F32.BF16 R12, R72.reuse, R80, R12 ;  /* 0x00000050480c723c */ /* 0x040fec000004180c */
[----:B------:R-:W-:Y:S01]  /*52d0*/  HMMA.16816.F32.BF16 R16, R72, R82, R16 ;  /* 0x000000524810723c */ /* 0x000fe20000041810 */
[----:B------:R-:W1:Y:S05]  /*52e0*/  LDSM.16.M88.4 R72, [R96+0xc000] ;  /* 0x00c000006048783b */ /* 0x000e6a0000000200 */
[----:B------:R-:W3:Y:S01]  /*52f0*/  LDSM.16.M88.4 R80, [R183+0x6800] ;  /* 0x00680000b750783b */ /* 0x000ee20000000200 */
[C---:B--2---:R-:W-:Y:S06]  /*5300*/  HMMA.16816.F32.BF16 R4, R68.reuse, R84, R4 ;  /* 0x000000544404723c */ /* 0x044fec0000041804 */
[C---:B------:R-:W-:Y:S01]  /*5310*/  HMMA.16816.F32.BF16 R8, R68.reuse, R86, R8 ;  /* 0x000000564408723c */ /* 0x040fe20000041808 */
[----:B------:R-:W-:Y:S05]  /*5320*/  LDSM.16.M88.4 R84, [R182+UR5+0x1a000] ;  /* 0x01a00005b654783b */ /* 0x000fea0008000200 */
[C---:B------:R-:W-:Y:S06]  /*5330*/  HMMA.16816.F32.BF16 R12, R68.reuse, R88, R12 ;  /* 0x00000058440c723c */ /* 0x040fec000004180c */
[----:B------:R-:W-:Y:S01]  /*5340*/  HMMA.16816.F32.BF16 R16, R68, R90, R16 ;  /* 0x0000005a4410723c */ /* 0x000fe20000041810 */
[----:B------:R-:W2:Y:S05]  /*5350*/  LDSM.16.M88.4 R68, [R0+0xe000] ;  /* 0x00e000000044783b */ /* 0x000eaa0000000200 */
[----:B------:R-:W4:Y:S01]  /*5360*/  LDSM.16.M88.4 R88, [R182+UR5+0x1a800] ;  /* 0x01a80005b658783b */ /* 0x000f220008000200 */
[C---:B-1----:R-:W-:Y:S06]  /*5370*/  HMMA.16816.F32.BF16 R4, R72.reuse, R76, R4 ;  /* 0x0000004c4804723c */ /* 0x042fec0000041804 */
[C---:B------:R-:W-:Y:S01]  /*5380*/  HMMA.16816.F32.BF16 R8, R72.reuse, R78, R8 ;  /* 0x0000004e4808723c */ /* 0x040fe20000041808 */
[----:B------:R-:W-:Y:S05]  /*5390*/  LDSM.16.M88.4 R76, [R181+0x8000] ;  /* 0x00800000b54c783b */ /* 0x000fea0000000200 */
[C---:B---3--:R-:W-:Y:S06]  /*53a0*/  HMMA.16816.F32.BF16 R12, R72.reuse, R80, R12 ;  /* 0x00000050480c723c */ /* 0x048fec000004180c */
[----:B------:R-:W-:Y:S01]  /*53b0*/  HMMA.16816.F32.BF16 R16, R72, R82, R16 ;  /* 0x000000524810723c */ /* 0x000fe20000041810 */
[----:B------:R-:W1:Y:S05]  /*53c0*/  LDSM.16.M88.4 R72, [R2+0xe000] ;  /* 0x00e000000248783b */ /* 0x000e6a0000000200 */
[----:B------:R-:W3:Y:S01]  /*53d0*/  LDSM.16.M88.4 R80, [R181+0x8800] ;  /* 0x00880000b550783b */ /* 0x000ee20000000200 */
[C---:B--2---:R-:W-:Y:S06]  /*53e0*/  HMMA.16816.F32.BF16 R4, R68.reuse, R84, R4 ;  /* 0x000000544404723c */ /* 0x044fec0000041804 */
[C---:B------:R-:W-:Y:S01]  /*53f0*/  HMMA.16816.F32.BF16 R8, R68.reuse, R86, R8 ;  /* 0x000000564408723c */ /* 0x040fe20000041808 */
[----:B------:R-:W-:Y:S05]  /*5400*/  LDSM.16.M88.4 R84, [R184+0x8000] ;  /* 0x00800000b854783b */ /* 0x000fea0000000200 */
[C---:B----4-:R-:W-:Y:S06]  /*5410*/  HMMA.16816.F32.BF16 R12, R68.reuse, R88, R12 ;  /* 0x00000058440c723c */ /* 0x050fec000004180c */
[----:B------:R-:W-:Y:S01]  /*5420*/  HMMA.16816.F32.BF16 R16, R68, R90, R16 ;  /* 0x0000005a4410723c */ /* 0x000fe20000041810 */
[----:B------:R-:W2:Y:S05]  /*5430*/  LDSM.16.M88.4 R68, [R3+0xe000] ;  /* 0x00e000000344783b */ /* 0x000eaa0000000200 */
[----:B------:R-:W4:Y:S01]  /*5440*/  LDSM.16.M88.4 R88, [R184+0x8800] ;  /* 0x00880000b858783b */ /* 0x000f220000000200 */
        /* <DEDUP_REMOVED lines=9> */
[----:B------:R-:W2:Y:S05]  /*54e0*/  LDSM.16.M88.4 R84, [R0+0x10000] ;  /* 0x010000000054783b */ /* 0x000eaa0000000200 */
[C---:B----4-:R-:W-:Y:S06]  /*54f0*/  HMMA.16816.F32.BF16 R12, R68.reuse, R88, R12 ;  /* 0x00000058440c723c */ /* 0x050fec000004180c */
[----:B------:R-:W-:Y:S01]  /*5500*/  HMMA.16816.F32.BF16 R16, R68, R90, R16 ;  /* 0x0000005a4410723c */ /* 0x000fe20000041810 */
[----:B------:R-:W4:Y:S05]  /*5510*/  LDSM.16.M88.4 R68, [R182+UR5+0x1c800] ;  /* 0x01c80005b644783b */ /* 0x000f2a0008000200 */
[----:B------:R-:W-:Y:S01]  /*5520*/  LDSM.16.M88.4 R88, [R181+0xa000] ;  /* 0x00a00000b558783b */ /* 0x000fe20000000200 */
[C---:B-1----:R-:W-:Y:S06]  /*5530*/  HMMA.16816.F32.BF16 R4, R72.reuse, R76, R4 ;  /* 0x0000004c4804723c */ /* 0x042fec0000041804 */
[C---:B------:R-:W-:Y:S01]  /*5540*/  HMMA.16816.F32.BF16 R8, R72.reuse, R78, R8 ;  /* 0x0000004e4808723c */ /* 0x040fe20000041808 */
[----:B------:R1:W4:Y:S05]  /*5550*/  LDSM.16.M88.4 R76, [R2+0x10000] ;  /* 0x01000000024c783b */ /* 0x00032a0000000200 */
[C---:B---3--:R-:W-:Y:S06]  /*5560*/  HMMA.16816.F32.BF16 R12, R72.reuse, R80, R12 ;  /* 0x00000050480c723c */ /* 0x048fec000004180c */
[----:B------:R-:W-:Y:S01]  /*5570*/  HMMA.16816.F32.BF16 R16, R72, R82, R16 ;  /* 0x000000524810723c */ /* 0x000fe20000041810 */
[----:B------:R-:W3:Y:S05]  /*5580*/  LDSM.16.M88.4 R72, [R181+0xa800] ;  /* 0x00a80000b548783b */ /* 0x000eea0000000200 */
[C---:B--2---:R-:W-:Y:S01]  /*5590*/  HMMA.16816.F32.BF16 R4, R84.reuse, R92, R4 ;  /* 0x0000005c5404723c */ /* 0x044fe20000041804 */
[----:B------:R2:W-:Y:S05]  /*55a0*/  LDSM.16.M88.4 R80, [R3+0x10000] ;  /* 0x010000000350783b */ /* 0x0005ea0000000200 */
[C---:B------:R-:W-:Y:S01]  /*55b0*/  HMMA.16816.F32.BF16 R8, R84.reuse, R94, R8 ;  /* 0x0000005e5408723c */ /* 0x040fe20000041808 */
[----:B------:R-:W3:Y:S04]  /*55c0*/  LDSM.16.M88.4 R92, [R184+0xa000] ;  /* 0x00a00000b85c783b */ /* 0x000ee80000000200 */
[----:B-1----:R-:W-:Y:S01]  /*55d0*/  FFMA.FTZ R2, -R152, R152, 1 ;  /* 0x3f80000098027423 */ /* 0x002fe20000010198 */
[C---:B----4-:R-:W-:Y:S05]  /*55e0*/  HMMA.16816.F32.BF16 R12, R84.reuse, R68, R12 ;  /* 0x00000044540c723c */ /* 0x050fea000004180c */
[----:B------:R-:W-:Y:S01]  /*55f0*/  FMUL.FTZ R2, R2, UR8 ;  /* 0x0000000802027c20 */ /* 0x000fe20008410000 */
[----:B------:R-:W-:Y:S01]  /*5600*/  HMMA.16816.F32.BF16 R16, R84, R70, R16 ;  /* 0x000000465410723c */ /* 0x000fe20000041810 */
[----:B------:R-:W1:Y:S05]  /*5610*/  LDSM.16.M88.4 R68, [R184+0xa800] ;  /* 0x00a80000b844783b */ /* 0x000e6a0000000200 */
[C---:B------:R-:W-:Y:S01]  /*5620*/  HMMA.16816.F32.BF16 R4, R76.reuse, R88, R4 ;  /* 0x000000584c04723c */ /* 0x040fe20000041804 */
[----:B------:R-:W-:Y:S04]  /*5630*/  LDSM.16.M88.4 R84, [R96+0x10000] ;  /* 0x010000006054783b */ /* 0x000fe80000000200 */
[----:B--2---:R-:W-:Y:S01]  /*5640*/  FFMA.FTZ R3, -R153, R153, 1 ;  /* 0x3f80000099037423 */ /* 0x004fe20000010199 */
[C---:B------:R-:W-:Y:S01]  /*5650*/  HMMA.16816.F32.BF16 R8, R76.reuse, R90, R8 ;  /* 0x0000005a4c08723c */ /* 0x040fe20000041808 */
[----:B------:R-:W2:Y:S04]  /*5660*/  LDSM.16.M88.4 R88, [R183+0xa000] ;  /* 0x00a00000b758783b */ /* 0x000ea80000000200 */
[----:B------:R-:W-:Y:S01]  /*5670*/  FMUL.FTZ R3, R3, UR8 ;  /* 0x0000000803037c20 */ /* 0x000fe20008410000 */
[C---:B---3--:R-:W-:Y:S06]  /*5680*/  HMMA.16816.F32.BF16 R12, R76.reuse, R72, R12 ;  /* 0x000000484c0c723c */ /* 0x048fec000004180c */
[----:B------:R-:W-:Y:S01]  /*5690*/  HMMA.16816.F32.BF16 R16, R76, R74, R16 ;  /* 0x0000004a4c10723c */ /* 0x000fe20000041810 */
[----:B------:R-:W3:Y:S05]  /*56a0*/  LDSM.16.M88.4 R72, [R183+0xa800] ;  /* 0x00a80000b748783b */ /* 0x000eea0000000200 */
[C---:B------:R-:W-:Y:S06]  /*56b0*/  HMMA.16816.F32.BF16 R4, R80.reuse, R92, R4 ;  /* 0x0000005c5004723c */ /* 0x040fec0000041804 */
[C---:B------:R-:W-:Y:S06]  /*56c0*/  HMMA.16816.F32.BF16 R8, R80.reuse, R94, R8 ;  /* 0x0000005e5008723c */ /* 0x040fec0000041808 */
[C---:B-1----:R-:W-:Y:S06]  /*56d0*/  HMMA.16816.F32.BF16 R12, R80.reuse, R68, R12 ;  /* 0x00000044500c723c */ /* 0x042fec000004180c */
[----:B------:R-:W-:Y:S05]  /*56e0*/  HMMA.16816.F32.BF16 R16, R80, R70, R16 ;  /* 0x000000465010723c */ /* 0x000fea0000041810 */
[----:B------:R-:W-:Y:S01]  /*56f0*/  FFMA.FTZ R68, -R150, R150, 1 ;  /* 0x3f80000096447423 */ /* 0x000fe20000010196 */
[C---:B--2---:R-:W-:Y:S05]  /*5700*/  HMMA.16816.F32.BF16 R4, R84.reuse, R88, R4 ;  /* 0x000000585404723c */ /* 0x044fea0000041804 */
[----:B------:R-:W-:Y:S01]  /*5710*/  FMUL.FTZ R68, R68, UR8 ;  /* 0x0000000844447c20 */ /* 0x000fe20008410000 */
[C---:B------:R-:W-:Y:S05]  /*5720*/  HMMA.16816.F32.BF16 R8, R84.reuse, R90, R8 ;  /* 0x0000005a5408723c */ /* 0x040fea0000041808 */
[----:B------:R-:W-:Y:S01]  /*5730*/  FFMA.FTZ R70, -R161, R161, 1 ;  /* 0x3f800000a1467423 */ /* 0x000fe200000101a1 */
[C---:B---3--:R-:W-:Y:S05]  /*5740*/  HMMA.16816.F32.BF16 R12, R84.reuse, R72, R12 ;  /* 0x00000048540c723c */ /* 0x048fea000004180c */
[----:B------:R-:W-:Y:S01]  /*5750*/  FFMA.FTZ R69, -R160, R160, 1 ;  /* 0x3f800000a0457423 */ /* 0x000fe200000101a0 */
[----:B------:R-:W-:Y:S05]  /*5760*/  HMMA.16816.F32.BF16 R16, R84, R74, R16 ;  /* 0x0000004a5410723c */ /* 0x000fea0000041810 */
[----:B------:R-:W-:Y:S01]  /*5770*/  FMUL.FTZ R70, R70, UR8 ;  /* 0x0000000846467c20 */ /* 0x000fe20008410000 */
[C---:B------:R-:W-:Y:S01]  /*5780*/  FADD.FTZ R0, -R98.reuse, R4 ;  /* 0x0000000462007221 */ /* 0x040fe20000010100 */
[----:B------:R-:W-:Y:S01]  /*5790*/  FADD.FTZ R4, -R98, R5 ;  /* 0x0000000562047221 */ /* 0x000fe20000010100 */
[----:B------:R-:W-:Y:S03]  /*57a0*/  FADD.FTZ R6, -R97, R6 ;  /* 0x0000000661067221 */ /* 0x000fe60000010100 */
[----:B------:R-:W-:Y:S01]  /*57b0*/  FMUL.FTZ R0, R170, R0 ;  /* 0x00000000aa007220 */ /* 0x000fe20000410000 */
[----:B------:R-:W-:Y:S01]  /*57c0*/  FMUL.FTZ R4, R168, R4 ;  /* 0x00000004a8047220 */ /* 0x000fe20000410000 */
[C---:B------:R-:W-:Y:S01]  /*57d0*/  FADD.FTZ R5, -R98.reuse, R8 ;  /* 0x0000000862057221 */ /* 0x040fe20000010100 */
[----:B------:R-:W-:Y:S01]  /*57e0*/  FADD.FTZ R8, -R98, R9 ;  /* 0x0000000962087221 */ /* 0x000fe20000010100 */
[----:B------:R-:W-:Y:S01]  /*57f0*/  FMUL.FTZ R3, R3, R0 ;  /* 0x0000000003037220 */ /* 0x000fe20000410000 */
[----:B------:R-:W-:Y:S01]  /*5800*/  FFMA.FTZ R0, -R151, R151, 1 ;  /* 0x3f80000097007423 */ /* 0x000fe20000010197 */
[----:B------:R-:W-:Y:S01]  /*5810*/  FMUL.FTZ R5, R167, R5 ;  /* 0x00000005a7057220 */ /* 0x000fe20000410000 */
[----:B------:R-:W-:Y:S01]  /*5820*/  FMUL.FTZ R2, R2, R4 ;  /* 0x0000000402027220 */ /* 0x000fe20000410000 */
[----:B------:R-:W-:Y:S01]  /*5830*/  FADD.FTZ R9, -R98, R12 ;  /* 0x0000000c62097221 */ /* 0x000fe20000010100 */
[----:B------:R-:W-:Y:S01]  /*5840*/  FMUL.FTZ R0, R0, UR8 ;  /* 0x0000000800007c20 */ /* 0x000fe20008410000 */
[----:B------:R-:W-:Y:S01]  /*5850*/  FADD.FTZ R12, -R98, R13 ;  /* 0x0000000d620c7221 */ /* 0x000fe20000010100 */
[----:B------:R-:W-:Y:S01]  /*5860*/  FMUL.FTZ R8, R165, R8 ;  /* 0x00000008a5087220 */ /* 0x000fe20000410000 */
[----:B------:R-:W-:Y:S01]  /*5870*/  F2FP.BF16.F32.PACK_AB R13, R2, R3 ;  /* 0x00000003020d723e */ /* 0x000fe200000010ff */
[----:B------:R-:W-:Y:S01]  /*5880*/  FADD.FTZ R17, -R98, R17 ;  /* 0x0000001162117221 */ /* 0x000fe20000010100 */
[----:B------:R-:W-:Y:S01]  /*5890*/  FMUL.FTZ R0, R0, R5 ;  /* 0x0000000500007220 */ /* 0x000fe20000410000 */
[----:B------:R-:W-:Y:S01]  /*58a0*/  FADD.FTZ R4, -R98, R16 ;  /* 0x0000001062047221 */ /* 0x000fe20000010100 */
[----:B------:R-:W-:Y:S01]  /*58b0*/  FFMA.FTZ R2, -R154, R154, 1 ;  /* 0x3f8000009a027423 */ /* 0x000fe2000001019a */
[----:B------:R-:W-:Y:S01]  /*58c0*/  FMUL.FTZ R5, R163, R17 ;  /* 0x00000011a3057220 */ /* 0x000fe20000410000 */
[----:B------:R-:W-:Y:S01]  /*58d0*/  FFMA.FTZ R16, -R149, R149, 1 ;  /* 0x3f80000095107423 */ /* 0x000fe20000010195 */
[----:B------:R-:W-:Y:S01]  /*58e0*/  FFMA.FTZ R3, -R148, R148, 1 ;  /* 0x3f80000094037423 */ /* 0x000fe20000010194 */
[----:B------:R-:W-:Y:S01]  /*58f0*/  FFMA.FTZ R17, -R99, R99, 1 ;  /* 0x3f80000063117423 */ /* 0x000fe20000010163 */
[----:B------:R-:W-:Y:S01]  /*5900*/  FMUL.FTZ R9, R169, R9 ;  /* 0x00000009a9097220 */ /* 0x000fe20000410000 */
[----:B------:R-:W-:Y:S01]  /*5910*/  FMUL.FTZ R12, R166, R12 ;  /* 0x0000000ca60c7220 */ /* 0x000fe20000410000 */
[----:B------:R-:W-:Y:S01]  /*5920*/  FMUL.FTZ R68, R68, R8 ;  /* 0x0000000844447220 */ /* 0x000fe20000410000 */
[----:B------:R-:W-:Y:S01]  /*5930*/  FMUL.FTZ R4, R164, R4 ;  /* 0x00000004a4047220 */ /* 0x000fe20000410000 */
[----:B------:R-:W-:Y:S01]  /*5940*/  FMUL.FTZ R2, R2, UR8 ;  /* 0x0000000802027c20 */ /* 0x000fe20008410000 */
[----:B------:R-:W-:Y:S01]  /*5950*/  FMUL.FTZ R16, R16, UR8 ;  /* 0x0000000810107c20 */ /* 0x000fe20008410000 */
[----:B------:R-:W-:Y:S01]  /*5960*/  FMUL.FTZ R3, R3, UR8 ;  /* 0x0000000803037c20 */ /* 0x000fe20008410000 */
[----:B------:R-:W-:Y:S01]  /*5970*/  FMUL.FTZ R17, R17, UR8 ;  /* 0x0000000811117c20 */ /* 0x000fe20008410000 */
[----:B------:R-:W-:Y:S01]  /*5980*/  FMUL.FTZ R2, R2, R9 ;  /* 0x0000000902027220 */ /* 0x000fe20000410000 */
[----:B------:R-:W-:Y:S01]  /*5990*/  FMUL.FTZ R16, R16, R12 ;  /* 0x0000000c10107220 */ /* 0x000fe20000410000 */
[----:B------:R-:W-:Y:S01]  /*59a0*/  FMUL.FTZ R3, R3, R4 ;  /* 0x0000000403037220 */ /* 0x000fe20000410000 */
[----:B------:R-:W-:Y:S01]  /*59b0*/  FMUL.FTZ R17, R17, R5 ;  /* 0x0000000511117220 */ /* 0x000fe20000410000 */
[----:B------:R-:W-:Y:S01]  /*59c0*/  F2FP.BF16.F32.PACK_AB R68, R68, R0 ;  /* 0x000000004444723e */ /* 0x000fe200000010ff */
[----:B------:R-:W-:Y:S01]  /*59d0*/  FADD.FTZ R7, -R97, R7 ;  /* 0x0000000761077221 */ /* 0x000fe20000010100 */
[----:B------:R-:W-:Y:S01]  /*59e0*/  FFMA.FTZ R0, -R162, R162, 1 ;  /* 0x3f800000a2007423 */ /* 0x000fe200000101a2 */
[----:B------:R-:W-:Y:S01]  /*59f0*/  FFMA.FTZ R12, -R159, R159, 1 ;  /* 0x3f8000009f0c7423 */ /* 0x000fe2000001019f */
[----:B------:R-:W-:Y:S01]  /*5a00*/  F2FP.BF16.F32.PACK_AB R16, R16, R2 ;  /* 0x000000021010723e */ /* 0x000fe200000010ff */
[----:B------:R-:W-:Y:S01]  /*5a10*/  FMUL.FTZ R2, R178, R6 ;  /* 0x00000006b2027220 */ /* 0x000fe20000410000 */
[----:B------:R-:W-:Y:S01]  /*5a20*/  F2FP.BF16.F32.PACK_AB R17, R17, R3 ;  /* 0x000000031111723e */ /* 0x000fe200000010ff */
[----:B------:R-:W-:Y:S01]  /*5a30*/  FMUL.FTZ R3, R176, R7 ;  /* 0x00000007b0037220 */ /* 0x000fe20000410000 */
[----:B------:R-:W-:Y:S01]  /*5a40*/  FMUL.FTZ R0, R0, UR8 ;  /* 0x0000000800007c20 */ /* 0x000fe20008410000 */
[----:B------:R-:W-:Y:S01]  /*5a50*/  FMUL.FTZ R12, R12, UR8 ;  /* 0x000000080c0c7c20 */ /* 0x000fe20008410000 */
[C---:B------:R-:W-:Y:S01]  /*5a60*/  FADD.FTZ R18, -R97.reuse, R18 ;  /* 0x0000001261127221 */ /* 0x040fe20000010100 */
        /* <DEDUP_REMOVED lines=9> */
[----:B------:R-:W-:Y:S01]  /*5b00*/  FFMA.FTZ R15, -R158, R158, 1 ;  /* 0x3f8000009e0f7423 */ /* 0x000fe2000001019e */
[----:B------:R-:W-:Y:S01]  /*5b10*/  FFMA.FTZ R14, -R157, R157, 1 ;  /* 0x3f8000009d0e7423 */ /* 0x000fe2000001019d */
[----:B------:R-:W-:Y:S01]  /*5b20*/  FFMA.FTZ R19, -R156, R156, 1 ;  /* 0x3f8000009c137423 */ /* 0x000fe2000001019c */
[----:B------:R-:W-:Y:S01]  /*5b30*/  FFMA.FTZ R18, -R155, R155, 1 ;  /* 0x3f8000009b127423 */ /* 0x000fe2000001019b */
[----:B------:R-:W-:Y:S01]  /*5b40*/  FMUL.FTZ R4, R174, R4 ;  /* 0x00000004ae047220 */ /* 0x000fe20000410000 */
[----:B------:R-:W-:Y:S01]  /*5b50*/  FMUL.FTZ R5, R173, R5 ;  /* 0x00000005ad057220 */ /* 0x000fe20000410000 */
[----:B------:R-:W-:Y:S01]  /*5b60*/  FMUL.FTZ R69, R69, UR8 ;  /* 0x0000000845457c20 */ /* 0x000fe20008410000 */
        /* <DEDUP_REMOVED lines=11> */
[----:B------:R-:W-:Y:S01]  /*5c20*/  FMUL.FTZ R19, R19, R0 ;  /* 0x0000000013137220 */ /* 0x000fe20000410000 */
[----:B------:R-:W-:Y:S01]  /*5c30*/  FMUL.FTZ R18, R18, R2 ;  /* 0x0000000212127220 */ /* 0x000fe20000410000 */
[----:B------:R-:W-:Y:S06]  /*5c40*/  @!P4 BRA `(.L_x_765) ;  /* 0x00000004002cc947 */ /* 0x000fec0003800000 */
[----:B------:R-:W1:Y:S01]  /*5c50*/  LDC R11, c[0x0][0x240] ;  /* 0x00009000ff0b7b82 */ /* 0x000e620000000800 */
[----:B------:R-:W-:Y:S01]  /*5c60*/  ISETP.GE.AND P3, PT, R210, UR4, PT ;  /* 0x00000004d2007c0c */ /* 0x000fe2000bf66270 */
[----:B------:R-:W-:Y:S01]  /*5c70*/  IMAD.MOV.U32 R4, RZ, RZ, -0x6000 ;  /* 0xffffa000ff047424 */ /* 0x000fe200078e00ff */
[----:B------:R-:W-:Y:S02]  /*5c80*/  ISETP.GE.AND P2, PT, R213, UR4, PT ;  /* 0x00000004d5007c0c */ /* 0x000fe4000bf46270 */
[----:B------:R-:W-:Y:S02]  /*5c90*/  ISETP.GE.AND P1, PT, R214, UR4, PT ;  /* 0x00000004d6007c0c */ /* 0x000fe4000bf26270 */
[----:B------:R-:W-:Y:S01]  /*5ca0*/  LOP3.LUT R0, R208, 0x1, RZ, 0xc0, !PT ;  /* 0x00000001d0007812 */ /* 0x000fe200078ec0ff */
[----:B------:R-:W2:Y:S03]  /*5cb0*/  LDC R71, c[0x0][0x244] ;  /* 0x00009100ff477b82 */ /* 0x000ea60000000800 */
[----:B------:R-:W-:Y:S04]  /*5cc0*/  ISETP.NE.U32.AND P5, PT, R0, 0x1, PT ;  /* 0x000000010000780c */ /* 0x000fe80003fa5070 */
[----:B------:R-:W-:Y:S05]  /*5cd0*/  SEL R4, R4, 0x6000, !P5 ;  /* 0x0000600004047807 */ /* 0x000fea0006800000 */
[--C-:B------:R-:W-:Y:S02]  /*5ce0*/  IMAD.IADD R199, R199, 0x1, R4.reuse ;  /* 0x00000001c7c77824 */ /* 0x100fe400078e0204 */
[--C-:B------:R-:W-:Y:S02]  /*5cf0*/  IMAD.IADD R203, R203, 0x1, R4.reuse ;  /* 0x00000001cbcb7824 */ /* 0x100fe400078e0204 */
[----:B------:R-:W-:Y:S01]  /*5d00*/  IMAD.IADD R187, R187, 0x1, R4 ;  /* 0x00000001bbbb7824 */ /* 0x000fe200078e0204 */
[----:B------:R3:W-:Y:S04]  /*5d10*/  @P3 STS [R199], RZ ;  /* 0x000000ffc7003388 */ /* 0x0007e80000000800 */
[----:B------:R3:W-:Y:S04]  /*5d20*/  @P3 STS [R199+0x4], RZ ;  /* 0x000004ffc7003388 */ /* 0x0007e80000000800 */
[----:B------:R3:W-:Y:S01]  /*5d30*/  @P3 STS [R199+0x8], RZ ;  /* 0x000008ffc7003388 */ /* 0x0007e20000000800 */
[----:B-1----:R-:W-:Y:S03]  /*5d40*/  IMAD.U32 R3, R11, -0x40, RZ ;  /* 0xffffffc00b037824 */ /* 0x002fe600078e00ff */
[----:B------:R3:W-:Y:S02]  /*5d50*/  @P3 STS [R199+0xc], RZ ;  /* 0x00000cffc7003388 */ /* 0x0007e40000000800 */
        /* <DEDUP_REMOVED lines=9> */
[----:B------:R3:W-:Y:S01]  /*5df0*/  @!P3 LDGSTS.E.BYPASS.LTC128B.128 [R203], desc[UR14][R2.64] ;  /* 0x0000000002cbbfae */ /* 0x0007e2000b901d4e */
[C---:B--2---:R-:W-:Y:S01]  /*5e00*/  LEA.HI.X R5, R11.reuse, R5, R71, 0x5, P6 ;  /* 0x000000050b057211 */ /* 0x044fe200030f2c47 */
[----:B------:R-:W-:Y:S01]  /*5e10*/  IMAD.MOV.U32 R206, RZ, RZ, R2 ;  /* 0x000000ffffce7224 */ /* 0x000fe200078e0002 */
[C---:B------:R-:W-:Y:S01]  /*5e20*/  @!P3 LEA R10, P6, R11.reuse, R2, 0x6 ;  /* 0x000000020b0ab211 */ /* 0x040fe200078c30ff */
[----:B------:R3:W-:Y:S01]  /*5e30*/  @P2 STS [R199+0x2000], RZ ;  /* 0x002000ffc7002388 */ /* 0x0007e20000000800 */
[C---:B------:R-:W-:Y:S02]  /*5e40*/  @!P2 LEA.HI.X R9, R0.reuse, R207, R5, 0x1, P5 ;  /* 0x000000cf0009a211 */ /* 0x040fe400028f0c05 */
[----:B------:R-:W-:Y:S01]  /*5e50*/  @!P3 LEA.HI.X R11, R11, R3, R71, 0x6, P6 ;  /* 0x000000030b0bb211 */ /* 0x000fe200030f3447 */
[----:B------:R3:W-:Y:S01]  /*5e60*/  @P2 STS [R199+0x2004], RZ ;  /* 0x002004ffc7002388 */ /* 0x0007e20000000800 */
[----:B------:R-:W-:Y:S01]  /*5e70*/  @!P1 LEA.HI.X R7, R0, R207, R5, 0x1, P0 ;  /* 0x000000cf00079211 */ /* 0x000fe200000f0c05 */
[----:B------:R-:W-:Y:S02]  /*5e80*/  IMAD.MOV.U32 R207, RZ, RZ, R3 ;  /* 0x000000ffffcf7224 */ /* 0x000fe400078e0003 */
        /* <DEDUP_REMOVED lines=39> */
.L_x_765:
[----:B---3--:R-:W-:Y:S01]  /*6100*/  F2FP.BF16.F32.PACK_AB R2, R69, R70 ;  /* 0x000000464502723e */ /* 0x008fe200000010ff */
[----:B------:R-:W-:Y:S01]  /*6110*/  STS [R215+0x1e000], R13 ;  /* 0x01e0000dd7007388 */ /* 0x000fe20000000800 */
[----:B------:R-:W-:Y:S01]  /*6120*/  F2FP.BF16.F32.PACK_AB R0, R14, R15 ;  /* 0x0000000f0e00723e */ /* 0x000fe200000010ff */
[----:B------:R-:W-:Y:S01]  /*6130*/  IMAD R198, R247, UR6, RZ ;  /* 0x00000006f7c67c24 */ /* 0x000fe2000f8e02ff */
[----:B------:R-:W-:Y:S01]  /*6140*/  F2FP.BF16.F32.PACK_AB R3, R18, R19 ;  /* 0x000000131203723e */ /* 0x000fe200000010ff */
[----:B------:R-:W-:Y:S04]  /*6150*/  STS [R215+0x1e400], R12 ;  /* 0x01e4000cd7007388 */ /* 0x000fe80000000800 */
[----:B------:R-:W-:Y:S04]  /*6160*/  STS [R218+0x1e000], R68 ;  /* 0x01e00044da007388 */ /* 0x000fe80000000800 */
[----:B------:R1:W-:Y:S04]  /*6170*/  STS [R218+0x1e400], R2 ;  /* 0x01e40002da007388 */ /* 0x0003e80000000800 */
[----:B------:R-:W-:Y:S04]  /*6180*/  STS [R216+0x1e000], R16 ;  /* 0x01e00010d8007388 */ /* 0x000fe80000000800 */
[----:B------:R2:W-:Y:S04]  /*6190*/  STS [R216+0x1e400], R0 ;  /* 0x01e40000d8007388 */ /* 0x0005e80000000800 */
[----:B------:R-:W-:Y:S04]  /*61a0*/  STS [R217+0x1e000], R17 ;  /* 0x01e00011d9007388 */ /* 0x000fe80000000800 */
[----:B------:R-:W-:Y:S01]  /*61b0*/  STS [R217+0x1e400], R3 ;  /* 0x01e40003d9007388 */ /* 0x000fe20000000800 */
[----:B------:R-:W-:Y:S01]  /*61c0*/  BAR.SYNC.DEFER_BLOCKING 0x0 ;  /* 0x0000000000007b1d */ /* 0x000fe20000010000 */
[----:B-1----:R-:W-:Y:S05]  /*61d0*/  IMAD.U32 R2, R198, -0x40, RZ ;  /* 0xffffffc0c6027824 */ /* 0x002fea00078e00ff */
[C---:B------:R-:W-:Y:S02]  /*61e0*/  LEA R196, P0, R2.reuse, R196, 0x2 ;  /* 0x000000c402c47211 */ /* 0x040fe400078010ff */
[----:B--2---:R-:W-:Y:S02]  /*61f0*/  LEA R0, R195, UR5, 0x1 ;  /* 0x00000005c3007c11 */ /* 0x004fe4000f8e08ff */
        /* <DEDUP_REMOVED lines=123> */
.L_x_766:
[----:B------:R-:W-:Y:S01]  /*69b0*/  LDSM.16.M88.4 R96, [R190] ;  /* 0x00000000be60783b */ /* 0x000fe20000000200 */
[----:B---3--:R-:W-:Y:S03]  /*69c0*/  @P4 IADD3 R2, P0, R242, R220, RZ ;  /* 0x000000dcf2024210 */ /* 0x008fe60007f1e0ff */
[----:B------:R-:W1:Y:S02]  /*69d0*/  LDSM.16.MT88.4 R16, [R0+0x12000] ;  /* 0x012000000010783b */ /* 0x000e640000004200 */
[----:B------:R-:W-:Y:S02]  /*69e0*/  @P4 IMAD.X R3, R243, 0x1, R219, P0 ;  /* 0x00000001f3034824 */ /* 0x000fe400000e06db */
        /* <DEDUP_REMOVED lines=8> */
[----:B------:R-:W-:Y:S01]  /*6a70*/  LDSM.16.M88.4 R172, [R192+0x1000] ;  /* 0x00100000c0ac783b */ /* 0x000fe20000000200 */
[-C--:B-1----:R-:W-:Y:S03]  /*6a80*/  HMMA.16816.F32.BF16 R4, R96, R16.reuse, RZ ;  /* 0x000000106004723c */ /* 0x082fe600000418ff */
[----:B------:R-:W-:Y:S04]  /*6a90*/  LDSM.16.MT88.4 R176, [R0+0x17000] ;  /* 0x0170000000b0783b */ /* 0x000fe80000004200 */
[----:B------:R-:W5:Y:S01]  /*6aa0*/  @P4 LDG.E R209, desc[UR14][R2.64+-0x100] ;  /* 0xffff000e02d14981 */ /* 0x000f62000c1e1900 */
[C---:B--2---:R-:W-:Y:S03]  /*6ab0*/  HMMA.16816.F32.BF16 R8, R92.reuse, R16, RZ ;  /* 0x000000105c08723c */ /* 0x044fe600000418ff */
[----:B------:R1:W5:Y:S03]  /*6ac0*/  @P4 LDG.E R212, desc[UR14][R2.64+-0xe0] ;  /* 0xffff200e02d44981 */ /* 0x000366000c1e1900 */
        /* <DEDUP_REMOVED lines=20> */
[----:B------:R-:W3:Y:S05]  /*6c10*/  LDSM.16.MT88.4 R164, [R0+0x15000] ;  /* 0x0150000000a4783b */ /* 0x000eea0000004200 */
[-C--:B------:R-:W-:Y:S06]  /*6c20*/  HMMA.16816.F32.BF16 R84, R152, R168.reuse, R84 ;  /* 0x000000a89854723c */ /* 0x080fec0000041854 */
[C---:B------:R-:W-:Y:S06]  /*6c30*/  HMMA.16816.F32.BF16 R88, R160.reuse, R168, R88 ;  /* 0x000000a8a058723c */ /* 0x040fec0000041858 */
[-C--:B------:R-:W-:Y:S01]  /*6c40*/  HMMA.16816.F32.BF16 R92, R160, R170.reuse, R92 ;  /* 0x000000aaa05c723c */ /* 0x080fe2000004185c */
[----:B------:R-:W-:Y:S05]  /*6c50*/  LDSM.16.M88.4 R160, [R193+0x1000] ;  /* 0x00100000c1a0783b */ /* 0x000fea0000000200 */
[----:B------:R-:W-:Y:S01]  /*6c60*/  HMMA.16816.F32.BF16 R96, R152, R170, R96 ;  /* 0x000000aa9860723c */ /* 0x000fe20000041860 */
[----:B------:R-:W-:Y:S04]  /*6c70*/  LDSM.16.M88.4 R152, [R193] ;  /* 0x00000000c198783b */ /* 0x000fe80000000200 */
[----:B------:R-:W-:Y:S01]  /*6c80*/  LDSM.16.MT88.4 R168, [R0+0x17800] ;  /* 0x0178000000a8783b */ /* 0x000fe20000004200 */
[-C--:B--2---:R-:W-:Y:S06]  /*6c90*/  HMMA.16816.F32.BF16 R4, R148, R156.reuse, R4 ;  /* 0x0000009c9404723c */ /* 0x084fec0000041804 */
[C---:B------:R-:W-:Y:S06]  /*6ca0*/  HMMA.16816.F32.BF16 R8, R172.reuse, R156, R8 ;  /* 0x0000009cac08723c */ /* 0x040fec0000041808 */
[-C--:B------:R-:W-:Y:S06]  /*6cb0*/  HMMA.16816.F32.BF16 R12, R172, R158.reuse, R12 ;  /* 0x0000009eac0c723c */ /* 0x080fec000004180c */
[C---:B------:R-:W-:Y:S01]  /*6cc0*/  HMMA.16816.F32.BF16 R16, R148.reuse, R158, R16 ;  /* 0x0000009e9410723c */ /* 0x040fe20000041810 */
[----:B------:R-:W2:Y:S05]  /*6cd0*/  LDSM.16.MT88.4 R156, [R0+0x13800] ;  /* 0x01380000009c783b */ /* 0x000eaa0000004200 */
[-C--:B---3--:R-:W-:Y:S06]  /*6ce0*/  HMMA.16816.F32.BF16 R68, R148, R164.reuse, R68 ;  /* 0x000000a49444723c */ /* 0x088fec0000041844 */
[C---:B------:R-:W-:Y:S06]  /*6cf0*/  HMMA.16816.F32.BF16 R72, R172.reuse, R164, R72 ;  /* 0x000000a4ac48723c */ /* 0x040fec0000041848 */
[-C--:B------:R-:W-:Y:S06]  /*6d00*/  HMMA.16816.F32.BF16 R76, R172, R166.reuse, R76 ;  /* 0x000000a6ac4c723c */ /* 0x080fec000004184c */
[C---:B------:R-:W-:Y:S01]  /*6d10*/  HMMA.16816.F32.BF16 R80, R148.reuse, R166, R80 ;  /* 0x000000a69450723c */ /* 0x040fe20000041850 */
[----:B------:R3:W4:Y:S05]  /*6d20*/  LDSM.16.MT88.4 R164, [R0+0x15800] ;  /* 0x0158000000a4783b */ /* 0x00072a0000004200 */
[-C--:B------:R-:W-:Y:S06]  /*6d30*/  HMMA.16816.F32.BF16 R84, R148, R176.reuse, R84 ;  /* 0x000000b09454723c */ /* 0x080fec0000041854 */
[C---:B------:R-:W-:Y:S06]  /*6d40*/  HMMA.16816.F32.BF16 R88, R172.reuse, R176, R88 ;  /* 0x000000b0ac58723c */ /* 0x040fec0000041858 */
[-C--:B------:R-:W-:Y:S06]  /*6d50*/  HMMA.16816.F32.BF16 R92, R172, R178.reuse, R92 ;  /* 0x000000b2ac5c723c */ /* 0x080fec000004185c */
[----:B------:R-:W-:Y:S05]  /*6d60*/  HMMA.16816.F32.BF16 R96, R148, R178, R96 ;  /* 0x000000b29460723c */ /* 0x000fea0000041860 */
[C---:B---3--:R-:W-:Y:S01]  /*6d70*/  IMAD R0, R198.reuse, 0x18, RZ ;  /* 0x00000018c6007824 */ /* 0x048fe200078e02ff */
[-C--:B--2---:R-:W-:Y:S05]  /*6d80*/  HMMA.16816.F32.BF16 R4, R152, R156.reuse, R4 ;  /* 0x0000009c9804723c */ /* 0x084fea0000041804 */
[C---:B------:R-:W-:Y:S01]  /*6d90*/  IMAD.SHL.U32 R149, R198.reuse, 0x20, RZ ;  /* 0x00000020c6957824 */ /* 0x040fe200078e00ff */
[C---:B------:R-:W-:Y:S06]  /*6da0*/  HMMA.16816.F32.BF16 R8, R160.reuse, R156, R8 ;  /* 0x0000009ca008723c */ /* 0x040fec0000041808 */
[-C--:B------:R-:W-:Y:S05]  /*6db0*/  HMMA.16816.F32.BF16 R12, R160, R158.reuse, R12 ;  /* 0x0000009ea00c723c */ /* 0x080fea000004180c */
[C---:B------:R-:W-:Y:S01]  /*6dc0*/  IMAD.SHL.U32 R157, R198.reuse, 0x8, RZ ;  /* 0x00000008c69d7824 */ /* 0x040fe200078e00ff */
[C---:B------:R-:W-:Y:S05]  /*6dd0*/  HMMA.16816.F32.BF16 R16, R152.reuse, R158, R16 ;  /* 0x0000009e9810723c */ /* 0x040fea0000041810 */
[CC--:B-1----:R-:W-:Y:S01]  /*6de0*/  LEA R2, P0, R157.reuse, R196.reuse, 0x2 ;  /* 0x000000c49d027211 */ /* 0x0c2fe200078010ff */
[-C--:B----4-:R-:W-:Y:S01]  /*6df0*/  HMMA.16816.F32.BF16 R68, R152, R164.reuse, R68 ;  /* 0x000000a49844723c */ /* 0x090fe20000041844 */
[----:B------:R1:W-:Y:S04]  /*6e00*/  REDG.E.ADD.F32.FTZ.RN.STRONG.GPU desc[UR14][R196.64], R4 ;  /* 0x00000004c40079a6 */ /* 0x0003e8000c10f38e */
[-C--:B------:R-:W-:Y:S01]  /*6e10*/  LEA.HI.X.SX32 R3, R157, R197.reuse, 0x2, P0 ;  /* 0x000000c59d037211 */ /* 0x080fe200000f16ff */
[C---:B------:R-:W-:Y:S04]  /*6e20*/  HMMA.16816.F32.BF16 R72, R160.reuse, R164, R72 ;  /* 0x000000a4a048723c */ /* 0x040fe80000041848 */
[----:B------:R2:W-:Y:S01]  /*6e30*/  REDG.E.ADD.F32.FTZ.RN.STRONG.GPU desc[UR14][R2.64], R5 ;  /* 0x00000005020079a6 */ /* 0x0005e2000c10f38e */
[----:B------:R-:W-:Y:S01]  /*6e40*/  IMAD.SHL.U32 R156, R198, 0x10, RZ ;  /* 0x00000010c69c7824 */ /* 0x000fe200078e00ff */
[-C--:B------:R-:W-:Y:S05]  /*6e50*/  HMMA.16816.F32.BF16 R76, R160, R166.reuse, R76 ;  /* 0x000000a6a04c723c */ /* 0x080fea000004184c */
[CC--:B------:R-:W-:Y:S01]  /*6e60*/  LEA R150, P1, R156.reuse, R196.reuse, 0x2 ;  /* 0x000000c49c967211 */ /* 0x0c0fe200078210ff */
[C---:B------:R-:W-:Y:S05]  /*6e70*/  HMMA.16816.F32.BF16 R80, R152.reuse, R166, R80 ;  /* 0x000000a69850723c */ /* 0x040fea0000041850 */
[-C--:B------:R-:W-:Y:S01]  /*6e80*/  LEA.HI.X.SX32 R151, R156, R197.reuse, 0x2, P1 ;  /* 0x000000c59c977211 */ /* 0x080fe200008f16ff */
[-C--:B------:R-:W-:Y:S04]  /*6e90*/  HMMA.16816.F32.BF16 R84, R152, R168.reuse, R84 ;  /* 0x000000a89854723c */ /* 0x080fe80000041854 */
[----:B------:R3:W-:Y:S01]  /*6ea0*/  REDG.E.ADD.F32.FTZ.RN.STRONG.GPU desc[UR14][R150.64], R6 ;  /* 0x00000006960079a6 */ /* 0x0007e2000c10f38e */
[CC--:B-1----:R-:W-:Y:S01]  /*6eb0*/  LEA R4, P0, R0.reuse, R196.reuse, 0x2 ;  /* 0x000000c400047211 */ /* 0x0c2fe200078010ff */
[C---:B------:R-:W-:Y:S05]  /*6ec0*/  HMMA.16816.F32.BF16 R88, R160.reuse, R168, R88 ;  /* 0x000000a8a058723c */ /* 0x040fea0000041858 */
[CC--:B------:R-:W-:Y:S01]  /*6ed0*/  LEA R148, P1, R149.reuse, R196.reuse, 0x2 ;  /* 0x000000c495947211 */ /* 0x0c0fe200078210ff */
[-C--:B------:R-:W-:Y:S05]  /*6ee0*/  HMMA.16816.F32.BF16 R92, R160, R170.reuse, R92 ;  /* 0x000000aaa05c723c */ /* 0x080fea000004185c */
[-C--:B--2---:R-:W-:Y:S01]  /*6ef0*/  LEA.HI.X.SX32 R5, R0, R197.reuse, 0x2, P0 ;  /* 0x000000c500057211 */ /* 0x084fe200000f16ff */
[----:B------:R-:W-:Y:S04]  /*6f00*/  HMMA.16816.F32.BF16 R96, R152, R170, R96 ;  /* 0x000000aa9860723c */ /* 0x000fe80000041860 */
[----:B------:R1:W-:Y:S01]  /*6f10*/  REDG.E.ADD.F32.FTZ.RN.STRONG.GPU desc[UR14][R4.64], R7 ;  /* 0x00000007040079a6 */ /* 0x0003e2000c10f38e */
[-C--:B------:R-:W-:Y:S01]  /*6f20*/  LEA.HI.X.SX32 R149, R149, R197.reuse, 0x2, P1 ;  /* 0x000000c595957211 */ /* 0x080fe200008f16ff */
[C---:B------:R-:W-:Y:S02]  /*6f30*/  IMAD R0, R198.reuse, 0x30, RZ ;  /* 0x00000030c6007824 */ /* 0x040fe400078e02ff */
[C---:B------:R-:W-:Y:S02]  /*6f40*/  IMAD R152, R198.reuse, 0x28, RZ ;  /* 0x00000028c6987824 */ /* 0x040fe400078e02ff */
[----:B------:R2:W-:Y:S01]  /*6f50*/  REDG.E.ADD.F32.FTZ.RN.STRONG.GPU desc[UR14][R148.64], R8 ;  /* 0x00000008940079a6 */ /* 0x0005e2000c10f38e */
[----:B------:R-:W-:Y:S02]  /*6f60*/  IMAD R198, R198, 0x38, RZ ;  /* 0x00000038c6c67824 */ /* 0x000fe400078e02ff */
[CC--:B---3--:R-:W-:Y:S04]  /*6f70*/  LEA R6, P0, R152.reuse, R196.reuse, 0x2 ;  /* 0x000000c498067211 */ /* 0x0c8fe800078010ff */
[-C--:B-1----:R-:W-:Y:S02]  /*6f80*/  LEA.HI.X.SX32 R7, R152, R197.reuse, 0x2, P0 ;  /* 0x000000c598077211 */ /* 0x082fe400000f16ff */
[-C--:B------:R-:W-:Y:S03]  /*6f90*/  LEA R4, P1, R0, R196.reuse, 0x2 ;  /* 0x000000c400047211 */ /* 0x080fe600078210ff */
[----:B------:R1:W-:Y:S01]  /*6fa0*/  REDG.E.ADD.F32.FTZ.RN.STRONG.GPU desc[UR14][R6.64], R9 ;  /* 0x00000009060079a6 */ /* 0x0003e2000c10f38e */
[-C--:B--2---:R-:W-:Y:S02]  /*6fb0*/  LEA R8, P0, R198, R196.reuse, 0x2 ;  /* 0x000000c4c6087211 */ /* 0x084fe400078010ff */
        /* <DEDUP_REMOVED lines=132> */
[-C--:B------:R-:W-:Y:S01]  /*7800*/  LEA.HI.X.SX32 R9, R4, R197.reuse, 0x2, P2 ;  /* 0x000000c504097211 */ /* 0x080fe200010f16ff */
[----:B------:R-:W-:Y:S03]  /*7810*/  LDSM.16.MT88.4 R12, [R186+0x1e000] ;  /* 0x01e00000ba0c783b */ /* 0x000fe60000004200 */
        /* <DEDUP_REMOVED lines=10> */
[----:B------:R-:W-:Y:S02]  /*78c0*/  ISETP.NE.U32.AND P0, PT, R0, 0x1, PT ;  /* 0x000000010000780c */ /* 0x000fe40003f05070 */
[----:B------:R-:W-:Y:S01]  /*78d0*/  @P4 IADD3 R0, P2, R220, -0x100, RZ ;  /* 0xffffff00dc004810 */ /* 0x000fe20007f5e0ff */
[----:B------:R-:W1:Y:S01]  /*78e0*/  LDSM.16.MT88.4 R4, [R185+0x1e000] ;  /* 0x01e00000b904783b */ /* 0x000e620000004200 */
[----:B------:R-:W-:Y:S03]  /*78f0*/  @P4 IADD3.X R222, R222, -0x1, RZ, P1, !PT ;  /* 0xffffffffdede4810 */ /* 0x000fe60000ffe4ff */
[----:B------:R2:W-:Y:S01]  /*7900*/  REDG.E.ADD.F32.FTZ.RN.STRONG.GPU desc[UR14][R2.64], R95 ;  /* 0x0000005f020079a6 */ /* 0x0005e2000c10f38e */
[----:B------:R-:W-:Y:S02]  /*7910*/  @P4 IMAD.MOV.U32 R220, RZ, RZ, R0 ;  /* 0x000000ffffdc4224 */ /* 0x000fe400078e0000 */
[C---:B------:R-:W-:Y:S01]  /*7920*/  VIADD R0, R180.reuse, 0xffffa000 ;  /* 0xffffa000b4007836 */ /* 0x040fe20000000000 */
[----:B------:R-:W-:Y:S02]  /*7930*/  LDSM.16.MT88.4 R92, [R180+0x3800] ;  /* 0x00380000b45c783b */ /* 0x000fe40000004200 */
[----:B------:R-:W-:Y:S01]  /*7940*/  @P0 VIADD R0, R180, 0x6000 ;  /* 0x00006000b4000836 */ /* 0x000fe20000000000 */
[----:B--2---:R-:W-:Y:S01]  /*7950*/  @P4 IADD3.X R2, R219, -0x1, RZ, P2, !PT ;  /* 0xffffffffdb024810 */ /* 0x004fe200017fe4ff */
[C---:B------:R-:W-:Y:S01]  /*7960*/  VIADD R3, R208.reuse, 0xffffffff ;  /* 0xffffffffd0037836 */ /* 0x040fe20000000000 */
[----:B------:R-:W-:Y:S03]  /*7970*/  ISETP.GT.AND P2, PT, R208, R233, PT ;  /* 0x000000e9d000720c */ /* 0x000fe60003f44270 */
[----:B------:R-:W-:Y:S02]  /*7980*/  @P4 IMAD.MOV.U32 R219, RZ, RZ, R2 ;  /* 0x000000ffffdb4224 */ /* 0x000fe400078e0002 */
        /* <DEDUP_REMOVED lines=63> */
[----:B------:R-:W-:Y:S02]  /*7d80*/  F2FP.BF16.F32.PACK_AB R68, R23, R22 ;  /* 0x000000161744723e */ /* 0x000fe400000010ff */
[----:B------:R-:W-:Y:S02]  /*7d90*/  F2FP.BF16.F32.PACK_AB R25, R25, R24 ;  /* 0x000000181919723e */ /* 0x000fe400000010ff */
[----:B------:R-:W-:Y:S01]  /*7da0*/  F2FP.BF16.F32.PACK_AB R69, R21, R20 ;  /* 0x000000141545723e */ /* 0x000fe200000010ff */
[----:B------:R-:W-:Y:S01]  /*7db0*/  ULDC UR4, c[0x0][0x390] ;  /* 0x0000e40000047ab9 */ /* 0x000fe20000000800 */
[----:B------:R-:W-:Y:S01]  /*7dc0*/  ISETP.NE.AND P0, PT, R248, -0x1, PT ;  /* 0xfffffffff800780c */ /* 0x000fe20003f05270 */
        /* <DEDUP_REMOVED lines=60> */
[----:B------:R-:W-:Y:S01]  /*8190*/  F2FP.BF16.F32.PACK_AB R14, R14, R120 ;  /* 0x000000780e0e723e */ /* 0x000fe200000010ff */
[----:B------:R-:W-:Y:S01]  /*81a0*/  FMUL.FTZ R142, R142, UR4 ;  /* 0x000000048e8e7c20 */ /* 0x000fe20008410000 */
[----:B------:R-:W-:Y:S01]  /*81b0*/  F2FP.BF16.F32.PACK_AB R13, R13, R122 ;  /* 0x0000007a0d0d723e */ /* 0x000fe200000010ff */
[----:B------:R-:W-:Y:S01]  /*81c0*/  STS [R240], R20 ;  /* 0x00000014f0007388 */ /* 0x000fe20000000800 */
[----:B------:R-:W-:Y:S01]  /*81d0*/  FMUL.FTZ R0, R143, UR4 ;  /* 0x000000048f007c20 */ /* 0x000fe20008410000 */
[----:B------:R-:W-:-:S02]  /*81e0*/  F2FP.BF16.F32.PACK_AB R10, R10, R124 ;  /* 0x0000007c0a0a723e */ /* 0x000fc400000010ff */
[----:B------:R-:W-:Y:S01]  /*81f0*/  STS [R240+0x400], R19 ;  /* 0x00040013f0007388 */ /* 0x000fe20000000800 */
[----:B------:R-:W-:Y:S02]  /*8200*/  F2FP.BF16.F32.PACK_AB R9, R9, R126 ;  /* 0x0000007e0909723e */ /* 0x000fe400000010ff */
        /* <DEDUP_REMOVED lines=25> */
[----:B------:R1:W-:Y:S01]  /*83a0*/  STS [R239+0x3000], R14 ;  /* 0x0030000eef007388 */ /* 0x0003e20000000800 */
        /* <DEDUP_REMOVED lines=18> */
[----:B-1----:R-:W1:Y:S01]  /*84d0*/  @P0 LDC.64 R14, c[0x0][0x458] ;  /* 0x00011600ff0e0b82 */ /* 0x002e620000000a00 */
[----:B------:R-:W-:-:S02]  /*84e0*/  SHF.R.S32.HI R12, RZ, 0x1f, R252 ;  /* 0x0000001fff0c7819 */ /* 0x000fc400000114fc */
[----:B------:R-:W-:Y:S04]  /*84f0*/  STS [R240+0x4400], R3 ;  /* 0x00440003f0007388 */ /* 0x000fe80000000800 */
[----:B------:R-:W-:Y:S04]  /*8500*/  STS [R239+0x5000], R6 ;  /* 0x00500006ef007388 */ /* 0x000fe80000000800 */
[----:B------:R-:W-:Y:S04]  /*8510*/  STS [R239+0x5400], R5 ;  /* 0x00540005ef007388 */ /* 0x000fe80000000800 */
[----:B------:R3:W-:Y:S04]  /*8520*/  STS [R240+0x5000], R2 ;  /* 0x00500002f0007388 */ /* 0x0007e80000000800 */
[----:B------:R4:W-:Y:S04]  /*8530*/  STS [R240+0x5400], R0 ;  /* 0x00540000f0007388 */ /* 0x0009e80000000800 */
[----:B------:R-:W-:Y:S01]  /*8540*/  STS [R239+0x6000], R69 ;  /* 0x00600045ef007388 */ /* 0x000fe20000000800 */
[----:B--2---:R-:W-:-:S03]  /*8550*/  @P0 IADD3 R4, R235, R248, RZ ;  /* 0x000000f8eb040210 */ /* 0x004fc60007ffe0ff */
[----:B------:R-:W-:Y:S04]  /*8560*/  STS [R239+0x6400], R68 ;  /* 0x00640044ef007388 */ /* 0x000fe80000000800 */
[----:B------:R-:W-:Y:S04]  /*8570*/  STS [R240+0x6000], R32 ;  /* 0x00600020f0007388 */ /* 0x000fe80000000800 */
[----:B------:R2:W-:Y:S04]  /*8580*/  STS [R240+0x6400], R34 ;  /* 0x00640022f0007388 */ /* 0x0005e80000000800 */
[----:B------:R1:W-:Y:S01]  /*8590*/  STS [R239+0x7000], R25 ;  /* 0x00700019ef007388 */ /* 0x0003e20000000800 */
[----:B---3--:R-:W3:Y:S03]  /*85a0*/  @P0 LDC.64 R2, c[0x0][0x450] ;  /* 0x00011400ff020b82 */ /* 0x008ee60000000a00 */
[----:B------:R1:W-:Y:S01]  /*85b0*/  STS [R239+0x7400], R26 ;  /* 0x0074001aef007388 */ /* 0x0003e20000000800 */
[----:B----4-:R-:W-:-:S03]  /*85c0*/  @P0 IADD3 R0, R235, R248, RZ ;  /* 0x000000f8eb000210 */ /* 0x010fc60007ffe0ff */
[----:B------:R4:W-:Y:S04]  /*85d0*/  STS [R240+0x7000], R28 ;  /* 0x0070001cf0007388 */ /* 0x0009e80000000800 */
[----:B------:R4:W-:Y:S04]  /*85e0*/  STS [R240+0x7400], R30 ;  /* 0x0074001ef0007388 */ /* 0x0009e80000000800 */
[----:B------:R4:W-:Y:S04]  /*85f0*/  STS [R239+0x8000], R36 ;  /* 0x00800024ef007388 */ /* 0x0009e80000000800 */
[----:B------:R4:W-:Y:S04]  /*8600*/  STS [R239+0x8400], R38 ;  /* 0x00840026ef007388 */ /* 0x0009e80000000800 */
[----:B------:R4:W-:Y:S01]  /*8610*/  STS [R240+0x8000], R48 ;  /* 0x00800030f0007388 */ /* 0x0009e20000000800 */
[----:B---3--:R-:W-:-:S02]  /*8620*/  @P0 IMAD R8, R0, R3, RZ ;  /* 0x0000000300080224 */ /* 0x008fc400078e02ff */
[----:B------:R-:W-:Y:S01]  /*8630*/  @P0 IMAD.WIDE.U32 R6, R0, R2, RZ ;  /* 0x0000000200060225 */ /* 0x000fe200078e00ff */
[----:B------:R4:W-:Y:S03]  /*8640*/  STS [R240+0x8400], R50 ;  /* 0x00840032f0007388 */ /* 0x0009e60000000800 */
[C---:B-1----:R-:W-:Y:S01]  /*8650*/  @P0 IMAD R0, R4.reuse, R15, RZ ;  /* 0x0000000f04000224 */ /* 0x042fe200078e02ff */
[----:B------:R4:W-:Y:S01]  /*8660*/  STS [R239+0x9000], R40 ;  /* 0x00900028ef007388 */ /* 0x0009e20000000800 */
[----:B------:R-:W-:Y:S01]  /*8670*/  @P0 IMAD.WIDE.U32 R4, R4, R14, RZ ;  /* 0x0000000e04040225 */ /* 0x000fe200078e00ff */
[----:B------:R-:W-:Y:S02]  /*8680*/  @P0 IADD3 R11, R7, R8, RZ ;  /* 0x00000008070b0210 */ /* 0x000fe40007ffe0ff */
[----:B------:R4:W-:Y:S01]  /*8690*/  STS [R239+0x9400], R42 ;  /* 0x0094002aef007388 */ /* 0x0009e20000000800 */
[----:B------:R-:W-:Y:S01]  /*86a0*/  @P0 IMAD.MOV.U32 R10, RZ, RZ, R6 ;  /* 0x000000ffff0a0224 */ /* 0x000fe200078e0006 */
[----:B--2---:R-:W-:Y:S01]  /*86b0*/  @P0 IADD3 R34, R5, R0, RZ ;  /* 0x0000000005220210 */ /* 0x004fe20007ffe0ff */
[----:B------:R-:W-:Y:S01]  /*86c0*/  @P0 IMAD.MOV.U32 R33, RZ, RZ, R4 ;  /* 0x000000ffff210224 */ /* 0x000fe200078e0004 */
[----:B------:R4:W-:Y:S01]  /*86d0*/  STS [R240+0x9000], R44 ;  /* 0x0090002cf0007388 */ /* 0x0009e20000000800 */
[----:B------:R-:W-:-:S03]  /*86e0*/  LEA R0, R250, UR5, 0x1 ;  /* 0x00000005fa007c11 */ /* 0x000fc6000f8e08ff */
        /* <DEDUP_REMOVED lines=22> */
.L_x_768:
        /* <DEDUP_REMOVED lines=13> */
.L_x_769:
[----:B------:R-:W-:Y:S01]  /*8920*/  BAR.SYNC.DEFER_BLOCKING 0x0 ;  /* 0x0000000000007b1d */ /* 0x000fe20000010000 */
[----:B------:R-:W-:Y:S01]  /*8930*/  IMAD.SHL.U32 R12, R238, 0x40, RZ ;  /* 0x00000040ee0c7824 */ /* 0x000fe200078e00ff */
[--C-:B------:R-:W-:Y:S01]  /*8940*/  SHF.R.S32.HI R7, RZ, 0x1f, R210.reuse ;  /* 0x0000001fff077819 */ /* 0x100fe200000114d2 */
[----:B------:R-:W-:Y:S01]  /*8950*/  IMAD.MOV.U32 R6, RZ, RZ, R210 ;  /* 0x000000ffff067224 */ /* 0x000fe200078e00d2 */
[----:B------:R-:W-:Y:S01]  /*8960*/  SHF.R.S32.HI R32, RZ, 0x1f, R236 ;  /* 0x0000001fff207819 */ /* 0x000fe200000114ec */
[----:B----4-:R-:W-:Y:S01]  /*8970*/  VIADD R28, R210, 0x40 ;  /* 0x00000040d21c7836 */ /* 0x010fe20000000000 */
[----:B------:R-:W-:Y:S01]  /*8980*/  SHF.R.S32.HI R31, RZ, 0x1f, R12 ;  /* 0x0000001fff1f7819 */ /* 0x000fe2000001140c */
[-C--:B------:R-:W-:Y:S01]  /*8990*/  IMAD.WIDE.U32 R4, R12, R2.reuse, R6 ;  /* 0x000000020c047225 */ /* 0x080fe200078e0006 */
[----:B------:R-:W-:Y:S01]  /*89a0*/  ULDC.64 UR6, c[0x0][0x468] ;  /* 0x00011a0000067ab9 */ /* 0x000fe20000000a00 */
[----:B------:R-:W-:Y:S01]  /*89b0*/  BSSY B0, `(.L_x_770) ;  /* 0x000002b000007945 */ /* 0x000fe20003800000 */
[----:B------:R-:W-:Y:S01]  /*89c0*/  IADD3 R29, R210, 0x80, RZ ;  /* 0x00000080d21d7810 */ /* 0x000fe20007ffe0ff */
[----:B------:R-:W-:Y:S01]  /*89d0*/  IMAD R8, R31, R2, RZ ;  /* 0x000000021f087224 */ /* 0x000fe200078e02ff */
[----:B------:R-:W-:-:S02]  /*89e0*/  IADD3 R4, P0, R10, R4, RZ ;  /* 0x000000040a047210 */ /* 0x000fc40007f1e0ff */
[----:B------:R-:W-:Y:S01]  /*89f0*/  IADD3 R10, R234, 0x20, RZ ;  /* 0x00000020ea0a7810 */ /* 0x000fe20007ffe0ff */
[----:B------:R-:W-:Y:S01]  /*8a00*/  IMAD R9, R12, R3, R8 ;  /* 0x000000030c097224 */ /* 0x000fe200078e0208 */
[----:B------:R-:W-:Y:S01]  /*8a10*/  SHF.R.S32.HI R35, RZ, 0x1f, R234 ;  /* 0x0000001fff237819 */ /* 0x000fe200000114ea */
[----:B------:R-:W-:-:S03]  /*8a20*/  IMAD R8, R238, -0x40, R221 ;  /* 0xffffffc0ee087824 */ /* 0x000fc600078e02dd */
[----:B------:R-:W-:Y:S01]  /*8a30*/  IADD3.X R5, R11, R5, R9, P0, !PT ;  /* 0x000000050b057210 */ /* 0x000fe200007fe409 */
[----:B------:R-:W-:Y:S01]  /*8a40*/  IMAD R9, R32, UR6, RZ ;  /* 0x0000000620097c24 */ /* 0x000fe2000f8e02ff */
[-C--:B------:R-:W-:Y:S01]  /*8a50*/  ISETP.GE.AND P4, PT, R234, R8.reuse, PT ;  /* 0x00000008ea00720c */ /* 0x080fe20003f86270 */
[----:B------:R1:W2:Y:S01]  /*8a60*/  LDS.128 R40, [R0+0x13000] ;  /* 0x0130000000287984 */ /* 0x0002a20000000c00 */
[----:B------:R-:W-:Y:S01]  /*8a70*/  ISETP.GE.AND P3, PT, R10, R8, PT ;  /* 0x000000080a00720c */ /* 0x000fe20003f66270 */
[C---:B------:R-:W-:Y:S02]  /*8a80*/  IMAD R10, R236.reuse, UR7, R9 ;  /* 0x00000007ec0a7c24 */ /* 0x040fe4000f8e0209 */
[----:B------:R1:W3:Y:S01]  /*8a90*/  LDS.128 R36, [R0+0x15000] ;  /* 0x0150000000247984 */ /* 0x0002e20000000c00 */
[----:B------:R-:W-:-:S03]  /*8aa0*/  IMAD.WIDE.U32 R8, R236, UR6, R4 ;  /* 0x00000006ec087c25 */ /* 0x000fc6000f8e0004 */
[----:B------:R1:W4:Y:S02]  /*8ab0*/  LDS.128 R52, [R0+0x18000] ;  /* 0x0180000000347984 */ /* 0x0003240000000c00 */
[----:B------:R-:W-:Y:S02]  /*8ac0*/  IADD3 R13, R10, R9, RZ ;  /* 0x000000090a0d7210 */ /* 0x000fe40007ffe0ff */
        /* <DEDUP_REMOVED lines=9> */
[----:B------:R-:W-:Y:S01]  /*8b60*/  IMAD.MOV.U32 R4, RZ, RZ, R8 ;  /* 0x000000ffff047224 */ /* 0x000fe200078e0008 */
[----:B------:R-:W-:Y:S01]  /*8b70*/  MOV R5, R13 ;  /* 0x0000000d00057202 */ /* 0x000fe20000000f00 */
[----:B------:R-:W3:Y:S01]  /*8b80*/  LDS.128 R20, [R0+0x16000] ;  /* 0x0160000000147984 */ /* 0x000ee20000000c00 */
[-C--:B------:R-:W-:Y:S01]  /*8b90*/  IMAD R30, R35, R2.reuse, RZ ;  /* 0x00000002231e7224 */ /* 0x080fe200078e02ff */
[----:B------:R-:W-:Y:S01]  /*8ba0*/  ISETP.GE.AND P1, PT, R28, UR4, PT ;  /* 0x000000041c007c0c */ /* 0x000fe2000bf26270 */
[----:B------:R-:W-:Y:S01]  /*8bb0*/  ULDC.64 UR6, c[0x0][0x3f0] ;  /* 0x0000fc0000067ab9 */ /* 0x000fe20000000a00 */
[----:B------:R-:W-:Y:S01]  /*8bc0*/  IMAD.WIDE.U32 R10, R234, R2, R4 ;  /* 0x00000002ea0a7225 */ /* 0x000fe200078e0004 */
[----:B------:R-:W-:-:S03]  /*8bd0*/  ISETP.GE.AND P0, PT, R29, UR4, PT ;  /* 0x000000041d007c0c */ /* 0x000fc6000bf06270 */
[----:B------:R-:W-:Y:S02]  /*8be0*/  IMAD R4, R234, R3, R30 ;  /* 0x00000003ea047224 */ /* 0x000fe400078e021e */
[----:B------:R-:W4:Y:S02]  /*8bf0*/  @!P2 LDS.128 R16, [R0+0x12000] ;  /* 0x012000000010a984 */ /* 0x000f240000000c00 */
[----:B------:R-:W-:Y:S01]  /*8c00*/  IMAD.IADD R5, R4, 0x1, R11 ;  /* 0x0000000104057824 */ /* 0x000fe200078e020b */
[----:B------:R-:W-:-:S04]  /*8c10*/  LEA R4, P5, R10, UR6, 0x1 ;  /* 0x000000060a047c11 */ /* 0x000fc8000f8a08ff */
[----:B------:R-:W-:-:S05]  /*8c20*/  LEA.HI.X R5, R10, UR7, R5, 0x1, P5 ;  /* 0x000000070a057c11 */ /* 0x000fca000a8f0c05 */
[----:B--2---:R2:W-:Y:S04]  /*8c30*/  @!P1 STG.E.128 desc[UR14][R4.64+0x80], R24 ;  /* 0x0000801804009986 */ /* 0x0045e8000c101d0e */
[----:B---3--:R2:W-:Y:S04]  /*8c40*/  @!P0 STG.E.128 desc[UR14][R4.64+0x100], R20 ;  /* 0x0001001404008986 */ /* 0x0085e8000c101d0e */
[----:B----4-:R2:W-:Y:S02]  /*8c50*/  @!P2 STG.E.128 desc[UR14][R4.64], R16 ;  /* 0x000000100400a986 */ /* 0x0105e4000c101d0e */
.L_x_771:
[----:B------:R-:W-:Y:S05]  /*8c60*/  BSYNC B0 ;  /* 0x0000000000007941 */ /* 0x000fea0003800000 */
.L_x_770:
[----:B--2---:R2:W1:Y:S01]  /*8c70*/  LDS.128 R16, [R0+0x17000] ;  /* 0x0170000000107984 */ /* 0x0044620000000c00 */
[----:B------:R-:W-:Y:S04]  /*8c80*/  BSSY B0, `(.L_x_772) ;  /* 0x0000014000007945 */ /* 0x000fe80003800000 */
[----:B------:R-:W-:Y:S05]  /*8c90*/  @P3 BRA `(.L_x_773) ;  /* 0x0000000000483947 */ /* 0x000fea0003800000 */
[----:B-12---:R-:W-:Y:S01]  /*8ca0*/  IADD3 R0, P0, R234, 0x20, RZ ;  /* 0x00000020ea007810 */ /* 0x006fe20007f1e0ff */
[----:B------:R-:W-:Y:S01]  /*8cb0*/  ULDC UR4, c[0x0][0x2d0] ;  /* 0x0000b40000047ab9 */ /* 0x000fe20000000800 */
[----:B------:R-:W-:Y:S01]  /*8cc0*/  MOV R5, R13 ;  /* 0x0000000d00057202 */ /* 0x000fe20000000f00 */
        /* <DEDUP_REMOVED lines=14> */
[----:B------:R1:W-:Y:S02]  /*8db0*/  @!P0 STG.E.128 desc[UR14][R2.64+0x100], R16 ;  /* 0x0001001002008986 */ /* 0x0003e4000c101d0e */
.L_x_773:
[----:B------:R-:W-:Y:S05]  /*8dc0*/  BSYNC B0 ;  /* 0x0000000000007941 */ /* 0x000fea0003800000 */
.L_x_772:
[-C--:B-1----:R-:W-:Y:S01]  /*8dd0*/  IMAD.WIDE.U32 R2, R12, R14.reuse, R6 ;  /* 0x0000000e0c027225 */ /* 0x082fe200078e0006 */
[----:B------:R-:W-:Y:S01]  /*8de0*/  ULDC.64 UR6, c[0x0][0x470] ;  /* 0x00011c0000067ab9 */ /* 0x000fe20000000a00 */
[----:B------:R-:W-:Y:S02]  /*8df0*/  BSSY B0, `(.L_x_774) ;  /* 0x000001a000007945 */ /* 0x000fe40003800000 */
[----:B--2---:R-:W-:Y:S01]  /*8e00*/  IMAD R0, R31, R14, RZ ;  /* 0x0000000e1f007224 */ /* 0x004fe200078e02ff */
        /* <DEDUP_REMOVED lines=22> */
[----:B------:R1:W-:Y:S04]  /*8f70*/  @!P1 STG.E.128 desc[UR14][R2.64+0x80], R48 ;  /* 0x0000803002009986 */ /* 0x0003e8000c101d0e */
[----:B------:R1:W-:Y:S02]  /*8f80*/  @!P0 STG.E.128 desc[UR14][R2.64+0x100], R44 ;  /* 0x0001002c02008986 */ /* 0x0003e4000c101d0e */
.L_x_775:
[----:B------:R-:W-:Y:S05]  /*8f90*/  BSYNC B0 ;  /* 0x0000000000007941 */ /* 0x000fea0003800000 */
.L_x_774:
[----:B------:R-:W-:Y:S05]  /*8fa0*/  @P3 BRA `(.L_x_746) ;  /* 0x0000000000483947 */ /* 0x000fea0003800000 */
[----:B------:R-:W-:Y:S01]  /*8fb0*/  IADD3 R0, P0, R234, 0x20, RZ ;  /* 0x00000020ea007810 */ /* 0x000fe20007f1e0ff */
[----:B-1----:R-:W-:Y:S01]  /*8fc0*/  IMAD.MOV.U32 R2, RZ, RZ, R4 ;  /* 0x000000ffff027224 */ /* 0x002fe200078e0004 */
        /* <DEDUP_REMOVED lines=14> */
[----:B------:R2:W-:Y:S04]  /*90b0*/  @!P1 STG.E.128 desc[UR14][R2.64+0x80], R60 ;  /* 0x0000803c02009986 */ /* 0x0005e8000c101d0e */
[----:B------:R2:W-:Y:S02]  /*90c0*/  @!P0 STG.E.128 desc[UR14][R2.64+0x100], R56 ;  /* 0x0001003802008986 */ /* 0x0005e4000c101d0e */
.L_x_746:
[----:B------:R-:W-:Y:S05]  /*90d0*/  BSYNC B1 ;  /* 0x0000000000017941 */ /* 0x000fea0003800000 */
.L_x_732:
[----:B------:R-:W3:Y:S02]  /*90e0*/  LDC R0, c[0x0][0xc] ;  /* 0x00000300ff007b82 */ /* 0x000ee40000000800 */
[----:B---3--:R-:W-:-:S04]  /*90f0*/  IADD3 R238, R0, R238, RZ ;  /* 0x000000ee00ee7210 */ /* 0x008fc80007ffe0ff */
[----:B------:R-:W-:-:S13]  /*9100*/  ISETP.GE.AND P0, PT, R238, UR12, PT ;  /* 0x0000000cee007c0c */ /* 0x000fda000bf06270 */
[----:B------:R-:W-:Y:S05]  /*9110*/  @P0 BRA `(.L_x_776) ;  /* 0x0000000000040947 */ /* 0x000fea0003800000 */
[----:B------:R-:W-:Y:S05]  /*9120*/  BRA `(.L_x_777) ;  /* 0xffffff7400f47947 */ /* 0x000fea000383ffff */
.L_x_776:
[----:B------:R-:W-:Y:S05]  /*9130*/  EXIT ;  /* 0x000000000000794d */ /* 0x000fea0003800000 */
.L_x_778:
        /* <DEDUP_REMOVED lines=12> */
.L_x_823:


//--------------------- .text._ZN5flash25flash_bwd_dot_do_o_kernelILb0E23Flash_bwd_kernel_traitsILi192ELi64ELi64ELi8ELi4ELi2ELi2ELb0ELb0EN7cutlass10bfloat16_tE19Flash_kernel_traitsILi192ELi64ELi64ELi8ES3_EEEEvNS_16Flash_bwd_paramsE --------------------------
	.section	.text._ZN5flash25flash_bwd_dot_do_o_kernelILb0E23Flash_bwd_kernel_traitsILi192ELi64ELi64ELi8ELi4ELi2ELi2ELb0ELb0EN7cutlass10bfloat16_tE19Flash_kernel_traitsILi192ELi64ELi64ELi8ES3_EEEEvNS_16Flash_bwd_paramsE,"ax",@progbits
	.align	128
        .global         _ZN5flash25flash_bwd_dot_do_o_kernelILb0E23Flash_bwd_kernel_traitsILi192ELi64ELi64ELi8ELi4ELi2ELi2ELb0ELb0EN7cutlass10bfloat16_tE19Flash_kernel_traitsILi192ELi64ELi64ELi8ES3_EEEEvNS_16Flash_bwd_paramsE
        .type           _ZN5flash25flash_bwd_dot_do_o_kernelILb0E23Flash_bwd_kernel_traitsILi192ELi64ELi64ELi8ELi4ELi2ELi2ELb0ELb0EN7cutlass10bfloat16_tE19Flash_kernel_traitsILi192ELi64ELi64ELi8ES3_EEEEvNS_16Flash_bwd_paramsE,@function
        .size           _ZN5flash25flash_bwd_dot_do_o_kernelILb0E23Flash_bwd_kernel_traitsILi192ELi64ELi64ELi8ELi4ELi2ELi2ELb0ELb0EN7cutlass10bfloat16_tE19Flash_kernel_traitsILi192ELi64ELi64ELi8ES3_EEEEvNS_16Flash_bwd_paramsE,(.L_x_824 - _ZN5flash25flash_bwd_dot_do_o_kernelILb0E23Flash_bwd_kernel_traitsILi192ELi64ELi64ELi8ELi4ELi2ELi2ELb0ELb0EN7cutlass10bfloat16_tE19Flash_kernel_traitsILi192ELi64ELi64ELi8ES3_EEEEvNS_16Flash_bwd_paramsE)
        .other          _ZN5flash25flash_bwd_dot_do_o_kernelILb0E23Flash_bwd_kernel_traitsILi192ELi64ELi64ELi8ELi4ELi2ELi2ELb0ELb0EN7cutlass10bfloat16_tE19Flash_kernel_traitsILi192ELi64ELi64ELi8ES3_EEEEvNS_16Flash_bwd_paramsE,@"STO_CUDA_ENTRY STV_DEFAULT"
_ZN5flash25flash_bwd_dot_do_o_kernelILb0E23Flash_bwd_kernel_traitsILi192ELi64ELi64ELi8ELi4ELi2ELi2ELb0ELb0EN7cutlass10bfloat16_tE19Flash_kernel_traitsILi192ELi64ELi64ELi8ES3_EEEEvNS_16Flash_bwd_paramsE:
.text._ZN5flash25flash_bwd_dot_do_o_kernelILb0E23Flash_bwd_kernel_traitsILi192ELi64ELi64ELi8ELi4ELi2ELi2ELb0ELb0EN7cutlass10bfloat16_tE19Flash_kernel_traitsILi192ELi64ELi64ELi8ES3_EEEEvNS_16Flash_bwd_paramsE:
        /* <DEDUP_REMOVED lines=56> */
.L_x_779:
[----:B------:R-:W0:Y:S08]  /*0380*/  LDC R6, c[0x0][0x270] ;  /* 0x00009c00ff067b82 */ /* 0x000e300000000800 */
[----:B------:R-:W1:Y:S01]  /*0390*/  LDC R3, c[0x0][0x2d4] ;  /* 0x0000b500ff037b82 */ /* 0x000e620000000800 */
[----:B0-----:R-:W-:-:S04]  /*03a0*/  IMAD R6, R9, R6, UR5 ;  /* 0x0000000509067e24 */ /* 0x001fc8000f8e0206 */
[----:B-1----:R-:W-:-:S07]  /*03b0*/  IMAD R6, R6, R3, RZ ;  /* 0x0000000306067224 */ /* 0x002fce00078e02ff */
.L_x_780:
        /* <DEDUP_REMOVED lines=67> */
.L_x_782:
[----:B------:R-:W-:Y:S05]  /*07f0*/  BSYNC B0 ;  /* 0x0000000000007941 */ /* 0x000fea0003800000 */
.L_x_781:
        /* <DEDUP_REMOVED lines=20> */
.L_x_784:
[----:B------:R-:W-:Y:S05]  /*0940*/  BSYNC B0 ;  /* 0x0000000000007941 */ /* 0x000fea0003800000 */
.L_x_783:
        /* <DEDUP_REMOVED lines=27> */
.L_x_786:
[----:B------:R-:W-:Y:S05]  /*0b00*/  BSYNC B0 ;  /* 0x0000000000007941 */ /* 0x000fea0003800000 */
.L_x_785:
        /* <DEDUP_REMOVED lines=25> */
.L_x_788:
[----:B------:R-:W-:Y:S05]  /*0ca0*/  BSYNC B0 ;  /* 0x0000000000007941 */ /* 0x000fea0003800000 */
.L_x_787:
        /* <DEDUP_REMOVED lines=171> */
.L_x_789:
        /* <DEDUP_REMOVED lines=10> */
.L_x_824:


//--------------------- .text._ZN5flash25flash_bwd_dot_do_o_kernelILb1E23Flash_bwd_kernel_traitsILi192ELi64ELi64ELi8ELi4ELi2ELi2ELb0ELb0EN7cutlass10bfloat16_tE19Flash_kernel_traitsILi192ELi64ELi64ELi8ES3_EEEEvNS_16Flash_bwd_paramsE --------------------------
	.section	.text._ZN5flash25flash_bwd_dot_do_o_kernelILb1E23Flash_bwd_kernel_traitsILi192ELi64ELi64ELi8ELi4ELi2ELi2ELb0ELb0EN7cutlass10bfloat16_tE19Flash_kernel_traitsILi192ELi64ELi64ELi8ES3_EEEEvNS_16Flash_bwd_paramsE,"ax",@progbits
	.align	128
        .global         _ZN5flash25flash_bwd_dot_do_o_kernelILb1E23Flash_bwd_kernel_traitsILi192ELi64ELi64ELi8ELi4ELi2ELi2ELb0ELb0EN7cutlass10bfloat16_tE19Flash_kernel_traitsILi192ELi64ELi64ELi8ES3_EEEEvNS_16Flash_bwd_paramsE
        .type           _ZN5flash25flash_bwd_dot_do_o_kernelILb1E23Flash_bwd_kernel_traitsILi192ELi64ELi64ELi8ELi4ELi2ELi2ELb0ELb0EN7cutlass10bfloat16_tE19Flash_kernel_traitsILi192ELi64ELi64ELi8ES3_EEEEvNS_16Flash_bwd_paramsE,@function
        .size           _ZN5flash25flash_bwd_dot_do_o_kernelILb1E23Flash_bwd_kernel_traitsILi192ELi64ELi64ELi8ELi4ELi2ELi2ELb0ELb0EN7cutlass10bfloat16_tE19Flash_kernel_traitsILi192ELi64ELi64ELi8ES3_EEEEvNS_16Flash_bwd_paramsE,(.L_x_825 - _ZN5flash25flash_bwd_dot_do_o_kernelILb1E23Flash_bwd_kernel_traitsILi192ELi64ELi64ELi8ELi4ELi2ELi2ELb0ELb0EN7cutlass10bfloat16_tE19Flash_kernel_traitsILi192ELi64ELi64ELi8ES3_EEEEvNS_16Flash_bwd_paramsE)
        .other          _ZN5flash25flash_bwd_dot_do_o_kernelILb1E23Flash_bwd_kernel_traitsILi192ELi64ELi64ELi8ELi4ELi2ELi2ELb0ELb0EN7cutlass10bfloat16_tE19Flash_kernel_traitsILi192ELi64ELi64ELi8ES3_EEEEvNS_16Flash_bwd_paramsE,@"STO_CUDA_ENTRY STV_DEFAULT"
_ZN5flash25flash_bwd_dot_do_o_kernelILb1E23Flash_bwd_kernel_traitsILi192ELi64ELi64ELi8ELi4ELi2ELi2ELb0ELb0EN7cutlass10bfloat16_tE19Flash_kernel_traitsILi192ELi64ELi64ELi8ES3_EEEEvNS_16Flash_bwd_paramsE:
.text._ZN5flash25flash_bwd_dot_do_o_kernelILb1E23Flash_bwd_kernel_traitsILi192ELi64ELi64ELi8ELi4ELi2ELi2ELb0ELb0EN7cutlass10bfloat16_tE19Flash_kernel_traitsILi192ELi64ELi64ELi8ES3_EEEEvNS_16Flash_bwd_paramsE:
        /* <DEDUP_REMOVED lines=63> */
.L_x_790:
        /* <DEDUP_REMOVED lines=27> */
.L_x_791:
[----:B------:R-:W-:-:S04]  /*05a0*/  IMAD R11, R11, R0, R28 ;  /* 0x000000000b0b7224 */ /* 0x000fc800078e021c */
[----:B------:R-:W-:-:S07]  /*05b0*/  IMAD R30, R11, R30, RZ ;  /* 0x0000001e0b1e7224 */ /* 0x000fce00078e02ff */
.L_x_792:
        /* <DEDUP_REMOVED lines=74> */
.L_x_794:
[----:B------:R-:W-:Y:S05]  /*0a60*/  BSYNC B0 ;  /* 0x0000000000007941 */ /* 0x000fea0003800000 */
.L_x_793:
        /* <DEDUP_REMOVED lines=20> */
.L_x_796:
[----:B------:R-:W-:Y:S05]  /*0bb0*/  BSYNC B0 ;  /* 0x0000000000007941 */ /* 0x000fea0003800000 */
.L_x_795:
        /* <DEDUP_REMOVED lines=31> */
.L_x_798:
[----:B------:R-:W-:Y:S05]  /*0db0*/  BSYNC B0 ;  /* 0x0000000000007941 */ /* 0x000fea0003800000 */
.L_x_797:
        /* <DEDUP_REMOVED lines=26> */
.L_x_800:
[----:B------:R-:W-:Y:S05]  /*0f60*/  BSYNC B0 ;  /* 0x0000000000007941 */ /* 0x000fea0003800000 */
.L_x_799:
        /* <DEDUP_REMOVED lines=189> */
.L_x_801:
        /* <DEDUP_REMOVED lines=12> */
.L_x_825:


//--------------------- .nv.shared._ZN5flash44flash_bwd_dq_dk_dv_loop_seqk_parallel_kernelI23Flash_bwd_kernel_traitsILi192ELi64ELi64ELi8ELi4ELi2ELi2ELb1ELb1EN7cutlass10bfloat16_tE19Flash_kernel_traitsILi192ELi64ELi64ELi8ES3_EELb0ELb1ELb0ELb0ELb0ELb0ELb0EEEvNS_16Flash_bwd_paramsE --------------------------
	.section	.nv.shared._ZN5flash44flash_bwd_dq_dk_dv_loop_seqk_parallel_kernelI23Flash_bwd_kernel_traitsILi192ELi64ELi64ELi8ELi4ELi2ELi2ELb1ELb1EN7cutlass10bfloat16_tE19Flash_kernel_traitsILi192ELi64ELi64ELi8ES3_EELb0ELb1ELb0ELb0ELb0ELb0ELb0EEEvNS_16Flash_bwd_paramsE,"aw",@nobits
	.sectionflags	@""
	.align	16
	.zero		1024


//--------------------- .nv.shared.reserved.0     --------------------------
	.section	.nv.shared.reserved.0,"aw",@nobits
	.weak		__nv_reservedSMEM_offset_0_alias
	.size		__nv_reservedSMEM_offset_0_alias, 0, 0
	.other		__nv_reservedSMEM_offset_0_alias,@"STO_CUDA_RESERVED_SHARED STV_DEFAULT"
__nv_reservedSMEM_offset_0_alias:
	.zero		0


//--------------------- .nv.global                --------------------------
	.section	.nv.global,"aw",@nobits
.nv.global:
	.type		_ZN73_INTERNAL_f87d3d6e_37_flash_bwd_hdim192_bf16_causal_sm80_cu_ea41c527_33614cute1_E,@object
	.size		_ZN73_INTERNAL_f87d3d6e_37_flash_bwd_hdim192_bf16_causal_sm80_cu_ea41c527_33614cute1_E,(_ZN73_INTERNAL_f87d3d6e_37_flash_bwd_hdim192_bf16_causal_sm80_cu_ea41c527_33614cuda3std3__45__cpo6cbeginE - _ZN73_INTERNAL_f87d3d6e_37_flash_bwd_hdim192_bf16_causal_sm80_cu_ea41c527_33614cute1_E)
_ZN73_INTERNAL_f87d3d6e_37_flash_bwd_hdim192_bf16_causal_sm80_cu_ea41c527_33614cute1_E:
	.zero		1
	.type		_ZN73_INTERNAL_f87d3d6e_37_flash_bwd_hdim192_bf16_causal_sm80_cu_ea41c527_33614cuda3std3__45__cpo6cbeginE,@object
	.size		_ZN73_INTERNAL_f87d3d6e_37_flash_bwd_hdim192_bf16_causal_sm80_cu_ea41c527_33614cuda3std3__45__cpo6cbeginE,(_ZN73_INTERNAL_f87d3d6e_37_flash_bwd_hdim192_bf16_causal_sm80_cu_ea41c527_33614cuda3std3__48in_placeE - _ZN73_INTERNAL_f87d3d6e_37_flash_bwd_hdim192_bf16_causal_sm80_cu_ea41c527_33614cuda3std3__45__cpo6cbeginE)
_ZN73_INTERNAL_f87d3d6e_37_flash_bwd_hdim192_bf16_causal_sm80_cu_ea41c527_33614cuda3std3__45__cpo6cbeginE:
	.zero		1
	.type		_ZN73_INTERNAL_f87d3d6e_37_flash_bwd_hdim192_bf16_causal_sm80_cu_ea41c527_33614cuda3std3__48in_placeE,@object
	.size		_ZN73_INTERNAL_f87d3d6e_37_flash_bwd_hdim192_bf16_causal_sm80_cu_ea41c527_33614cuda3std3__48in_placeE,(_ZN73_INTERNAL_f87d3d6e_37_flash_bwd_hdim192_bf16_causal_sm80_cu_ea41c527_33614cuda3std6ranges3__45__cpo9iter_moveE - _ZN73_INTERNAL_f87d3d6e_37_flash_bwd_hdim192_bf16_causal_sm80_cu_ea41c527_33614cuda3std3__48in_placeE)
_ZN73_INTERNAL_f87d3d6e_37_flash_bwd_hdim192_bf16_causal_sm80_cu_ea41c527_33614cuda3std3__48in_placeE:
	.zero		1
	.type		_ZN73_INTERNAL_f87d3d6e_37_flash_bwd_hdim192_bf16_causal_sm80_cu_ea41c527_33614cuda3std6ranges3__45__cpo9iter_moveE,@object
	.size		_ZN73_INTERNAL_f87d3d6e_37_flash_bwd_hdim192_bf16_causal_sm80_cu_ea41c527_33614cuda3std6ranges3__45__cpo9iter_moveE,(_ZN73_INTERNAL_f87d3d6e_37_flash_bwd_hdim192_bf16_causal_sm80_cu_ea41c527_33614cuda3std3__45__cpo5beginE - _ZN73_INTERNAL_f87d3d6e_37_flash_bwd_hdim192_bf16_causal_sm80_cu_ea41c527_33614cuda3std6ranges3__45__cpo9iter_moveE)
_ZN73_INTERNAL_f87d3d6e_37_flash_bwd_hdim192_bf16_causal_sm80_cu_ea41c527_33614cuda3std6ranges3__45__cpo9iter_moveE:
	.zero		1
	.type		_ZN73_INTERNAL_f87d3d6e_37_flash_bwd_hdim192_bf16_causal_sm80_cu_ea41c527_33614cuda3std3__45__cpo5beginE,@object
	.size		_ZN73_INTERNAL_f87d3d6e_37_flash_bwd_hdim192_bf16_causal_sm80_cu_ea41c527_33614cuda3std3__45__cpo5beginE,(_ZN73_INTERNAL_f87d3d6e_37_flash_bwd_hdim192_bf16_causal_sm80_cu_ea41c527_33614cuda3std3__475_GLOBAL__N__f87d3d6e_37_flash_bwd_hdim192_bf16_causal_sm80_cu_ea41c527_33616ignoreE - _ZN73_INTERNAL_f87d3d6e_37_flash_bwd_hdim192_bf16_causal_sm80_cu_ea41c527_33614cuda3std3__45__cpo5beginE)
_ZN73_INTERNAL_f87d3d6e_37_flash_bwd_hdim192_bf16_causal_sm80_cu_ea41c527_33614cuda3std3__45__cpo5beginE:
	.zero		1
	.type		_ZN73_INTERNAL_f87d3d6e_37_flash_bwd_hdim192_bf16_causal_sm80_cu_ea41c527_33614cuda3std3__475_GLOBAL__N__f87d3d6e_37_flash_bwd_hdim192_bf16_causal_sm80_cu_ea41c527_33616ignoreE,@object
	.size		_ZN73_INTERNAL_f87d3d6e_37_flash_bwd_hdim192_bf16_causal_sm80_cu_ea41c527_33614cuda3std3__475_GLOBAL__N__f87d3d6e_37_flash_bwd_hdim192_bf16_causal_sm80_cu_ea41c527_33616ignoreE,(_ZN73_INTERNAL_f87d3d6e_37_flash_bwd_hdim192_bf16_causal_sm80_cu_ea41c527_33614cute7productE - _ZN73_INTERNAL_f87d3d6e_37_flash_bwd_hdim192_bf16_causal_sm80_cu_ea41c527_33614cuda3std3__475_GLOBAL__N__f87d3d6e_37_flash_bwd_hdim192_bf16_causal_sm80_cu_ea41c527_33616ignoreE)
_ZN73_INTERNAL_f87d3d6e_37_flash_bwd_hdim192_bf16_causal_sm80_cu_ea41c527_33614cuda3std3__475_GLOBAL__N__f87d3d6e_37_flash_bwd_hdim192_bf16_causal_sm80_cu_ea41c527_33616ignoreE:
	.zero		1
	.type		_ZN73_INTERNAL_f87d3d6e_37_flash_bwd_hdim192_bf16_causal_sm80_cu_ea41c527_33614cute7productE,@object
	.size		_ZN73_INTERNAL_f87d3d6e_37_flash_bwd_hdim192_bf16_causal_sm80_cu_ea41c527_33614cute7productE,(_ZN73_INTERNAL_f87d3d6e_37_flash_bwd_hdim192_bf16_causal_sm80_cu_ea41c527_33614cuda3std3__45__cpo3endE - _ZN73_INTERNAL_f87d3d6e_37_flash_bwd_hdim192_bf16_causal_sm80_cu_ea41c527_33614cute7productE)
_ZN73_INTERNAL_f87d3d6e_37_flash_bwd_hdim192_bf16_causal_sm80_cu_ea41c527_33614cute7productE:
	.zero		1
	.type		_ZN73_INTERNAL_f87d3d6e_37_flash_bwd_hdim192_bf16_causal_sm80_cu_ea41c527_33614cuda3std3__45__cpo3endE,@object
	.size		_ZN73_INTERNAL_f87d3d6e_37_flash_bwd_hdim192_bf16_causal_sm80_cu_ea41c527_33614cuda3std3__45__cpo3endE,(_ZN73_INTERNAL_f87d3d6e_37_flash_bwd_hdim192_bf16_causal_sm80_cu_ea41c527_33614cuda3std3__419piecewise_constructE - _ZN73_INTERNAL_f87d3d6e_37_flash_bwd_hdim192_bf16_causal_sm80_cu_ea41c527_33614cuda3std3__45__cpo3endE)
_ZN73_INTERNAL_f87d3d6e_37_flash_bwd_hdim192_bf16_causal_sm80_cu_ea41c527_33614cuda3std3__45__cpo3endE:
	.zero		1
	.type		_ZN73_INTERNAL_f87d3d6e_37_flash_bwd_hdim192_bf16_causal_sm80_cu_ea41c527_33614cuda3std3__419piecewise_constructE,@object
	.size		_ZN73_INTERNAL_f87d3d6e_37_flash_bwd_hdim192_bf16_causal_sm80_cu_ea41c527_33614cuda3std3__419piecewise_constructE,(_ZN73_INTERNAL_f87d3d6e_37_flash_bwd_hdim192_bf16_causal_sm80_cu_ea41c527_33614cuda3std3__45__cpo4cendE - _ZN73_INTERNAL_f87d3d6e_37_flash_bwd_hdim192_bf16_causal_sm80_cu_ea41c527_33614cuda3std3__419piecewise_constructE)
_ZN73_INTERNAL_f87d3d6e_37_flash_bwd_hdim192_bf16_causal_sm80_cu_ea41c527_33614cuda3std3__419piecewise_constructE:
	.zero		1
	.type		_ZN73_INTERNAL_f87d3d6e_37_flash_bwd_hdim192_bf16_causal_sm80_cu_ea41c527_33614cuda3std3__45__cpo4cendE,@object
	.size		_ZN73_INTERNAL_f87d3d6e_37_flash_bwd_hdim192_bf16_causal_sm80_cu_ea41c527_33614cuda3std3__45__cpo4cendE,(_ZN73_INTERNAL_f87d3d6e_37_flash_bwd_hdim192_bf16_causal_sm80_cu_ea41c527_33614cuda3std6ranges3__45__cpo4swapE - _ZN73_INTERNAL_f87d3d6e_37_flash_bwd_hdim192_bf16_causal_sm80_cu_ea41c527_33614cuda3std3__45__cpo4cendE)
_ZN73_INTERNAL_f87d3d6e_37_flash_bwd_hdim192_bf16_causal_sm80_cu_ea41c527_33614cuda3std3__45__cpo4cendE:
	.zero		1
	.type		_ZN73_INTERNAL_f87d3d6e_37_flash_bwd_hdim192_bf16_causal_sm80_cu_ea41c527_33614cuda3std6ranges3__45__cpo4swapE,@object
	.size		_ZN73_INTERNAL_f87d3d6e_37_flash_bwd_hdim192_bf16_causal_sm80_cu_ea41c527_33614cuda3std6ranges3__45__cpo4swapE,(.L_7 - _ZN73_INTERNAL_f87d3d6e_37_flash_bwd_hdim192_bf16_causal_sm80_cu_ea41c527_33614cuda3std6ranges3__45__cpo4swapE)
_ZN73_INTERNAL_f87d3d6e_37_flash_bwd_hdim192_bf16_causal_sm80_cu_ea41c527_33614cuda3std6ranges3__45__cpo4swapE:
	.zero		1
.L_7:


//--------------------- .nv.shared._ZN5flash44flash_bwd_dq_dk_dv_loop_seqk_parallel_kernelI23Flash_bwd_kernel_traitsILi192ELi64ELi64ELi8ELi4ELi2ELi2ELb1ELb1EN7cutlass10bfloat16_tE19Flash_kernel_traitsILi192ELi64ELi64ELi8ES3_EELb0ELb1ELb0ELb0ELb0ELb1ELb0EEEvNS_16Flash_bwd_paramsE --------------------------
	.section	.nv.shared._ZN5flash44flash_bwd_dq_dk_dv_loop_seqk_parallel_kernelI23Flash_bwd_kernel_traitsILi192ELi64ELi64ELi8ELi4ELi2ELi2ELb1ELb1EN7cutlass10bfloat16_tE19Flash_kernel_traitsILi192ELi64ELi64ELi8ES3_EELb0ELb1ELb0ELb0ELb0ELb1ELb0EEEvNS_16Flash_bwd_paramsE,"aw",@nobits
	.sectionflags	@""
	.align	16
	.zero		1024


//--------------------- .nv.shared._ZN5flash44flash_bwd_dq_dk_dv_loop_seqk_parallel_kernelI23Flash_bwd_kernel_traitsILi192ELi64ELi64ELi8ELi4ELi2ELi2ELb1ELb1EN7cutlass10bfloat16_tE19Flash_kernel_traitsILi192ELi64ELi64ELi8ES3_EELb0ELb1ELb0ELb1ELb0ELb0ELb0EEEvNS_16Flash_bwd_paramsE --------------------------
	.section	.nv.shared._ZN5flash44flash_bwd_dq_dk_dv_loop_seqk_parallel_kernelI23Flash_bwd_kernel_traitsILi192ELi64ELi64ELi8ELi4ELi2ELi2ELb1ELb1EN7cutlass10bfloat16_tE19Flash_kernel_traitsILi192ELi64ELi64ELi8ES3_EELb0ELb1ELb0ELb1ELb0ELb0ELb0EEEvNS_16Flash_bwd_paramsE,"aw",@nobits
	.sectionflags	@""
	.align	16
	.zero		1024


//--------------------- .nv.shared._ZN5flash44flash_bwd_dq_dk_dv_loop_seqk_parallel_kernelI23Flash_bwd_kernel_traitsILi192ELi64ELi64ELi8ELi4ELi2ELi2ELb0ELb0EN7cutlass10bfloat16_tE19Flash_kernel_traitsILi192ELi64ELi64ELi8ES3_EELb0ELb1ELb0ELb0ELb0ELb0ELb0EEEvNS_16Flash_bwd_paramsE --------------------------
	.section	.nv.shared._ZN5flash44flash_bwd_dq_dk_dv_loop_seqk_parallel_kernelI23Flash_bwd_kernel_traitsILi192ELi64ELi64ELi8ELi4ELi2ELi2ELb0ELb0EN7cutlass10bfloat16_tE19Flash_kernel_traitsILi192ELi64ELi64ELi8ES3_EELb0ELb1ELb0ELb0ELb0ELb0ELb0EEEvNS_16Flash_bwd_paramsE,"aw",@nobits
	.sectionflags	@""
	.align	16
	.zero		1024


//--------------------- .nv.shared._ZN5flash44flash_bwd_dq_dk_dv_loop_seqk_parallel_kernelI23Flash_bwd_kernel_traitsILi192ELi64ELi64ELi8ELi4ELi2ELi2ELb0ELb0EN7cutlass10bfloat16_tE19Flash_kernel_traitsILi192ELi64ELi64ELi8ES3_EELb0ELb1ELb0ELb0ELb0ELb1ELb0EEEvNS_16Flash_bwd_paramsE --------------------------
	.section	.nv.shared._ZN5flash44flash_bwd_dq_dk_dv_loop_seqk_parallel_kernelI23Flash_bwd_kernel_traitsILi192ELi64ELi64ELi8ELi4ELi2ELi2ELb0ELb0EN7cutlass10bfloat16_tE19Flash_kernel_traitsILi192ELi64ELi64ELi8ES3_EELb0ELb1ELb0ELb0ELb0ELb1ELb0EEEvNS_16Flash_bwd_paramsE,"aw",@nobits
	.sectionflags	@""
	.align	16
	.zero		1024


//--------------------- .nv.shared._ZN5flash44flash_bwd_dq_dk_dv_loop_seqk_parallel_kernelI23Flash_bwd_kernel_traitsILi192ELi64ELi64ELi8ELi4ELi2ELi2ELb0ELb0EN7cutlass10bfloat16_tE19Flash_kernel_traitsILi192ELi64ELi64ELi8ES3_EELb0ELb1ELb0ELb1ELb0ELb0ELb0EEEvNS_16Flash_bwd_paramsE --------------------------
	.section	.nv.shared._ZN5flash44flash_bwd_dq_dk_dv_loop_seqk_parallel_kernelI23Flash_bwd_kernel_traitsILi192ELi64ELi64ELi8ELi4ELi2ELi2ELb0ELb0EN7cutlass10bfloat16_tE19Flash_kernel_traitsILi192ELi64ELi64ELi8ES3_EELb0ELb1ELb0ELb1ELb0ELb0ELb0EEEvNS_16Flash_bwd_paramsE,"aw",@nobits
	.sectionflags	@""
	.align	16
	.zero		1024


//--------------------- .nv.shared._ZN5flash27flash_bwd_convert_dq_kernelI23Flash_bwd_kernel_traitsILi192ELi64ELi64ELi8ELi4ELi2ELi2ELb1ELb1EN7cutlass10bfloat16_tE19Flash_kernel_traitsILi192ELi64ELi64ELi8ES3_EEEEvNS_16Flash_bwd_paramsEi --------------------------
	.section	.nv.shared._ZN5flash27flash_bwd_convert_dq_kernelI23Flash_bwd_kernel_traitsILi192ELi64ELi64ELi8ELi4ELi2ELi2ELb1ELb1EN7cutlass10bfloat16_tE19Flash_kernel_traitsILi192ELi64ELi64ELi8ES3_EEEEvNS_16Flash_bwd_paramsEi,"aw",@nobits
	.sectionflags	@""
	.align	16
	.zero		1024


//--------------------- .nv.shared._ZN5flash44flash_bwd_dq_dk_dv_loop_seqk_parallel_kernelI23Flash_bwd_kernel_traitsILi192ELi64ELi64ELi8ELi4ELi2ELi2ELb1ELb1EN7cutlass10bfloat16_tE19Flash_kernel_traitsILi192ELi64ELi64ELi8ES3_EELb1ELb1ELb0ELb0ELb0ELb0ELb0EEEvNS_16Flash_bwd_paramsE --------------------------
	.section	.nv.shared._ZN5flash44flash_bwd_dq_dk_dv_loop_seqk_parallel_kernelI23Flash_bwd_kernel_traitsILi192ELi64ELi64ELi8ELi4ELi2ELi2ELb1ELb1EN7cutlass10bfloat16_tE19Flash_kernel_traitsILi192ELi64ELi64ELi8ES3_EELb1ELb1ELb0ELb0ELb0ELb0ELb0EEEvNS_16Flash_bwd_paramsE,"aw",@nobits
	.sectionflags	@""
	.align	16
	.zero		1024


//--------------------- .nv.shared._ZN5flash44flash_bwd_dq_dk_dv_loop_seqk_parallel_kernelI23Flash_bwd_kernel_traitsILi192ELi64ELi64ELi8ELi4ELi2ELi2ELb1ELb1EN7cutlass10bfloat16_tE19Flash_kernel_traitsILi192ELi64ELi64ELi8ES3_EELb0ELb1ELb0ELb0ELb0ELb0ELb1EEEvNS_16Flash_bwd_paramsE --------------------------
	.section	.nv.shared._ZN5flash44flash_bwd_dq_dk_dv_loop_seqk_parallel_kernelI23Flash_bwd_kernel_traitsILi192ELi64ELi64ELi8ELi4ELi2ELi2ELb1ELb1EN7cutlass10bfloat16_tE19Flash_kernel_traitsILi192ELi64ELi64ELi8ES3_EELb0ELb1ELb0ELb0ELb0ELb0ELb1EEEvNS_16Flash_bwd_paramsE,"aw",@nobits
	.sectionflags	@""
	.align	16
	.zero		1024


//--------------------- .nv.shared._ZN5flash44flash_bwd_dq_dk_dv_loop_seqk_parallel_kernelI23Flash_bwd_kernel_traitsILi192ELi64ELi64ELi8ELi4ELi2ELi2ELb1ELb1EN7cutlass10bfloat16_tE19Flash_kernel_traitsILi192ELi64ELi64ELi8ES3_EELb1ELb1ELb0ELb0ELb0ELb1ELb0EEEvNS_16Flash_bwd_paramsE --------------------------
	.section	.nv.shared._ZN5flash44flash_bwd_dq_dk_dv_loop_seqk_parallel_kernelI23Flash_bwd_kernel_traitsILi192ELi64ELi64ELi8ELi4ELi2ELi2ELb1ELb1EN7cutlass10bfloat16_tE19Flash_kernel_traitsILi192ELi64ELi64ELi8ES3_EELb1ELb1ELb0ELb0ELb0ELb1ELb0EEEvNS_16Flash_bwd_paramsE,"aw",@nobits
	.sectionflags	@""
	.align	16
	.zero		1024


//--------------------- .nv.shared._ZN5flash44flash_bwd_dq_dk_dv_loop_seqk_parallel_kernelI23Flash_bwd_kernel_traitsILi192ELi64ELi64ELi8ELi4ELi2ELi2ELb1ELb1EN7cutlass10bfloat16_tE19Flash_kernel_traitsILi192ELi64ELi64ELi8ES3_EELb0ELb1ELb0ELb0ELb0ELb1ELb1EEEvNS_16Flash_bwd_paramsE --------------------------
	.section	.nv.shared._ZN5flash44flash_bwd_dq_dk_dv_loop_seqk_parallel_kernelI23Flash_bwd_kernel_traitsILi192ELi64ELi64ELi8ELi4ELi2ELi2ELb1ELb1EN7cutlass10bfloat16_tE19Flash_kernel_traitsILi192ELi64ELi64ELi8ES3_EELb0ELb1ELb0ELb0ELb0ELb1ELb1EEEvNS_16Flash_bwd_paramsE,"aw",@nobits
	.sectionflags	@""
	.align	16
	.zero		1024


//--------------------- .nv.shared._ZN5flash44flash_bwd_dq_dk_dv_loop_seqk_parallel_kernelI23Flash_bwd_kernel_traitsILi192ELi64ELi64ELi8ELi4ELi2ELi2ELb1ELb1EN7cutlass10bfloat16_tE19Flash_kernel_traitsILi192ELi64ELi64ELi8ES3_EELb1ELb1ELb0ELb1ELb0ELb0ELb0EEEvNS_16Flash_bwd_paramsE --------------------------
	.section	.nv.shared._ZN5flash44flash_bwd_dq_dk_dv_loop_seqk_parallel_kernelI23Flash_bwd_kernel_traitsILi192ELi64ELi64ELi8ELi4ELi2ELi2ELb1ELb1EN7cutlass10bfloat16_tE19Flash_kernel_traitsILi192ELi64ELi64ELi8ES3_EELb1ELb1ELb0ELb1ELb0ELb0ELb0EEEvNS_16Flash_bwd_paramsE,"aw",@nobits
	.sectionflags	@""
	.align	16
	.zero		1024


//--------------------- .nv.shared._ZN5flash44flash_bwd_dq_dk_dv_loop_seqk_parallel_kernelI23Flash_bwd_kernel_traitsILi192ELi64ELi64ELi8ELi4ELi2ELi2ELb1ELb1EN7cutlass10bfloat16_tE19Flash_kernel_traitsILi192ELi64ELi64ELi8ES3_EELb0ELb1ELb0ELb1ELb0ELb0ELb1EEEvNS_16Flash_bwd_paramsE --------------------------
	.section	.nv.shared._ZN5flash44flash_bwd_dq_dk_dv_loop_seqk_parallel_kernelI23Flash_bwd_kernel_traitsILi192ELi64ELi64ELi8ELi4ELi2ELi2ELb1ELb1EN7cutlass10bfloat16_tE19Flash_kernel_traitsILi192ELi64ELi64ELi8ES3_EELb0ELb1ELb0ELb1ELb0ELb0ELb1EEEvNS_16Flash_bwd_paramsE,"aw",@nobits
	.sectionflags	@""
	.align	16
	.zero		1024


//--------------------- .nv.shared._ZN5flash25flash_bwd_dot_do_o_kernelILb0E23Flash_bwd_kernel_traitsILi192ELi64ELi64ELi8ELi4ELi2ELi2ELb1ELb1EN7cutlass10bfloat16_tE19Flash_kernel_traitsILi192ELi64ELi64ELi8ES3_EEEEvNS_16Flash_bwd_paramsE --------------------------
	.section	.nv.shared._ZN5flash25flash_bwd_dot_do_o_kernelILb0E23Flash_bwd_kernel_traitsILi192ELi64ELi64ELi8ELi4ELi2ELi2ELb1ELb1EN7cutlass10bfloat16_tE19Flash_kernel_traitsILi192ELi64ELi64ELi8ES3_EEEEvNS_16Flash_bwd_paramsE,"aw",@nobits
	.sectionflags	@""
	.align	16
	.zero		1024


//--------------------- .nv.shared._ZN5flash25flash_bwd_dot_do_o_kernelILb1E23Flash_bwd_kernel_traitsILi192ELi64ELi64ELi8ELi4ELi2ELi2ELb1ELb1EN7cutlass10bfloat16_tE19Flash_kernel_traitsILi192ELi64ELi64ELi8ES3_EEEEvNS_16Flash_bwd_paramsE --------------------------
	.section	.nv.shared._ZN5flash25flash_bwd_dot_do_o_kernelILb1E23Flash_bwd_kernel_traitsILi192ELi64ELi64ELi8ELi4ELi2ELi2ELb1ELb1EN7cutlass10bfloat16_tE19Flash_kernel_traitsILi192ELi64ELi64ELi8ES3_EEEEvNS_16Flash_bwd_paramsE,"aw",@nobits
	.sectionflags	@""
	.align	16
	.zero		1024


//--------------------- .nv.shared._ZN5flash27flash_bwd_convert_dq_kernelI23Flash_bwd_kernel_traitsILi192ELi64ELi64ELi8ELi4ELi2ELi2ELb0ELb0EN7cutlass10bfloat16_tE19Flash_kernel_traitsILi192ELi64ELi64ELi8ES3_EEEEvNS_16Flash_bwd_paramsEi --------------------------
	.section	.nv.shared._ZN5flash27flash_bwd_convert_dq_kernelI23Flash_bwd_kernel_traitsILi192ELi64ELi64ELi8ELi4ELi2ELi2ELb0ELb0EN7cutlass10bfloat16_tE19Flash_kernel_traitsILi192ELi64ELi64ELi8ES3_EEEEvNS_16Flash_bwd_paramsEi,"aw",@nobits
	.sectionflags	@""
	.align	16
	.zero		1024


//--------------------- .nv.shared._ZN5flash44flash_bwd_dq_dk_dv_loop_seqk_parallel_kernelI23Flash_bwd_kernel_traitsILi192ELi64ELi64ELi8ELi4ELi2ELi2ELb0ELb0EN7cutlass10bfloat16_tE19Flash_kernel_traitsILi192ELi64ELi64ELi8ES3_EELb1ELb1ELb0ELb0ELb0ELb0ELb0EEEvNS_16Flash_bwd_paramsE --------------------------
	.section	.nv.shared._ZN5flash44flash_bwd_dq_dk_dv_loop_seqk_parallel_kernelI23Flash_bwd_kernel_traitsILi192ELi64ELi64ELi8ELi4ELi2ELi2ELb0ELb0EN7cutlass10bfloat16_tE19Flash_kernel_traitsILi192ELi64ELi64ELi8ES3_EELb1ELb1ELb0ELb0ELb0ELb0ELb0EEEvNS_16Flash_bwd_paramsE,"aw",@nobits
	.sectionflags	@""
	.align	16
	.zero		1024


//--------------------- .nv.shared._ZN5flash44flash_bwd_dq_dk_dv_loop_seqk_parallel_kernelI23Flash_bwd_kernel_traitsILi192ELi64ELi64ELi8ELi4ELi2ELi2ELb0ELb0EN7cutlass10bfloat16_tE19Flash_kernel_traitsILi192ELi64ELi64ELi8ES3_EELb0ELb1ELb0ELb0ELb0ELb0ELb1EEEvNS_16Flash_bwd_paramsE --------------------------
	.section	.nv.shared._ZN5flash44flash_bwd_dq_dk_dv_loop_seqk_parallel_kernelI23Flash_bwd_kernel_traitsILi192ELi64ELi64ELi8ELi4ELi2ELi2ELb0ELb0EN7cutlass10bfloat16_tE19Flash_kernel_traitsILi192ELi64ELi64ELi8ES3_EELb0ELb1ELb0ELb0ELb0ELb0ELb1EEEvNS_16Flash_bwd_paramsE,"aw",@nobits
	.sectionflags	@""
	.align	16
	.zero		1024


//--------------------- .nv.shared._ZN5flash44flash_bwd_dq_dk_dv_loop_seqk_parallel_kernelI23Flash_bwd_kernel_traitsILi192ELi64ELi64ELi8ELi4ELi2ELi2ELb0ELb0EN7cutlass10bfloat16_tE19Flash_kernel_traitsILi192ELi64ELi64ELi8ES3_EELb1ELb1ELb0ELb0ELb0ELb1ELb0EEEvNS_16Flash_bwd_paramsE --------------------------
	.section	.nv.shared._ZN5flash44flash_bwd_dq_dk_dv_loop_seqk_parallel_kernelI23Flash_bwd_kernel_traitsILi192ELi64ELi64ELi8ELi4ELi2ELi2ELb0ELb0EN7cutlass10bfloat16_tE19Flash_kernel_traitsILi192ELi64ELi64ELi8ES3_EELb1ELb1ELb0ELb0ELb0ELb1ELb0EEEvNS_16Flash_bwd_paramsE,"aw",@nobits
	.sectionflags	@""
	.align	16
	.zero		1024


//--------------------- .nv.shared._ZN5flash44flash_bwd_dq_dk_dv_loop_seqk_parallel_kernelI23Flash_bwd_kernel_traitsILi192ELi64ELi64ELi8ELi4ELi2ELi2ELb0ELb0EN7cutlass10bfloat16_tE19Flash_kernel_traitsILi192ELi64ELi64ELi8ES3_EELb0ELb1ELb0ELb0ELb0ELb1ELb1EEEvNS_16Flash_bwd_paramsE --------------------------
	.section	.nv.shared._ZN5flash44flash_bwd_dq_dk_dv_loop_seqk_parallel_kernelI23Flash_bwd_kernel_traitsILi192ELi64ELi64ELi8ELi4ELi2ELi2ELb0ELb0EN7cutlass10bfloat16_tE19Flash_kernel_traitsILi192ELi64ELi64ELi8ES3_EELb0ELb1ELb0ELb0ELb0ELb1ELb1EEEvNS_16Flash_bwd_paramsE,"aw",@nobits
	.sectionflags	@""
	.align	16
	.zero		1024


//--------------------- .nv.shared._ZN5flash44flash_bwd_dq_dk_dv_loop_seqk_parallel_kernelI23Flash_bwd_kernel_traitsILi192ELi64ELi64ELi8ELi4ELi2ELi2ELb0ELb0EN7cutlass10bfloat16_tE19Flash_kernel_traitsILi192ELi64ELi64ELi8ES3_EELb1ELb1ELb0ELb1ELb0ELb0ELb0EEEvNS_16Flash_bwd_paramsE --------------------------
	.section	.nv.shared._ZN5flash44flash_bwd_dq_dk_dv_loop_seqk_parallel_kernelI23Flash_bwd_kernel_traitsILi192ELi64ELi64ELi8ELi4ELi2ELi2ELb0ELb0EN7cutlass10bfloat16_tE19Flash_kernel_traitsILi192ELi64ELi64ELi8ES3_EELb1ELb1ELb0ELb1ELb0ELb0ELb0EEEvNS_16Flash_bwd_paramsE,"aw",@nobits
	.sectionflags	@""
	.align	16
	.zero		1024


//--------------------- .nv.shared._ZN5flash44flash_bwd_dq_dk_dv_loop_seqk_parallel_kernelI23Flash_bwd_kernel_traitsILi192ELi64ELi64ELi8ELi4ELi2ELi2ELb0ELb0EN7cutlass10bfloat16_tE19Flash_kernel_traitsILi192ELi64ELi64ELi8ES3_EELb0ELb1ELb0ELb1ELb0ELb0ELb1EEEvNS_16Flash_bwd_paramsE --------------------------
	.section	.nv.shared._ZN5flash44flash_bwd_dq_dk_dv_loop_seqk_parallel_kernelI23Flash_bwd_kernel_traitsILi192ELi64ELi64ELi8ELi4ELi2ELi2ELb0ELb0EN7cutlass10bfloat16_tE19Flash_kernel_traitsILi192ELi64ELi64ELi8ES3_EELb0ELb1ELb0ELb1ELb0ELb0ELb1EEEvNS_16Flash_bwd_paramsE,"aw",@nobits
	.sectionflags	@""
	.align	16
	.zero		1024


//--------------------- .nv.shared._ZN5flash25flash_bwd_dot_do_o_kernelILb0E23Flash_bwd_kernel_traitsILi192ELi64ELi64ELi8ELi4ELi2ELi2ELb0ELb0EN7cutlass10bfloat16_tE19Flash_kernel_traitsILi192ELi64ELi64ELi8ES3_EEEEvNS_16Flash_bwd_paramsE --------------------------
	.section	.nv.shared._ZN5flash25flash_bwd_dot_do_o_kernelILb0E23Flash_bwd_kernel_traitsILi192ELi64ELi64ELi8ELi4ELi2ELi2ELb0ELb0EN7cutlass10bfloat16_tE19Flash_kernel_traitsILi192ELi64ELi64ELi8ES3_EEEEvNS_16Flash_bwd_paramsE,"aw",@nobits
	.sectionflags	@""
	.align	16
	.zero		1024


//--------------------- .nv.shared._ZN5flash25flash_bwd_dot_do_o_kernelILb1E23Flash_bwd_kernel_traitsILi192ELi64ELi64ELi8ELi4ELi2ELi2ELb0ELb0EN7cutlass10bfloat16_tE19Flash_kernel_traitsILi192ELi64ELi64ELi8ES3_EEEEvNS_16Flash_bwd_paramsE --------------------------
	.section	.nv.shared._ZN5flash25flash_bwd_dot_do_o_kernelILb1E23Flash_bwd_kernel_traitsILi192ELi64ELi64ELi8ELi4ELi2ELi2ELb0ELb0EN7cutlass10bfloat16_tE19Flash_kernel_traitsILi192ELi64ELi64ELi8ES3_EEEEvNS_16Flash_bwd_paramsE,"aw",@nobits
	.sectionflags	@""
	.align	16
	.zero		1024


//--------------------- .nv.constant0._ZN5flash44flash_bwd_dq_dk_dv_loop_seqk_parallel_kernelI23Flash_bwd_kernel_traitsILi192ELi64ELi64ELi8ELi4ELi2ELi2ELb1ELb1EN7cutlass10bfloat16_tE19Flash_kernel_traitsILi192ELi64ELi64ELi8ES3_EELb0ELb1ELb0ELb0ELb0ELb0ELb0EEEvNS_16Flash_bwd_paramsE --------------------------
	.section	.nv.constant0._ZN5flash44flash_bwd_dq_dk_dv_loop_seqk_parallel_kernelI23Flash_bwd_kernel_traitsILi192ELi64ELi64ELi8ELi4ELi2ELi2ELb1ELb1EN7cutlass10bfloat16_tE19Flash_kernel_traitsILi192ELi64ELi64ELi8ES3_EELb0ELb1ELb0ELb0ELb0ELb0ELb0EEEvNS_16Flash_bwd_paramsE,"a",@progbits
	.sectionflags	@""
	.align	4
.nv.constant0._ZN5flash44flash_bwd_dq_dk_dv_loop_seqk_parallel_kernelI23Flash_bwd_kernel_traitsILi192ELi64ELi64ELi8ELi4ELi2ELi2ELb1ELb1EN7cutlass10bfloat16_tE19Flash_kernel_traitsILi192ELi64ELi64ELi8ES3_EELb0ELb1ELb0ELb0ELb0ELb0ELb0EEEvNS_16Flash_bwd_paramsE:
	.zero		1168


//--------------------- .nv.constant0._ZN5flash44flash_bwd_dq_dk_dv_loop_seqk_parallel_kernelI23Flash_bwd_kernel_traitsILi192ELi64ELi64ELi8ELi4ELi2ELi2ELb1ELb1EN7cutlass10bfloat16_tE19Flash_kernel_traitsILi192ELi64ELi64ELi8ES3_EELb0ELb1ELb0ELb0ELb0ELb1ELb0EEEvNS_16Flash_bwd_paramsE --------------------------
	.section	.nv.constant0._ZN5flash44flash_bwd_dq_dk_dv_loop_seqk_parallel_kernelI23Flash_bwd_kernel_traitsILi192ELi64ELi64ELi8ELi4ELi2ELi2ELb1ELb1EN7cutlass10bfloat16_tE19Flash_kernel_traitsILi192ELi64ELi64ELi8ES3_EELb0ELb1ELb0ELb0ELb0ELb1ELb0EEEvNS_16Flash_bwd_paramsE,"a",@progbits
	.sectionflags	@""
	.align	4
.nv.constant0._ZN5flash44flash_bwd_dq_dk_dv_loop_seqk_parallel_kernelI23Flash_bwd_kernel_traitsILi192ELi64ELi64ELi8ELi4ELi2ELi2ELb1ELb1EN7cutlass10bfloat16_tE19Flash_kernel_traitsILi192ELi64ELi64ELi8ES3_EELb0ELb1ELb0ELb0ELb0ELb1ELb0EEEvNS_16Flash_bwd_paramsE:
	.zero		1168


//--------------------- .nv.constant0._ZN5flash44flash_bwd_dq_dk_dv_loop_seqk_parallel_kernelI23Flash_bwd_kernel_traitsILi192ELi64ELi64ELi8ELi4ELi2ELi2ELb1ELb1EN7cutlass10bfloat16_tE19Flash_kernel_traitsILi192ELi64ELi64ELi8ES3_EELb0ELb1ELb0ELb1ELb0ELb0ELb0EEEvNS_16Flash_bwd_paramsE --------------------------
	.section	.nv.constant0._ZN5flash44flash_bwd_dq_dk_dv_loop_seqk_parallel_kernelI23Flash_bwd_kernel_traitsILi192ELi64ELi64ELi8ELi4ELi2ELi2ELb1ELb1EN7cutlass10bfloat16_tE19Flash_kernel_traitsILi192ELi64ELi64ELi8ES3_EELb0ELb1ELb0ELb1ELb0ELb0ELb0EEEvNS_16Flash_bwd_paramsE,"a",@progbits
	.sectionflags	@""
	.align	4
.nv.constant0._ZN5flash44flash_bwd_dq_dk_dv_loop_seqk_parallel_kernelI23Flash_bwd_kernel_traitsILi192ELi64ELi64ELi8ELi4ELi2ELi2ELb1ELb1EN7cutlass10bfloat16_tE19Flash_kernel_traitsILi192ELi64ELi64ELi8ES3_EELb0ELb1ELb0ELb1ELb0ELb0ELb0EEEvNS_16Flash_bwd_paramsE:
	.zero		1168


//--------------------- .nv.constant0._ZN5flash44flash_bwd_dq_dk_dv_loop_seqk_parallel_kernelI23Flash_bwd_kernel_traitsILi192ELi64ELi64ELi8ELi4ELi2ELi2ELb0ELb0EN7cutlass10bfloat16_tE19Flash_kernel_traitsILi192ELi64ELi64ELi8ES3_EELb0ELb1ELb0ELb0ELb0ELb0ELb0EEEvNS_16Flash_bwd_paramsE --------------------------
	.section	.nv.constant0._ZN5flash44flash_bwd_dq_dk_dv_loop_seqk_parallel_kernelI23Flash_bwd_kernel_traitsILi192ELi64ELi64ELi8ELi4ELi2ELi2ELb0ELb0EN7cutlass10bfloat16_tE19Flash_kernel_traitsILi192ELi64ELi64ELi8ES3_EELb0ELb1ELb0ELb0ELb0ELb0ELb0EEEvNS_16Flash_bwd_paramsE,"a",@progbits
	.sectionflags	@""
	.align	4
.nv.constant0._ZN5flash44flash_bwd_dq_dk_dv_loop_seqk_parallel_kernelI23Flash_bwd_kernel_traitsILi192ELi64ELi64ELi8ELi4ELi2ELi2ELb0ELb0EN7cutlass10bfloat16_tE19Flash_kernel_traitsILi192ELi64ELi64ELi8ES3_EELb0ELb1ELb0ELb0ELb0ELb0ELb0EEEvNS_16Flash_bwd_paramsE:
	.zero		1168


//--------------------- .nv.constant0._ZN5flash44flash_bwd_dq_dk_dv_loop_seqk_parallel_kernelI23Flash_bwd_kernel_traitsILi192ELi64ELi64ELi8ELi4ELi2ELi2ELb0ELb0EN7cutlass10bfloat16_tE19Flash_kernel_traitsILi192ELi64ELi64ELi8ES3_EELb0ELb1ELb0ELb0ELb0ELb1ELb0EEEvNS_16Flash_bwd_paramsE --------------------------
	.section	.nv.constant0._ZN5flash44flash_bwd_dq_dk_dv_loop_seqk_parallel_kernelI23Flash_bwd_kernel_traitsILi192ELi64ELi64ELi8ELi4ELi2ELi2ELb0ELb0EN7cutlass10bfloat16_tE19Flash_kernel_traitsILi192ELi64ELi64ELi8ES3_EELb0ELb1ELb0ELb0ELb0ELb1ELb0EEEvNS_16Flash_bwd_paramsE,"a",@progbits
	.sectionflags	@""
	.align	4
.nv.constant0._ZN5flash44flash_bwd_dq_dk_dv_loop_seqk_parallel_kernelI23Flash_bwd_kernel_traitsILi192ELi64ELi64ELi8ELi4ELi2ELi2ELb0ELb0EN7cutlass10bfloat16_tE19Flash_kernel_traitsILi192ELi64ELi64ELi8ES3_EELb0ELb1ELb0ELb0ELb0ELb1ELb0EEEvNS_16Flash_bwd_paramsE:
	.zero		1168


//--------------------- .nv.constant0._ZN5flash44flash_bwd_dq_dk_dv_loop_seqk_parallel_kernelI23Flash_bwd_kernel_traitsILi192ELi64ELi64ELi8ELi4ELi2ELi2ELb0ELb0EN7cutlass10bfloat16_tE19Flash_kernel_traitsILi192ELi64ELi64ELi8ES3_EELb0ELb1ELb0ELb1ELb0ELb0ELb0EEEvNS_16Flash_bwd_paramsE --------------------------
	.section	.nv.constant0._ZN5flash44flash_bwd_dq_dk_dv_loop_seqk_parallel_kernelI23Flash_bwd_kernel_traitsILi192ELi64ELi64ELi8ELi4ELi2ELi2ELb0ELb0EN7cutlass10bfloat16_tE19Flash_kernel_traitsILi192ELi64ELi64ELi8ES3_EELb0ELb1ELb0ELb1ELb0ELb0ELb0EEEvNS_16Flash_bwd_paramsE,"a",@progbits
	.sectionflags	@""
	.align	4
.nv.constant0._ZN5flash44flash_bwd_dq_dk_dv_loop_seqk_parallel_kernelI23Flash_bwd_kernel_traitsILi192ELi64ELi64ELi8ELi4ELi2ELi2ELb0ELb0EN7cutlass10bfloat16_tE19Flash_kernel_traitsILi192ELi64ELi64ELi8ES3_EELb0ELb1ELb0ELb1ELb0ELb0ELb0EEEvNS_16Flash_bwd_paramsE:
	.zero		1168


//--------------------- .nv.constant0._ZN5flash27flash_bwd_convert_dq_kernelI23Flash_bwd_kernel_traitsILi192ELi64ELi64ELi8ELi4ELi2ELi2ELb1ELb1EN7cutlass10bfloat16_tE19Flash_kernel_traitsILi192ELi64ELi64ELi8ES3_EEEEvNS_16Flash_bwd_paramsEi --------------------------
	.section	.nv.constant0._ZN5flash27flash_bwd_convert_dq_kernelI23Flash_bwd_kernel_traitsILi192ELi64ELi64ELi8ELi4ELi2ELi2ELb1ELb1EN7cutlass10bfloat16_tE19Flash_kernel_traitsILi192ELi64ELi64ELi8ES3_EEEEvNS_16Flash_bwd_paramsEi,"a",@progbits
	.sectionflags	@""
	.align	4
.nv.constant0._ZN5flash27flash_bwd_convert_dq_kernelI23Flash_bwd_kernel_traitsILi192ELi64ELi64ELi8ELi4ELi2ELi2ELb1ELb1EN7cutlass10bfloat16_tE19Flash_kernel_traitsILi192ELi64ELi64ELi8ES3_EEEEvNS_16Flash_bwd_paramsEi:
	.zero		1172


//--------------------- .nv.constant0._ZN5flash44flash_bwd_dq_dk_dv_loop_seqk_parallel_kernelI23Flash_bwd_kernel_traitsILi192ELi64ELi64ELi8ELi4ELi2ELi2ELb1ELb1EN7cutlass10bfloat16_tE19Flash_kernel_traitsILi192ELi64ELi64ELi8ES3_EELb1ELb1ELb0ELb0ELb0ELb0ELb0EEEvNS_16Flash_bwd_paramsE --------------------------
	.section	.nv.constant0._ZN5flash44flash_bwd_dq_dk_dv_loop_seqk_parallel_kernelI23Flash_bwd_kernel_traitsILi192ELi64ELi64ELi8ELi4ELi2ELi2ELb1ELb1EN7cutlass10bfloat16_tE19Flash_kernel_traitsILi192ELi64ELi64ELi8ES3_EELb1ELb1ELb0ELb0ELb0ELb0ELb0EEEvNS_16Flash_bwd_paramsE,"a",@progbits
	.sectionflags	@""
	.align	4
.nv.constant0._ZN5flash44flash_bwd_dq_dk_dv_loop_seqk_parallel_kernelI23Flash_bwd_kernel_traitsILi192ELi64ELi64ELi8ELi4ELi2ELi2ELb1ELb1EN7cutlass10bfloat16_tE19Flash_kernel_traitsILi192ELi64ELi64ELi8ES3_EELb1ELb1ELb0ELb0ELb0ELb0ELb0EEEvNS_16Flash_bwd_paramsE:
	.zero		1168


//--------------------- .nv.constant0._ZN5flash44flash_bwd_dq_dk_dv_loop_seqk_parallel_kernelI23Flash_bwd_kernel_traitsILi192ELi64ELi64ELi8ELi4ELi2ELi2ELb1ELb1EN7cutlass10bfloat16_tE19Flash_kernel_traitsILi192ELi64ELi64ELi8ES3_EELb0ELb1ELb0ELb0ELb0ELb0ELb1EEEvNS_16Flash_bwd_paramsE --------------------------
	.section	.nv.constant0._ZN5flash44flash_bwd_dq_dk_dv_loop_seqk_parallel_kernelI23Flash_bwd_kernel_traitsILi192ELi64ELi64ELi8ELi4ELi2ELi2ELb1ELb1EN7cutlass10bfloat16_tE19Flash_kernel_traitsILi192ELi64ELi64ELi8ES3_EELb0ELb1ELb0ELb0ELb0ELb0ELb1EEEvNS_16Flash_bwd_paramsE,"a",@progbits
	.sectionflags	@""
	.align	4
.nv.constant0._ZN5flash44flash_bwd_dq_dk_dv_loop_seqk_parallel_kernelI23Flash_bwd_kernel_traitsILi192ELi64ELi64ELi8ELi4ELi2ELi2ELb1ELb1EN7cutlass10bfloat16_tE19Flash_kernel_traitsILi192ELi64ELi64ELi8ES3_EELb0ELb1ELb0ELb0ELb0ELb0ELb1EEEvNS_16Flash_bwd_paramsE:
	.zero		1168


//--------------------- .nv.constant0._ZN5flash44flash_bwd_dq_dk_dv_loop_seqk_parallel_kernelI23Flash_bwd_kernel_traitsILi192ELi64ELi64ELi8ELi4ELi2ELi2ELb1ELb1EN7cutlass10bfloat16_tE19Flash_kernel_traitsILi192ELi64ELi64ELi8ES3_EELb1ELb1ELb0ELb0ELb0ELb1ELb0EEEvNS_16Flash_bwd_paramsE --------------------------
	.section	.nv.constant0._ZN5flash44flash_bwd_dq_dk_dv_loop_seqk_parallel_kernelI23Flash_bwd_kernel_traitsILi192ELi64ELi64ELi8ELi4ELi2ELi2ELb1ELb1EN7cutlass10bfloat16_tE19Flash_kernel_traitsILi192ELi64ELi64ELi8ES3_EELb1ELb1ELb0ELb0ELb0ELb1ELb0EEEvNS_16Flash_bwd_paramsE,"a",@progbits
	.sectionflags	@""
	.align	4
.nv.constant0._ZN5flash44flash_bwd_dq_dk_dv_loop_seqk_parallel_kernelI23Flash_bwd_kernel_traitsILi192ELi64ELi64ELi8ELi4ELi2ELi2ELb1ELb1EN7cutlass10bfloat16_tE19Flash_kernel_traitsILi192ELi64ELi64ELi8ES3_EELb1ELb1ELb0ELb0ELb0ELb1ELb0EEEvNS_16Flash_bwd_paramsE:
	.zero		1168


//--------------------- .nv.constant0._ZN5flash44flash_bwd_dq_dk_dv_loop_seqk_parallel_kernelI23Flash_bwd_kernel_traitsILi192ELi64ELi64ELi8ELi4ELi2ELi2ELb1ELb1EN7cutlass10bfloat16_tE19Flash_kernel_traitsILi192ELi64ELi64ELi8ES3_EELb0ELb1ELb0ELb0ELb0ELb1ELb1EEEvNS_16Flash_bwd_paramsE --------------------------
	.section	.nv.constant0._ZN5flash44flash_bwd_dq_dk_dv_loop_seqk_parallel_kernelI23Flash_bwd_kernel_traitsILi192ELi64ELi64ELi8ELi4ELi2ELi2ELb1ELb1EN7cutlass10bfloat16_tE19Flash_kernel_traitsILi192ELi64ELi64ELi8ES3_EELb0ELb1ELb0ELb0ELb0ELb1ELb1EEEvNS_16Flash_bwd_paramsE,"a",@progbits
	.sectionflags	@""
	.align	4
.nv.constant0._ZN5flash44flash_bwd_dq_dk_dv_loop_seqk_parallel_kernelI23Flash_bwd_kernel_traitsILi192ELi64ELi64ELi8ELi4ELi2ELi2ELb1ELb1EN7cutlass10bfloat16_tE19Flash_kernel_traitsILi192ELi64ELi64ELi8ES3_EELb0ELb1ELb0ELb0ELb0ELb1ELb1EEEvNS_16Flash_bwd_paramsE:
	.zero		1168


//--------------------- .nv.constant0._ZN5flash44flash_bwd_dq_dk_dv_loop_seqk_parallel_kernelI23Flash_bwd_kernel_traitsILi192ELi64ELi64ELi8ELi4ELi2ELi2ELb1ELb1EN7cutlass10bfloat16_tE19Flash_kernel_traitsILi192ELi64ELi64ELi8ES3_EELb1ELb1ELb0ELb1ELb0ELb0ELb0EEEvNS_16Flash_bwd_paramsE --------------------------
	.section	.nv.constant0._ZN5flash44flash_bwd_dq_dk_dv_loop_seqk_parallel_kernelI23Flash_bwd_kernel_traitsILi192ELi64ELi64ELi8ELi4ELi2ELi2ELb1ELb1EN7cutlass10bfloat16_tE19Flash_kernel_traitsILi192ELi64ELi64ELi8ES3_EELb1ELb1ELb0ELb1ELb0ELb0ELb0EEEvNS_16Flash_bwd_paramsE,"a",@progbits
	.sectionflags	@""
	.align	4
.nv.constant0._ZN5flash44flash_bwd_dq_dk_dv_loop_seqk_parallel_kernelI23Flash_bwd_kernel_traitsILi192ELi64ELi64ELi8ELi4ELi2ELi2ELb1ELb1EN7cutlass10bfloat16_tE19Flash_kernel_traitsILi192ELi64ELi64ELi8ES3_EELb1ELb1ELb0ELb1ELb0ELb0ELb0EEEvNS_16Flash_bwd_paramsE:
	.zero		1168


//--------------------- .nv.constant0._ZN5flash44flash_bwd_dq_dk_dv_loop_seqk_parallel_kernelI23Flash_bwd_kernel_traitsILi192ELi64ELi64ELi8ELi4ELi2ELi2ELb1ELb1EN7cutlass10bfloat16_tE19Flash_kernel_traitsILi192ELi64ELi64ELi8ES3_EELb0ELb1ELb0ELb1ELb0ELb0ELb1EEEvNS_16Flash_bwd_paramsE --------------------------
	.section	.nv.constant0._ZN5flash44flash_bwd_dq_dk_dv_loop_seqk_parallel_kernelI23Flash_bwd_kernel_traitsILi192ELi64ELi64ELi8ELi4ELi2ELi2ELb1ELb1EN7cutlass10bfloat16_tE19Flash_kernel_traitsILi192ELi64ELi64ELi8ES3_EELb0ELb1ELb0ELb1ELb0ELb0ELb1EEEvNS_16Flash_bwd_paramsE,"a",@progbits
	.sectionflags	@""
	.align	4
.nv.constant0._ZN5flash44flash_bwd_dq_dk_dv_loop_seqk_parallel_kernelI23Flash_bwd_kernel_traitsILi192ELi64ELi64ELi8ELi4ELi2ELi2ELb1ELb1EN7cutlass10bfloat16_tE19Flash_kernel_traitsILi192ELi64ELi64ELi8ES3_EELb0ELb1ELb0ELb1ELb0ELb0ELb1EEEvNS_16Flash_bwd_paramsE:
	.zero		1168


//--------------------- .nv.constant0._ZN5flash25flash_bwd_dot_do_o_kernelILb0E23Flash_bwd_kernel_traitsILi192ELi64ELi64ELi8ELi4ELi2ELi2ELb1ELb1EN7cutlass10bfloat16_tE19Flash_kernel_traitsILi192ELi64ELi64ELi8ES3_EEEEvNS_16Flash_bwd_paramsE --------------------------
	.section	.nv.constant0._ZN5flash25flash_bwd_dot_do_o_kernelILb0E23Flash_bwd_kernel_traitsILi192ELi64ELi64ELi8ELi4ELi2ELi2ELb1ELb1EN7cutlass10bfloat16_tE19Flash_kernel_traitsILi192ELi64ELi64ELi8ES3_EEEEvNS_16Flash_bwd_paramsE,"a",@progbits
	.sectionflags	@""
	.align	4
.nv.constant0._ZN5flash25flash_bwd_dot_do_o_kernelILb0E23Flash_bwd_kernel_traitsILi192ELi64ELi64ELi8ELi4ELi2ELi2ELb1ELb1EN7cutlass10bfloat16_tE19Flash_kernel_traitsILi192ELi64ELi64ELi8ES3_EEEEvNS_16Flash_bwd_paramsE:
	.zero		1168


//--------------------- .nv.constant0._ZN5flash25flash_bwd_dot_do_o_kernelILb1E23Flash_bwd_kernel_traitsILi192ELi64ELi64ELi8ELi4ELi2ELi2ELb1ELb1EN7cutlass10bfloat16_tE19Flash_kernel_traitsILi192ELi64ELi64ELi8ES3_EEEEvNS_16Flash_bwd_paramsE --------------------------
	.section	.nv.constant0._ZN5flash25flash_bwd_dot_do_o_kernelILb1E23Flash_bwd_kernel_traitsILi192ELi64ELi64ELi8ELi4ELi2ELi2ELb1ELb1EN7cutlass10bfloat16_tE19Flash_kernel_traitsILi192ELi64ELi64ELi8ES3_EEEEvNS_16Flash_bwd_paramsE,"a",@progbits
	.sectionflags	@""
	.align	4
.nv.constant0._ZN5flash25flash_bwd_dot_do_o_kernelILb1E23Flash_bwd_kernel_traitsILi192ELi64ELi64ELi8ELi4ELi2ELi2ELb1ELb1EN7cutlass10bfloat16_tE19Flash_kernel_traitsILi192ELi64ELi64ELi8ES3_EEEEvNS_16Flash_bwd_paramsE:
	.zero		1168


//--------------------- .nv.constant0._ZN5flash27flash_bwd_convert_dq_kernelI23Flash_bwd_kernel_traitsILi192ELi64ELi64ELi8ELi4ELi2ELi2ELb0ELb0EN7cutlass10bfloat16_tE19Flash_kernel_traitsILi192ELi64ELi64ELi8ES3_EEEEvNS_16Flash_bwd_paramsEi --------------------------
	.section	.nv.constant0._ZN5flash27flash_bwd_convert_dq_kernelI23Flash_bwd_kernel_traitsILi192ELi64ELi64ELi8ELi4ELi2ELi2ELb0ELb0EN7cutlass10bfloat16_tE19Flash_kernel_traitsILi192ELi64ELi64ELi8ES3_EEEEvNS_16Flash_bwd_paramsEi,"a",@progbits
	.sectionflags	@""
	.align	4
.nv.constant0._ZN5flash27flash_bwd_convert_dq_kernelI23Flash_bwd_kernel_traitsILi192ELi64ELi64ELi8ELi4ELi2ELi2ELb0ELb0EN7cutlass10bfloat16_tE19Flash_kernel_traitsILi192ELi64ELi64ELi8ES3_EEEEvNS_16Flash_bwd_paramsEi:
	.zero		1172


//--------------------- .nv.constant0._ZN5flash44flash_bwd_dq_dk_dv_loop_seqk_parallel_kernelI23Flash_bwd_kernel_traitsILi192ELi64ELi64ELi8ELi4ELi2ELi2ELb0ELb0EN7cutlass10bfloat16_tE19Flash_kernel_traitsILi192ELi64ELi64ELi8ES3_EELb1ELb1ELb0ELb0ELb0ELb0ELb0EEEvNS_16Flash_bwd_paramsE --------------------------
	.section	.nv.constant0._ZN5flash44flash_bwd_dq_dk_dv_loop_seqk_parallel_kernelI23Flash_bwd_kernel_traitsILi192ELi64ELi64ELi8ELi4ELi2ELi2ELb0ELb0EN7cutlass10bfloat16_tE19Flash_kernel_traitsILi192ELi64ELi64ELi8ES3_EELb1ELb1ELb0ELb0ELb0ELb0ELb0EEEvNS_16Flash_bwd_paramsE,"a",@progbits
	.sectionflags	@""
	.align	4
.nv.constant0._ZN5flash44flash_bwd_dq_dk_dv_loop_seqk_parallel_kernelI23Flash_bwd_kernel_traitsILi192ELi64ELi64ELi8ELi4ELi2ELi2ELb0ELb0EN7cutlass10bfloat16_tE19Flash_kernel_traitsILi192ELi64ELi64ELi8ES3_EELb1ELb1ELb0ELb0ELb0ELb0ELb0EEEvNS_16Flash_bwd_paramsE:
	.zero		1168


//--------------------- .nv.constant0._ZN5flash44flash_bwd_dq_dk_dv_loop_seqk_parallel_kernelI23Flash_bwd_kernel_traitsILi192ELi64ELi64ELi8ELi4ELi2ELi2ELb0ELb0EN7cutlass10bfloat16_tE19Flash_kernel_traitsILi192ELi64ELi64ELi8ES3_EELb0ELb1ELb0ELb0ELb0ELb0ELb1EEEvNS_16Flash_bwd_paramsE --------------------------
	.section	.nv.constant0._ZN5flash44flash_bwd_dq_dk_dv_loop_seqk_parallel_kernelI23Flash_bwd_kernel_traitsILi192ELi64ELi64ELi8ELi4ELi2ELi2ELb0ELb0EN7cutlass10bfloat16_tE19Flash_kernel_traitsILi192ELi64ELi64ELi8ES3_EELb0ELb1ELb0ELb0ELb0ELb0ELb1EEEvNS_16Flash_bwd_paramsE,"a",@progbits
	.sectionflags	@""
	.align	4
.nv.constant0._ZN5flash44flash_bwd_dq_dk_dv_loop_seqk_parallel_kernelI23Flash_bwd_kernel_traitsILi192ELi64ELi64ELi8ELi4ELi2ELi2ELb0ELb0EN7cutlass10bfloat16_tE19Flash_kernel_traitsILi192ELi64ELi64ELi8ES3_EELb0ELb1ELb0ELb0ELb0ELb0ELb1EEEvNS_16Flash_bwd_paramsE:
	.zero		1168


//--------------------- .nv.constant0._ZN5flash44flash_bwd_dq_dk_dv_loop_seqk_parallel_kernelI23Flash_bwd_kernel_traitsILi192ELi64ELi64ELi8ELi4ELi2ELi2ELb0ELb0EN7cutlass10bfloat16_tE19Flash_kernel_traitsILi192ELi64ELi64ELi8ES3_EELb1ELb1ELb0ELb0ELb0ELb1ELb0EEEvNS_16Flash_bwd_paramsE --------------------------
	.section	.nv.constant0._ZN5flash44flash_bwd_dq_dk_dv_loop_seqk_parallel_kernelI23Flash_bwd_kernel_traitsILi192ELi64ELi64ELi8ELi4ELi2ELi2ELb0ELb0EN7cutlass10bfloat16_tE19Flash_kernel_traitsILi192ELi64ELi64ELi8ES3_EELb1ELb1ELb0ELb0ELb0ELb1ELb0EEEvNS_16Flash_bwd_paramsE,"a",@progbits
	.sectionflags	@""
	.align	4
.nv.constant0._ZN5flash44flash_bwd_dq_dk_dv_loop_seqk_parallel_kernelI23Flash_bwd_kernel_traitsILi192ELi64ELi64ELi8ELi4ELi2ELi2ELb0ELb0EN7cutlass10bfloat16_tE19Flash_kernel_traitsILi192ELi64ELi64ELi8ES3_EELb1ELb1ELb0ELb0ELb0ELb1ELb0EEEvNS_16Flash_bwd_paramsE:
	.zero		1168


//--------------------- .nv.constant0._ZN5flash44flash_bwd_dq_dk_dv_loop_seqk_parallel_kernelI23Flash_bwd_kernel_traitsILi192ELi64ELi64ELi8ELi4ELi2ELi2ELb0ELb0EN7cutlass10bfloat16_tE19Flash_kernel_traitsILi192ELi64ELi64ELi8ES3_EELb0ELb1ELb0ELb0ELb0ELb1ELb1EEEvNS_16Flash_bwd_paramsE --------------------------
	.section	.nv.constant0._ZN5flash44flash_bwd_dq_dk_dv_loop_seqk_parallel_kernelI23Flash_bwd_kernel_traitsILi192ELi64ELi64ELi8ELi4ELi2ELi2ELb0ELb0EN7cutlass10bfloat16_tE19Flash_kernel_traitsILi192ELi64ELi64ELi8ES3_EELb0ELb1ELb0ELb0ELb0ELb1ELb1EEEvNS_16Flash_bwd_paramsE,"a",@progbits
	.sectionflags	@""
	.align	4
.nv.constant0._ZN5flash44flash_bwd_dq_dk_dv_loop_seqk_parallel_kernelI23Flash_bwd_kernel_traitsILi192ELi64ELi64ELi8ELi4ELi2ELi2ELb0ELb0EN7cutlass10bfloat16_tE19Flash_kernel_traitsILi192ELi64ELi64ELi8ES3_EELb0ELb1ELb0ELb0ELb0ELb1ELb1EEEvNS_16Flash_bwd_paramsE:
	.zero		1168


//--------------------- .nv.constant0._ZN5flash44flash_bwd_dq_dk_dv_loop_seqk_parallel_kernelI23Flash_bwd_kernel_traitsILi192ELi64ELi64ELi8ELi4ELi2ELi2ELb0ELb0EN7cutlass10bfloat16_tE19Flash_kernel_traitsILi192ELi64ELi64ELi8ES3_EELb1ELb1ELb0ELb1ELb0ELb0ELb0EEEvNS_16Flash_bwd_paramsE --------------------------
	.section	.nv.constant0._ZN5flash44flash_bwd_dq_dk_dv_loop_seqk_parallel_kernelI23Flash_bwd_kernel_traitsILi192ELi64ELi64ELi8ELi4ELi2ELi2ELb0ELb0EN7cutlass10bfloat16_tE19Flash_kernel_traitsILi192ELi64ELi64ELi8ES3_EELb1ELb1ELb0ELb1ELb0ELb0ELb0EEEvNS_16Flash_bwd_paramsE,"a",@progbits
	.sectionflags	@""
	.align	4
.nv.constant0._ZN5flash44flash_bwd_dq_dk_dv_loop_seqk_parallel_kernelI23Flash_bwd_kernel_traitsILi192ELi64ELi64ELi8ELi4ELi2ELi2ELb0ELb0EN7cutlass10bfloat16_tE19Flash_kernel_traitsILi192ELi64ELi64ELi8ES3_EELb1ELb1ELb0ELb1ELb0ELb0ELb0EEEvNS_16Flash_bwd_paramsE:
	.zero		1168


//--------------------- .nv.constant0._ZN5flash44flash_bwd_dq_dk_dv_loop_seqk_parallel_kernelI23Flash_bwd_kernel_traitsILi192ELi64ELi64ELi8ELi4ELi2ELi2ELb0ELb0EN7cutlass10bfloat16_tE19Flash_kernel_traitsILi192ELi64ELi64ELi8ES3_EELb0ELb1ELb0ELb1ELb0ELb0ELb1EEEvNS_16Flash_bwd_paramsE --------------------------
	.section	.nv.constant0._ZN5flash44flash_bwd_dq_dk_dv_loop_seqk_parallel_kernelI23Flash_bwd_kernel_traitsILi192ELi64ELi64ELi8ELi4ELi2ELi2ELb0ELb0EN7cutlass10bfloat16_tE19Flash_kernel_traitsILi192ELi64ELi64ELi8ES3_EELb0ELb1ELb0ELb1ELb0ELb0ELb1EEEvNS_16Flash_bwd_paramsE,"a",@progbits
	.sectionflags	@""
	.align	4
.nv.constant0._ZN5flash44flash_bwd_dq_dk_dv_loop_seqk_parallel_kernelI23Flash_bwd_kernel_traitsILi192ELi64ELi64ELi8ELi4ELi2ELi2ELb0ELb0EN7cutlass10bfloat16_tE19Flash_kernel_traitsILi192ELi64ELi64ELi8ES3_EELb0ELb1ELb0ELb1ELb0ELb0ELb1EEEvNS_16Flash_bwd_paramsE:
	.zero		1168


//--------------------- .nv.constant0._ZN5flash25flash_bwd_dot_do_o_kernelILb0E23Flash_bwd_kernel_traitsILi192ELi64ELi64ELi8ELi4ELi2ELi2ELb0ELb0EN7cutlass10bfloat16_tE19Flash_kernel_traitsILi192ELi64ELi64ELi8ES3_EEEEvNS_16Flash_bwd_paramsE --------------------------
	.section	.nv.constant0._ZN5flash25flash_bwd_dot_do_o_kernelILb0E23Flash_bwd_kernel_traitsILi192ELi64ELi64ELi8ELi4ELi2ELi2ELb0ELb0EN7cutlass10bfloat16_tE19Flash_kernel_traitsILi192ELi64ELi64ELi8ES3_EEEEvNS_16Flash_bwd_paramsE,"a",@progbits
	.sectionflags	@""
	.align	4
.nv.constant0._ZN5flash25flash_bwd_dot_do_o_kernelILb0E23Flash_bwd_kernel_traitsILi192ELi64ELi64ELi8ELi4ELi2ELi2ELb0ELb0EN7cutlass10bfloat16_tE19Flash_kernel_traitsILi192ELi64ELi64ELi8ES3_EEEEvNS_16Flash_bwd_paramsE:
	.zero		1168


//--------------------- .nv.constant0._ZN5flash25flash_bwd_dot_do_o_kernelILb1E23Flash_bwd_kernel_traitsILi192ELi64ELi64ELi8ELi4ELi2ELi2ELb0ELb0EN7cutlass10bfloat16_tE19Flash_kernel_traitsILi192ELi64ELi64ELi8ES3_EEEEvNS_16Flash_bwd_paramsE --------------------------
	.section	.nv.constant0._ZN5flash25flash_bwd_dot_do_o_kernelILb1E23Flash_bwd_kernel_traitsILi192ELi64ELi64ELi8ELi4ELi2ELi2ELb0ELb0EN7cutlass10bfloat16_tE19Flash_kernel_traitsILi192ELi64ELi64ELi8ES3_EEEEvNS_16Flash_bwd_paramsE,"a",@progbits
	.sectionflags	@""
	.align	4
.nv.constant0._ZN5flash25flash_bwd_dot_do_o_kernelILb1E23Flash_bwd_kernel_traitsILi192ELi64ELi64ELi8ELi4ELi2ELi2ELb0ELb0EN7cutlass10bfloat16_tE19Flash_kernel_traitsILi192ELi64ELi64ELi8ES3_EEEEvNS_16Flash_bwd_paramsE:
	.zero		1168


//--------------------- SYMBOLS --------------------------

	.type		.nv.reservedSmem.offset0,@object
	.size		.nv.reservedSmem.offset0,0x4
